//
// Generated by NVIDIA NVVM Compiler
//
// Compiler Build ID: CL-36424714
// Cuda compilation tools, release 13.0, V13.0.88
// Based on NVVM 20.0.0
//

.version 9.0
.target sm_100
.address_size 64

	// .globl	_Z13single_decodeP6__halfS0_S0_S0_S0_S0_S0_S0_S0_S0_PfS1_14CUtensorMap_stS2_S2_
// _ZZ13single_decodeP6__halfS0_S0_S0_S0_S0_S0_S0_S0_S0_PfS1_14CUtensorMap_stS2_S2_E11input_shmem has been demoted
// _ZZ13single_decodeP6__halfS0_S0_S0_S0_S0_S0_S0_S0_S0_PfS1_14CUtensorMap_stS2_S2_E9reduction has been demoted
// _ZZ13single_decodeP6__halfS0_S0_S0_S0_S0_S0_S0_S0_S0_PfS1_14CUtensorMap_stS2_S2_E17cluster_local_sum has been demoted
// _ZZ13single_decodeP6__halfS0_S0_S0_S0_S0_S0_S0_S0_S0_PfS1_14CUtensorMap_stS2_S2_E7local_q has been demoted
// _ZZ13single_decodeP6__halfS0_S0_S0_S0_S0_S0_S0_S0_S0_PfS1_14CUtensorMap_stS2_S2_E8local_kv has been demoted
// _ZZ13single_decodeP6__halfS0_S0_S0_S0_S0_S0_S0_S0_S0_PfS1_14CUtensorMap_stS2_S2_E6weight has been demoted
// _ZZ13single_decodeP6__halfS0_S0_S0_S0_S0_S0_S0_S0_S0_PfS1_14CUtensorMap_stS2_S2_E13weight_buffer has been demoted
// _ZZ13single_decodeP6__halfS0_S0_S0_S0_S0_S0_S0_S0_S0_PfS1_14CUtensorMap_stS2_S2_E12local_buffer has been demoted
// _ZZ13single_decodeP6__halfS0_S0_S0_S0_S0_S0_S0_S0_S0_PfS1_14CUtensorMap_stS2_S2_E11attn_weight has been demoted
// _ZZ13single_decodeP6__halfS0_S0_S0_S0_S0_S0_S0_S0_S0_PfS1_14CUtensorMap_stS2_S2_E3bar has been demoted
// _ZZ13single_decodeP6__halfS0_S0_S0_S0_S0_S0_S0_S0_S0_PfS1_14CUtensorMap_stS2_S2_E10bar_buffer has been demoted
// _ZZ13single_decodeP6__halfS0_S0_S0_S0_S0_S0_S0_S0_S0_PfS1_14CUtensorMap_stS2_S2_E7barrier has been demoted

.visible .entry _Z13single_decodeP6__halfS0_S0_S0_S0_S0_S0_S0_S0_S0_PfS1_14CUtensorMap_stS2_S2_(
	.param .u64 .ptr .align 1 _Z13single_decodeP6__halfS0_S0_S0_S0_S0_S0_S0_S0_S0_PfS1_14CUtensorMap_stS2_S2__param_0,
	.param .u64 .ptr .align 1 _Z13single_decodeP6__halfS0_S0_S0_S0_S0_S0_S0_S0_S0_PfS1_14CUtensorMap_stS2_S2__param_1,
	.param .u64 .ptr .align 1 _Z13single_decodeP6__halfS0_S0_S0_S0_S0_S0_S0_S0_S0_PfS1_14CUtensorMap_stS2_S2__param_2,
	.param .u64 .ptr .align 1 _Z13single_decodeP6__halfS0_S0_S0_S0_S0_S0_S0_S0_S0_PfS1_14CUtensorMap_stS2_S2__param_3,
	.param .u64 .ptr .align 1 _Z13single_decodeP6__halfS0_S0_S0_S0_S0_S0_S0_S0_S0_PfS1_14CUtensorMap_stS2_S2__param_4,
	.param .u64 .ptr .align 1 _Z13single_decodeP6__halfS0_S0_S0_S0_S0_S0_S0_S0_S0_PfS1_14CUtensorMap_stS2_S2__param_5,
	.param .u64 .ptr .align 1 _Z13single_decodeP6__halfS0_S0_S0_S0_S0_S0_S0_S0_S0_PfS1_14CUtensorMap_stS2_S2__param_6,
	.param .u64 .ptr .align 1 _Z13single_decodeP6__halfS0_S0_S0_S0_S0_S0_S0_S0_S0_PfS1_14CUtensorMap_stS2_S2__param_7,
	.param .u64 .ptr .align 1 _Z13single_decodeP6__halfS0_S0_S0_S0_S0_S0_S0_S0_S0_PfS1_14CUtensorMap_stS2_S2__param_8,
	.param .u64 .ptr .align 1 _Z13single_decodeP6__halfS0_S0_S0_S0_S0_S0_S0_S0_S0_PfS1_14CUtensorMap_stS2_S2__param_9,
	.param .u64 .ptr .align 1 _Z13single_decodeP6__halfS0_S0_S0_S0_S0_S0_S0_S0_S0_PfS1_14CUtensorMap_stS2_S2__param_10,
	.param .u64 .ptr .align 1 _Z13single_decodeP6__halfS0_S0_S0_S0_S0_S0_S0_S0_S0_PfS1_14CUtensorMap_stS2_S2__param_11,
	.param .align 128 .b8 _Z13single_decodeP6__halfS0_S0_S0_S0_S0_S0_S0_S0_S0_PfS1_14CUtensorMap_stS2_S2__param_12[128],
	.param .align 128 .b8 _Z13single_decodeP6__halfS0_S0_S0_S0_S0_S0_S0_S0_S0_PfS1_14CUtensorMap_stS2_S2__param_13[128],
	.param .align 128 .b8 _Z13single_decodeP6__halfS0_S0_S0_S0_S0_S0_S0_S0_S0_PfS1_14CUtensorMap_stS2_S2__param_14[128]
)
.explicitcluster
.reqnctapercluster 4, 1, 1
{
	.reg .pred 	%p<248>;
	.reg .b16 	%rs<4026>;
	.reg .b32 	%r<1767>;
	.reg .b32 	%f<2123>;
	.reg .b64 	%rd<344>;
	// demoted variable
	.shared .align 16 .b8 _ZZ13single_decodeP6__halfS0_S0_S0_S0_S0_S0_S0_S0_S0_PfS1_14CUtensorMap_stS2_S2_E11input_shmem[2048];
	// demoted variable
	.shared .align 4 .b8 _ZZ13single_decodeP6__halfS0_S0_S0_S0_S0_S0_S0_S0_S0_PfS1_14CUtensorMap_stS2_S2_E9reduction[16];
	// demoted variable
	.shared .align 4 .f32 _ZZ13single_decodeP6__halfS0_S0_S0_S0_S0_S0_S0_S0_S0_PfS1_14CUtensorMap_stS2_S2_E17cluster_local_sum;
	// demoted variable
	.shared .align 16 .b8 _ZZ13single_decodeP6__halfS0_S0_S0_S0_S0_S0_S0_S0_S0_PfS1_14CUtensorMap_stS2_S2_E7local_q[256];
	// demoted variable
	.shared .align 16 .b8 _ZZ13single_decodeP6__halfS0_S0_S0_S0_S0_S0_S0_S0_S0_PfS1_14CUtensorMap_stS2_S2_E8local_kv[256];
	// demoted variable
	.shared .align 128 .b8 _ZZ13single_decodeP6__halfS0_S0_S0_S0_S0_S0_S0_S0_S0_PfS1_14CUtensorMap_stS2_S2_E6weight[16384];
	// demoted variable
	.shared .align 128 .b8 _ZZ13single_decodeP6__halfS0_S0_S0_S0_S0_S0_S0_S0_S0_PfS1_14CUtensorMap_stS2_S2_E13weight_buffer[16384];
	// demoted variable
	.shared .align 16 .b8 _ZZ13single_decodeP6__halfS0_S0_S0_S0_S0_S0_S0_S0_S0_PfS1_14CUtensorMap_stS2_S2_E12local_buffer[256];
	// demoted variable
	.shared .align 16 .b8 _ZZ13single_decodeP6__halfS0_S0_S0_S0_S0_S0_S0_S0_S0_PfS1_14CUtensorMap_stS2_S2_E11attn_weight[2048];
	// demoted variable
	.shared .align 8 .b8 _ZZ13single_decodeP6__halfS0_S0_S0_S0_S0_S0_S0_S0_S0_PfS1_14CUtensorMap_stS2_S2_E3bar[8];
	// demoted variable
	.shared .align 8 .b8 _ZZ13single_decodeP6__halfS0_S0_S0_S0_S0_S0_S0_S0_S0_PfS1_14CUtensorMap_stS2_S2_E10bar_buffer[8];
	// demoted variable
	.shared .align 8 .u64 _ZZ13single_decodeP6__halfS0_S0_S0_S0_S0_S0_S0_S0_S0_PfS1_14CUtensorMap_stS2_S2_E7barrier;
	ld.param.u64 	%rd103, [_Z13single_decodeP6__halfS0_S0_S0_S0_S0_S0_S0_S0_S0_PfS1_14CUtensorMap_stS2_S2__param_1];
	ld.param.u64 	%rd104, [_Z13single_decodeP6__halfS0_S0_S0_S0_S0_S0_S0_S0_S0_PfS1_14CUtensorMap_stS2_S2__param_8];
	ld.param.u64 	%rd105, [_Z13single_decodeP6__halfS0_S0_S0_S0_S0_S0_S0_S0_S0_PfS1_14CUtensorMap_stS2_S2__param_10];
	ld.param.u64 	%rd106, [_Z13single_decodeP6__halfS0_S0_S0_S0_S0_S0_S0_S0_S0_PfS1_14CUtensorMap_stS2_S2__param_11];
	mov.b64 	%rd107, _Z13single_decodeP6__halfS0_S0_S0_S0_S0_S0_S0_S0_S0_PfS1_14CUtensorMap_stS2_S2__param_12;
	mov.b64 	%rd108, _Z13single_decodeP6__halfS0_S0_S0_S0_S0_S0_S0_S0_S0_PfS1_14CUtensorMap_stS2_S2__param_13;
	mov.u64 	%rd1, %rd108;
	mov.u64 	%rd2, %rd107;
	cvta.to.global.u64 	%rd3, %rd106;
	cvta.to.global.u64 	%rd4, %rd105;
	mov.u32 	%r346, %clusterid.x;
	mov.u32 	%r347, %clusterid.y;
	mov.u32 	%r348, %clusterid.z;
	mov.u32 	%r349, %nclusterid.x;
	mov.u32 	%r350, %nclusterid.y;
	mad.lo.s32 	%r351, %r348, %r350, %r347;
	mad.lo.s32 	%r352, %r351, %r349, %r346;
	and.b32  	%r1, %r352, 31;
	mov.u32 	%r2, %cluster_ctarank;
	mov.u32 	%r3, %tid.x;
	mov.u32 	%r4, %tid.y;
	mov.u32 	%r5, %tid.z;
	mov.u32 	%r6, %ntid.x;
	mov.u32 	%r7, %ntid.y;
	mad.lo.s32 	%r353, %r5, %r7, %r4;
	mad.lo.s32 	%r8, %r353, %r6, %r3;
	and.b32  	%r9, %r8, 31;
	shr.u32 	%r10, %r8, 5;
	shl.b32 	%r11, %r8, 3;
	setp.gt.u32 	%p2, %r8, 127;
	@%p2 bra 	$L__BB0_2;
	cvta.to.global.u64 	%rd109, %rd103;
	shl.b32 	%r354, %r11, 1;
	mov.u32 	%r355, _ZZ13single_decodeP6__halfS0_S0_S0_S0_S0_S0_S0_S0_S0_PfS1_14CUtensorMap_stS2_S2_E11input_shmem;
	add.s32 	%r356, %r355, %r354;
	shl.b32 	%r357, %r2, 10;
	add.s32 	%r358, %r357, %r11;
	mul.wide.u32 	%rd110, %r358, 2;
	add.s64 	%rd111, %rd109, %rd110;
	ld.global.v4.u32 	{%r359, %r360, %r361, %r362}, [%rd111];
	st.shared.v4.u32 	[%r356], {%r359, %r360, %r361, %r362};
$L__BB0_2:
	barrier.sync 	0;
	shl.b32 	%r12, %r8, 1;
	setp.gt.u32 	%p3, %r8, 511;
	mov.f32 	%f2108, 0f00000000;
	@%p3 bra 	$L__BB0_5;
	shl.b32 	%r363, %r8, 2;
	mov.u32 	%r364, _ZZ13single_decodeP6__halfS0_S0_S0_S0_S0_S0_S0_S0_S0_PfS1_14CUtensorMap_stS2_S2_E11input_shmem;
	add.s32 	%r1671, %r364, %r363;
	mov.f32 	%f2108, 0f00000000;
	mov.u32 	%r1672, %r12;
$L__BB0_4:
	ld.shared.u32 	%r365, [%r1671];
	mov.b32 	{%rs38, %rs42}, %r365;
	// begin inline asm
	{mul.f16 %rs37,%rs38,%rs38;
}
	// end inline asm
	// begin inline asm
	{  cvt.f32.f16 %f79, %rs37;}

	// end inline asm
	add.f32 	%f81, %f2108, %f79;
	// begin inline asm
	{mul.f16 %rs41,%rs42,%rs42;
}
	// end inline asm
	// begin inline asm
	{  cvt.f32.f16 %f80, %rs41;}

	// end inline asm
	add.f32 	%f2108, %f81, %f80;
	add.s32 	%r16, %r1672, 256;
	add.s32 	%r1671, %r1671, 512;
	setp.lt.u32 	%p4, %r1672, 768;
	mov.u32 	%r1672, %r16;
	@%p4 bra 	$L__BB0_4;
$L__BB0_5:
	mov.b32 	%r366, %f2108;
	shfl.sync.down.b32	%r367|%p5, %r366, 16, 31, -1;
	mov.b32 	%f82, %r367;
	add.f32 	%f83, %f2108, %f82;
	mov.b32 	%r368, %f83;
	shfl.sync.down.b32	%r369|%p6, %r368, 8, 31, -1;
	mov.b32 	%f84, %r369;
	add.f32 	%f85, %f83, %f84;
	mov.b32 	%r370, %f85;
	shfl.sync.down.b32	%r371|%p7, %r370, 4, 31, -1;
	mov.b32 	%f86, %r371;
	add.f32 	%f87, %f85, %f86;
	mov.b32 	%r372, %f87;
	shfl.sync.down.b32	%r373|%p8, %r372, 2, 31, -1;
	mov.b32 	%f88, %r373;
	add.f32 	%f89, %f87, %f88;
	mov.b32 	%r374, %f89;
	shfl.sync.down.b32	%r375|%p9, %r374, 1, 31, -1;
	mov.b32 	%f90, %r375;
	add.f32 	%f2109, %f89, %f90;
	setp.ne.s32 	%p10, %r9, 0;
	shl.b32 	%r376, %r10, 2;
	mov.u32 	%r377, _ZZ13single_decodeP6__halfS0_S0_S0_S0_S0_S0_S0_S0_S0_PfS1_14CUtensorMap_stS2_S2_E9reduction;
	add.s32 	%r18, %r377, %r376;
	@%p10 bra 	$L__BB0_7;
	st.shared.f32 	[%r18], %f2109;
$L__BB0_7:
	barrier.sync 	0;
	setp.gt.u32 	%p11, %r8, 3;
	shl.b32 	%r378, %r8, 2;
	add.s32 	%r19, %r377, %r378;
	@%p11 bra 	$L__BB0_9;
	ld.shared.f32 	%f2109, [%r19];
$L__BB0_9:
	mov.b32 	%r380, %f2109;
	shfl.sync.down.b32	%r381|%p12, %r380, 2, 31, -1;
	mov.b32 	%f91, %r381;
	add.f32 	%f92, %f2109, %f91;
	mov.b32 	%r382, %f92;
	shfl.sync.down.b32	%r383|%p13, %r382, 1, 31, -1;
	mov.b32 	%f93, %r383;
	add.f32 	%f7, %f92, %f93;
	setp.ne.s32 	%p14, %r8, 0;
	@%p14 bra 	$L__BB0_11;
	st.shared.f32 	[_ZZ13single_decodeP6__halfS0_S0_S0_S0_S0_S0_S0_S0_S0_PfS1_14CUtensorMap_stS2_S2_E17cluster_local_sum], %f7;
$L__BB0_11:
	barrier.cluster.arrive;
	barrier.cluster.wait;
	mov.u32 	%r20, %cluster_nctarank;
	add.s32 	%r21, %r20, -3;
	setp.gt.u32 	%p15, %r21, -3;
	@%p15 bra 	$L__BB0_29;
	add.s32 	%r22, %r20, -2;
	and.b32  	%r23, %r22, 3;
	setp.lt.u32 	%p16, %r21, 3;
	mov.b32 	%r1676, 1;
	@%p16 bra 	$L__BB0_24;
	add.s32 	%r1674, %r2, 2;
	and.b32  	%r386, %r22, -4;
	neg.s32 	%r1675, %r386;
	mov.b32 	%r1673, 2;
$L__BB0_14:
	setp.ne.s32 	%p17, %r8, 0;
	@%p17 bra 	$L__BB0_16;
	ld.shared.f32 	%f94, [_ZZ13single_decodeP6__halfS0_S0_S0_S0_S0_S0_S0_S0_S0_PfS1_14CUtensorMap_stS2_S2_E17cluster_local_sum];
	mov.u32 	%r387, _ZZ13single_decodeP6__halfS0_S0_S0_S0_S0_S0_S0_S0_S0_PfS1_14CUtensorMap_stS2_S2_E17cluster_local_sum;
	add.s32 	%r388, %r1674, -1;
	rem.u32 	%r389, %r388, %r20;
	cvt.u64.u32 	%rd112, %r387;
	cvta.shared.u64 	%rd113, %rd112;
	mapa.u64	%rd114, %rd113, %r389;
	atom.add.f32 	%f95, [%rd114], %f94;
$L__BB0_16:
	setp.ne.s32 	%p18, %r8, 0;
	barrier.cluster.arrive;
	barrier.cluster.wait;
	@%p18 bra 	$L__BB0_18;
	ld.shared.f32 	%f96, [_ZZ13single_decodeP6__halfS0_S0_S0_S0_S0_S0_S0_S0_S0_PfS1_14CUtensorMap_stS2_S2_E17cluster_local_sum];
	mov.u32 	%r390, _ZZ13single_decodeP6__halfS0_S0_S0_S0_S0_S0_S0_S0_S0_PfS1_14CUtensorMap_stS2_S2_E17cluster_local_sum;
	rem.u32 	%r391, %r1674, %r20;
	cvt.u64.u32 	%rd115, %r390;
	cvta.shared.u64 	%rd116, %rd115;
	mapa.u64	%rd117, %rd116, %r391;
	atom.add.f32 	%f97, [%rd117], %f96;
$L__BB0_18:
	setp.ne.s32 	%p19, %r8, 0;
	barrier.cluster.arrive;
	barrier.cluster.wait;
	@%p19 bra 	$L__BB0_20;
	ld.shared.f32 	%f98, [_ZZ13single_decodeP6__halfS0_S0_S0_S0_S0_S0_S0_S0_S0_PfS1_14CUtensorMap_stS2_S2_E17cluster_local_sum];
	mov.u32 	%r392, _ZZ13single_decodeP6__halfS0_S0_S0_S0_S0_S0_S0_S0_S0_PfS1_14CUtensorMap_stS2_S2_E17cluster_local_sum;
	add.s32 	%r393, %r1674, 1;
	rem.u32 	%r394, %r393, %r20;
	cvt.u64.u32 	%rd118, %r392;
	cvta.shared.u64 	%rd119, %rd118;
	mapa.u64	%rd120, %rd119, %r394;
	atom.add.f32 	%f99, [%rd120], %f98;
$L__BB0_20:
	setp.ne.s32 	%p20, %r8, 0;
	barrier.cluster.arrive;
	barrier.cluster.wait;
	@%p20 bra 	$L__BB0_22;
	ld.shared.f32 	%f100, [_ZZ13single_decodeP6__halfS0_S0_S0_S0_S0_S0_S0_S0_S0_PfS1_14CUtensorMap_stS2_S2_E17cluster_local_sum];
	mov.u32 	%r395, _ZZ13single_decodeP6__halfS0_S0_S0_S0_S0_S0_S0_S0_S0_PfS1_14CUtensorMap_stS2_S2_E17cluster_local_sum;
	add.s32 	%r396, %r1674, 2;
	rem.u32 	%r397, %r396, %r20;
	cvt.u64.u32 	%rd121, %r395;
	cvta.shared.u64 	%rd122, %rd121;
	mapa.u64	%rd123, %rd122, %r397;
	atom.add.f32 	%f101, [%rd123], %f100;
$L__BB0_22:
	barrier.cluster.arrive;
	barrier.cluster.wait;
	add.s32 	%r1675, %r1675, 4;
	add.s32 	%r1674, %r1674, 4;
	add.s32 	%r1673, %r1673, 4;
	setp.ne.s32 	%p21, %r1675, 0;
	@%p21 bra 	$L__BB0_14;
	add.s32 	%r1676, %r1673, -1;
$L__BB0_24:
	setp.eq.s32 	%p22, %r23, 0;
	@%p22 bra 	$L__BB0_29;
	add.s32 	%r1678, %r2, %r1676;
	neg.s32 	%r1677, %r23;
$L__BB0_26:
	.pragma "nounroll";
	setp.ne.s32 	%p23, %r8, 0;
	@%p23 bra 	$L__BB0_28;
	ld.shared.f32 	%f102, [_ZZ13single_decodeP6__halfS0_S0_S0_S0_S0_S0_S0_S0_S0_PfS1_14CUtensorMap_stS2_S2_E17cluster_local_sum];
	mov.u32 	%r398, _ZZ13single_decodeP6__halfS0_S0_S0_S0_S0_S0_S0_S0_S0_PfS1_14CUtensorMap_stS2_S2_E17cluster_local_sum;
	rem.u32 	%r399, %r1678, %r20;
	cvt.u64.u32 	%rd124, %r398;
	cvta.shared.u64 	%rd125, %rd124;
	mapa.u64	%rd126, %rd125, %r399;
	atom.add.f32 	%f103, [%rd126], %f102;
$L__BB0_28:
	barrier.cluster.arrive;
	barrier.cluster.wait;
	add.s32 	%r1678, %r1678, 1;
	add.s32 	%r1677, %r1677, 1;
	setp.ne.s32 	%p24, %r1677, 0;
	@%p24 bra 	$L__BB0_26;
$L__BB0_29:
	setp.gt.u32 	%p25, %r8, 511;
	ld.shared.f32 	%f105, [_ZZ13single_decodeP6__halfS0_S0_S0_S0_S0_S0_S0_S0_S0_PfS1_14CUtensorMap_stS2_S2_E17cluster_local_sum];
	mul.f32 	%f106, %f105, 0f39800000;
	sqrt.rn.f32 	%f107, %f106;
	add.f32 	%f108, %f107, 0f3727C5AC;
	rcp.rn.f32 	%f104, %f108;
	// begin inline asm
	{  cvt.rn.f16.f32 %rs45, %f104;}

	// end inline asm
	@%p25 bra 	$L__BB0_32;
	mov.b32 	%r40, {%rs45, %rs45};
	mul.wide.u32 	%rd127, %r5, %r7;
	cvt.u64.u32 	%rd128, %r4;
	add.s64 	%rd129, %rd127, %rd128;
	cvt.u64.u32 	%rd130, %r6;
	cvt.u64.u32 	%rd131, %r3;
	mad.lo.s64 	%rd132, %rd129, %rd130, %rd131;
	shl.b64 	%rd133, %rd132, 2;
	cvta.to.global.u64 	%rd134, %rd104;
	add.s64 	%rd308, %rd134, %rd133;
	mov.u32 	%r401, _ZZ13single_decodeP6__halfS0_S0_S0_S0_S0_S0_S0_S0_S0_PfS1_14CUtensorMap_stS2_S2_E11input_shmem;
	add.s32 	%r1679, %r401, %r378;
	mov.u32 	%r1680, %r12;
$L__BB0_31:
	ld.shared.u32 	%r403, [%r1679];
	// begin inline asm
	{mul.f16x2 %r402,%r403,%r40;
}
	// end inline asm
	ld.global.u32 	%r407, [%rd308];
	// begin inline asm
	{mul.f16x2 %r405,%r402,%r407;
}
	// end inline asm
	st.shared.u32 	[%r1679], %r405;
	add.s32 	%r44, %r1680, 256;
	add.s64 	%rd308, %rd308, 512;
	add.s32 	%r1679, %r1679, 512;
	setp.lt.u32 	%p26, %r1680, 768;
	mov.u32 	%r1680, %r44;
	@%p26 bra 	$L__BB0_31;
$L__BB0_32:
	setp.ne.s32 	%p27, %r8, 0;
	barrier.sync 	0;
	@%p27 bra 	$L__BB0_34;
	mov.u32 	%r408, _ZZ13single_decodeP6__halfS0_S0_S0_S0_S0_S0_S0_S0_S0_PfS1_14CUtensorMap_stS2_S2_E3bar;
	// begin inline asm
	mbarrier.init.shared.b64 [%r408], %r6;
	// end inline asm
	// begin inline asm
	fence.proxy.async.shared::cta; // 6.
	// end inline asm
	mov.u32 	%r410, _ZZ13single_decodeP6__halfS0_S0_S0_S0_S0_S0_S0_S0_S0_PfS1_14CUtensorMap_stS2_S2_E10bar_buffer;
	// begin inline asm
	mbarrier.init.shared.b64 [%r410], %r6;
	// end inline asm
	// begin inline asm
	fence.proxy.async.shared::cta; // 6.
	// end inline asm
$L__BB0_34:
	setp.ne.s32 	%p28, %r8, 0;
	barrier.sync 	0;
	@%p28 bra 	$L__BB0_36;
	shl.b32 	%r415, %r1, 7;
	shl.b32 	%r416, %r2, 10;
	cvta.param.u64 	%rd136, %rd2;
	mov.u32 	%r414, _ZZ13single_decodeP6__halfS0_S0_S0_S0_S0_S0_S0_S0_S0_PfS1_14CUtensorMap_stS2_S2_E6weight;
	mov.u32 	%r417, _ZZ13single_decodeP6__halfS0_S0_S0_S0_S0_S0_S0_S0_S0_PfS1_14CUtensorMap_stS2_S2_E3bar;
	// begin inline asm
	cp.async.bulk.tensor.2d.shared::cluster.global.tile.mbarrier::complete_tx::bytes [%r414], [%rd136, {%r415, %r416}], [%r417];
	// end inline asm
	mov.b32 	%r419, 16384;
	// begin inline asm
	mbarrier.arrive.expect_tx.release.cta.shared::cta.b64 %rd310, [%r417], %r419; // 8. 
	// end inline asm
	bra.uni 	$L__BB0_37;
$L__BB0_36:
	mov.u32 	%r412, _ZZ13single_decodeP6__halfS0_S0_S0_S0_S0_S0_S0_S0_S0_PfS1_14CUtensorMap_stS2_S2_E3bar;
	mov.b32 	%r413, 1;
	// begin inline asm
	mbarrier.arrive.shared::cta.b64                             %rd310,  [%r412], %r413;    // 2. 
	// end inline asm
$L__BB0_37:
	and.b32  	%r421, %r8, 1073741792;
	or.b32  	%r46, %r421, %r9;
	shl.b32 	%r47, %r1, 7;
	shl.b32 	%r48, %r2, 10;
	shl.b32 	%r422, %r46, 1;
	mov.u32 	%r423, _ZZ13single_decodeP6__halfS0_S0_S0_S0_S0_S0_S0_S0_S0_PfS1_14CUtensorMap_stS2_S2_E6weight;
	add.s32 	%r49, %r423, %r422;
	mov.u32 	%r424, _ZZ13single_decodeP6__halfS0_S0_S0_S0_S0_S0_S0_S0_S0_PfS1_14CUtensorMap_stS2_S2_E13weight_buffer;
	add.s32 	%r50, %r424, %r422;
	mov.b32 	%r1681, 1;
	mov.f32 	%f8, 0f00000000;
	cvta.param.u64 	%rd150, %rd2;
$L__BB0_38:
	and.b32  	%r425, %r1681, 1;
	setp.eq.b32 	%p29, %r425, 1;
	not.pred 	%p30, %p29;
	@%p30 bra 	$L__BB0_56;
	setp.ne.s32 	%p31, %r8, 0;
	@%p31 bra 	$L__BB0_41;
	shl.b32 	%r434, %r1681, 6;
	add.s32 	%r430, %r48, %r434;
	mov.u32 	%r431, _ZZ13single_decodeP6__halfS0_S0_S0_S0_S0_S0_S0_S0_S0_PfS1_14CUtensorMap_stS2_S2_E10bar_buffer;
	// begin inline asm
	cp.async.bulk.tensor.2d.shared::cluster.global.tile.mbarrier::complete_tx::bytes [%r424], [%rd150, {%r47, %r430}], [%r431];
	// end inline asm
	mov.b32 	%r433, 16384;
	// begin inline asm
	mbarrier.arrive.expect_tx.release.cta.shared::cta.b64 %rd31, [%r431], %r433; // 8. 
	// end inline asm
	bra.uni 	$L__BB0_42;
$L__BB0_41:
	mov.u32 	%r426, _ZZ13single_decodeP6__halfS0_S0_S0_S0_S0_S0_S0_S0_S0_PfS1_14CUtensorMap_stS2_S2_E10bar_buffer;
	mov.b32 	%r427, 1;
	// begin inline asm
	mbarrier.arrive.shared::cta.b64                             %rd31,  [%r426], %r427;    // 2. 
	// end inline asm
$L__BB0_42:
	mov.b32 	%r1682, 0;
	// begin inline asm
	mov.u64 %rd142, %globaltimer;
	// end inline asm
$L__BB0_43:
	mov.u32 	%r437, _ZZ13single_decodeP6__halfS0_S0_S0_S0_S0_S0_S0_S0_S0_PfS1_14CUtensorMap_stS2_S2_E3bar;
	// begin inline asm
	{
	.reg .pred p;
	mbarrier.try_wait.shared.b64 p, [%r437], %rd310;
	selp.b32 %r436, 1, 0, p;
	}
	// end inline asm
	setp.eq.s32 	%p32, %r436, 0;
	@%p32 bra 	$L__BB0_50;
	shl.b32 	%r438, %r1681, 7;
	mov.u32 	%r439, _ZZ13single_decodeP6__halfS0_S0_S0_S0_S0_S0_S0_S0_S0_PfS1_14CUtensorMap_stS2_S2_E11input_shmem;
	add.s32 	%r440, %r439, %r438;
	ld.shared.v4.u32 	{%r441, %r442, %r443, %r444}, [%r440+-128];
	mov.b32 	{%rs47, %rs51}, %r441;
	ld.shared.u16 	%rs48, [%r49];
	// begin inline asm
	{mul.f16 %rs46,%rs47,%rs48;
}
	// end inline asm
	// begin inline asm
	{  cvt.f32.f16 %f110, %rs46;}

	// end inline asm
	add.f32 	%f174, %f8, %f110;
	ld.shared.u16 	%rs52, [%r49+256];
	// begin inline asm
	{mul.f16 %rs50,%rs51,%rs52;
}
	// end inline asm
	// begin inline asm
	{  cvt.f32.f16 %f111, %rs50;}

	// end inline asm
	add.f32 	%f175, %f174, %f111;
	mov.b32 	{%rs55, %rs59}, %r442;
	ld.shared.u16 	%rs56, [%r49+512];
	// begin inline asm
	{mul.f16 %rs54,%rs55,%rs56;
}
	// end inline asm
	// begin inline asm
	{  cvt.f32.f16 %f112, %rs54;}

	// end inline asm
	add.f32 	%f176, %f175, %f112;
	ld.shared.u16 	%rs60, [%r49+768];
	// begin inline asm
	{mul.f16 %rs58,%rs59,%rs60;
}
	// end inline asm
	// begin inline asm
	{  cvt.f32.f16 %f113, %rs58;}

	// end inline asm
	add.f32 	%f177, %f176, %f113;
	mov.b32 	{%rs63, %rs67}, %r443;
	ld.shared.u16 	%rs64, [%r49+1024];
	// begin inline asm
	{mul.f16 %rs62,%rs63,%rs64;
}
	// end inline asm
	// begin inline asm
	{  cvt.f32.f16 %f114, %rs62;}

	// end inline asm
	add.f32 	%f178, %f177, %f114;
	ld.shared.u16 	%rs68, [%r49+1280];
	// begin inline asm
	{mul.f16 %rs66,%rs67,%rs68;
}
	// end inline asm
	// begin inline asm
	{  cvt.f32.f16 %f115, %rs66;}

	// end inline asm
	add.f32 	%f179, %f178, %f115;
	mov.b32 	{%rs71, %rs75}, %r444;
	ld.shared.u16 	%rs72, [%r49+1536];
	// begin inline asm
	{mul.f16 %rs70,%rs71,%rs72;
}
	// end inline asm
	// begin inline asm
	{  cvt.f32.f16 %f116, %rs70;}

	// end inline asm
	add.f32 	%f180, %f179, %f116;
	ld.shared.u16 	%rs76, [%r49+1792];
	// begin inline asm
	{mul.f16 %rs74,%rs75,%rs76;
}
	// end inline asm
	// begin inline asm
	{  cvt.f32.f16 %f117, %rs74;}

	// end inline asm
	add.f32 	%f181, %f180, %f117;
	ld.shared.v4.u32 	{%r445, %r446, %r447, %r448}, [%r440+-112];
	mov.b32 	{%rs79, %rs83}, %r445;
	ld.shared.u16 	%rs80, [%r49+2048];
	// begin inline asm
	{mul.f16 %rs78,%rs79,%rs80;
}
	// end inline asm
	// begin inline asm
	{  cvt.f32.f16 %f118, %rs78;}

	// end inline asm
	add.f32 	%f182, %f181, %f118;
	ld.shared.u16 	%rs84, [%r49+2304];
	// begin inline asm
	{mul.f16 %rs82,%rs83,%rs84;
}
	// end inline asm
	// begin inline asm
	{  cvt.f32.f16 %f119, %rs82;}

	// end inline asm
	add.f32 	%f183, %f182, %f119;
	mov.b32 	{%rs87, %rs91}, %r446;
	ld.shared.u16 	%rs88, [%r49+2560];
	// begin inline asm
	{mul.f16 %rs86,%rs87,%rs88;
}
	// end inline asm
	// begin inline asm
	{  cvt.f32.f16 %f120, %rs86;}

	// end inline asm
	add.f32 	%f184, %f183, %f120;
	ld.shared.u16 	%rs92, [%r49+2816];
	// begin inline asm
	{mul.f16 %rs90,%rs91,%rs92;
}
	// end inline asm
	// begin inline asm
	{  cvt.f32.f16 %f121, %rs90;}

	// end inline asm
	add.f32 	%f185, %f184, %f121;
	mov.b32 	{%rs95, %rs99}, %r447;
	ld.shared.u16 	%rs96, [%r49+3072];
	// begin inline asm
	{mul.f16 %rs94,%rs95,%rs96;
}
	// end inline asm
	// begin inline asm
	{  cvt.f32.f16 %f122, %rs94;}

	// end inline asm
	add.f32 	%f186, %f185, %f122;
	ld.shared.u16 	%rs100, [%r49+3328];
	// begin inline asm
	{mul.f16 %rs98,%rs99,%rs100;
}
	// end inline asm
	// begin inline asm
	{  cvt.f32.f16 %f123, %rs98;}

	// end inline asm
	add.f32 	%f187, %f186, %f123;
	mov.b32 	{%rs103, %rs107}, %r448;
	ld.shared.u16 	%rs104, [%r49+3584];
	// begin inline asm
	{mul.f16 %rs102,%rs103,%rs104;
}
	// end inline asm
	// begin inline asm
	{  cvt.f32.f16 %f124, %rs102;}

	// end inline asm
	add.f32 	%f188, %f187, %f124;
	ld.shared.u16 	%rs108, [%r49+3840];
	// begin inline asm
	{mul.f16 %rs106,%rs107,%rs108;
}
	// end inline asm
	// begin inline asm
	{  cvt.f32.f16 %f125, %rs106;}

	// end inline asm
	add.f32 	%f189, %f188, %f125;
	ld.shared.v4.u32 	{%r449, %r450, %r451, %r452}, [%r440+-96];
	mov.b32 	{%rs111, %rs115}, %r449;
	ld.shared.u16 	%rs112, [%r49+4096];
	// begin inline asm
	{mul.f16 %rs110,%rs111,%rs112;
}
	// end inline asm
	// begin inline asm
	{  cvt.f32.f16 %f126, %rs110;}

	// end inline asm
	add.f32 	%f190, %f189, %f126;
	ld.shared.u16 	%rs116, [%r49+4352];
	// begin inline asm
	{mul.f16 %rs114,%rs115,%rs116;
}
	// end inline asm
	// begin inline asm
	{  cvt.f32.f16 %f127, %rs114;}

	// end inline asm
	add.f32 	%f191, %f190, %f127;
	mov.b32 	{%rs119, %rs123}, %r450;
	ld.shared.u16 	%rs120, [%r49+4608];
	// begin inline asm
	{mul.f16 %rs118,%rs119,%rs120;
}
	// end inline asm
	// begin inline asm
	{  cvt.f32.f16 %f128, %rs118;}

	// end inline asm
	add.f32 	%f192, %f191, %f128;
	ld.shared.u16 	%rs124, [%r49+4864];
	// begin inline asm
	{mul.f16 %rs122,%rs123,%rs124;
}
	// end inline asm
	// begin inline asm
	{  cvt.f32.f16 %f129, %rs122;}

	// end inline asm
	add.f32 	%f193, %f192, %f129;
	mov.b32 	{%rs127, %rs131}, %r451;
	ld.shared.u16 	%rs128, [%r49+5120];
	// begin inline asm
	{mul.f16 %rs126,%rs127,%rs128;
}
	// end inline asm
	// begin inline asm
	{  cvt.f32.f16 %f130, %rs126;}

	// end inline asm
	add.f32 	%f194, %f193, %f130;
	ld.shared.u16 	%rs132, [%r49+5376];
	// begin inline asm
	{mul.f16 %rs130,%rs131,%rs132;
}
	// end inline asm
	// begin inline asm
	{  cvt.f32.f16 %f131, %rs130;}

	// end inline asm
	add.f32 	%f195, %f194, %f131;
	mov.b32 	{%rs135, %rs139}, %r452;
	ld.shared.u16 	%rs136, [%r49+5632];
	// begin inline asm
	{mul.f16 %rs134,%rs135,%rs136;
}
	// end inline asm
	// begin inline asm
	{  cvt.f32.f16 %f132, %rs134;}

	// end inline asm
	add.f32 	%f196, %f195, %f132;
	ld.shared.u16 	%rs140, [%r49+5888];
	// begin inline asm
	{mul.f16 %rs138,%rs139,%rs140;
}
	// end inline asm
	// begin inline asm
	{  cvt.f32.f16 %f133, %rs138;}

	// end inline asm
	add.f32 	%f197, %f196, %f133;
	ld.shared.v4.u32 	{%r453, %r454, %r455, %r456}, [%r440+-80];
	mov.b32 	{%rs143, %rs147}, %r453;
	ld.shared.u16 	%rs144, [%r49+6144];
	// begin inline asm
	{mul.f16 %rs142,%rs143,%rs144;
}
	// end inline asm
	// begin inline asm
	{  cvt.f32.f16 %f134, %rs142;}

	// end inline asm
	add.f32 	%f198, %f197, %f134;
	ld.shared.u16 	%rs148, [%r49+6400];
	// begin inline asm
	{mul.f16 %rs146,%rs147,%rs148;
}
	// end inline asm
	// begin inline asm
	{  cvt.f32.f16 %f135, %rs146;}

	// end inline asm
	add.f32 	%f199, %f198, %f135;
	mov.b32 	{%rs151, %rs155}, %r454;
	ld.shared.u16 	%rs152, [%r49+6656];
	// begin inline asm
	{mul.f16 %rs150,%rs151,%rs152;
}
	// end inline asm
	// begin inline asm
	{  cvt.f32.f16 %f136, %rs150;}

	// end inline asm
	add.f32 	%f200, %f199, %f136;
	ld.shared.u16 	%rs156, [%r49+6912];
	// begin inline asm
	{mul.f16 %rs154,%rs155,%rs156;
}
	// end inline asm
	// begin inline asm
	{  cvt.f32.f16 %f137, %rs154;}

	// end inline asm
	add.f32 	%f201, %f200, %f137;
	mov.b32 	{%rs159, %rs163}, %r455;
	ld.shared.u16 	%rs160, [%r49+7168];
	// begin inline asm
	{mul.f16 %rs158,%rs159,%rs160;
}
	// end inline asm
	// begin inline asm
	{  cvt.f32.f16 %f138, %rs158;}

	// end inline asm
	add.f32 	%f202, %f201, %f138;
	ld.shared.u16 	%rs164, [%r49+7424];
	// begin inline asm
	{mul.f16 %rs162,%rs163,%rs164;
}
	// end inline asm
	// begin inline asm
	{  cvt.f32.f16 %f139, %rs162;}

	// end inline asm
	add.f32 	%f203, %f202, %f139;
	mov.b32 	{%rs167, %rs171}, %r456;
	ld.shared.u16 	%rs168, [%r49+7680];
	// begin inline asm
	{mul.f16 %rs166,%rs167,%rs168;
}
	// end inline asm
	// begin inline asm
	{  cvt.f32.f16 %f140, %rs166;}

	// end inline asm
	add.f32 	%f204, %f203, %f140;
	ld.shared.u16 	%rs172, [%r49+7936];
	// begin inline asm
	{mul.f16 %rs170,%rs171,%rs172;
}
	// end inline asm
	// begin inline asm
	{  cvt.f32.f16 %f141, %rs170;}

	// end inline asm
	add.f32 	%f205, %f204, %f141;
	ld.shared.v4.u32 	{%r457, %r458, %r459, %r460}, [%r440+-64];
	mov.b32 	{%rs175, %rs179}, %r457;
	ld.shared.u16 	%rs176, [%r49+8192];
	// begin inline asm
	{mul.f16 %rs174,%rs175,%rs176;
}
	// end inline asm
	// begin inline asm
	{  cvt.f32.f16 %f142, %rs174;}

	// end inline asm
	add.f32 	%f206, %f205, %f142;
	ld.shared.u16 	%rs180, [%r49+8448];
	// begin inline asm
	{mul.f16 %rs178,%rs179,%rs180;
}
	// end inline asm
	// begin inline asm
	{  cvt.f32.f16 %f143, %rs178;}

	// end inline asm
	add.f32 	%f207, %f206, %f143;
	mov.b32 	{%rs183, %rs187}, %r458;
	ld.shared.u16 	%rs184, [%r49+8704];
	// begin inline asm
	{mul.f16 %rs182,%rs183,%rs184;
}
	// end inline asm
	// begin inline asm
	{  cvt.f32.f16 %f144, %rs182;}

	// end inline asm
	add.f32 	%f208, %f207, %f144;
	ld.shared.u16 	%rs188, [%r49+8960];
	// begin inline asm
	{mul.f16 %rs186,%rs187,%rs188;
}
	// end inline asm
	// begin inline asm
	{  cvt.f32.f16 %f145, %rs186;}

	// end inline asm
	add.f32 	%f209, %f208, %f145;
	mov.b32 	{%rs191, %rs195}, %r459;
	ld.shared.u16 	%rs192, [%r49+9216];
	// begin inline asm
	{mul.f16 %rs190,%rs191,%rs192;
}
	// end inline asm
	// begin inline asm
	{  cvt.f32.f16 %f146, %rs190;}

	// end inline asm
	add.f32 	%f210, %f209, %f146;
	ld.shared.u16 	%rs196, [%r49+9472];
	// begin inline asm
	{mul.f16 %rs194,%rs195,%rs196;
}
	// end inline asm
	// begin inline asm
	{  cvt.f32.f16 %f147, %rs194;}

	// end inline asm
	add.f32 	%f211, %f210, %f147;
	mov.b32 	{%rs199, %rs203}, %r460;
	ld.shared.u16 	%rs200, [%r49+9728];
	// begin inline asm
	{mul.f16 %rs198,%rs199,%rs200;
}
	// end inline asm
	// begin inline asm
	{  cvt.f32.f16 %f148, %rs198;}

	// end inline asm
	add.f32 	%f212, %f211, %f148;
	ld.shared.u16 	%rs204, [%r49+9984];
	// begin inline asm
	{mul.f16 %rs202,%rs203,%rs204;
}
	// end inline asm
	// begin inline asm
	{  cvt.f32.f16 %f149, %rs202;}

	// end inline asm
	add.f32 	%f213, %f212, %f149;
	ld.shared.v4.u32 	{%r461, %r462, %r463, %r464}, [%r440+-48];
	mov.b32 	{%rs207, %rs211}, %r461;
	ld.shared.u16 	%rs208, [%r49+10240];
	// begin inline asm
	{mul.f16 %rs206,%rs207,%rs208;
}
	// end inline asm
	// begin inline asm
	{  cvt.f32.f16 %f150, %rs206;}

	// end inline asm
	add.f32 	%f214, %f213, %f150;
	ld.shared.u16 	%rs212, [%r49+10496];
	// begin inline asm
	{mul.f16 %rs210,%rs211,%rs212;
}
	// end inline asm
	// begin inline asm
	{  cvt.f32.f16 %f151, %rs210;}

	// end inline asm
	add.f32 	%f215, %f214, %f151;
	mov.b32 	{%rs215, %rs219}, %r462;
	ld.shared.u16 	%rs216, [%r49+10752];
	// begin inline asm
	{mul.f16 %rs214,%rs215,%rs216;
}
	// end inline asm
	// begin inline asm
	{  cvt.f32.f16 %f152, %rs214;}

	// end inline asm
	add.f32 	%f216, %f215, %f152;
	ld.shared.u16 	%rs220, [%r49+11008];
	// begin inline asm
	{mul.f16 %rs218,%rs219,%rs220;
}
	// end inline asm
	// begin inline asm
	{  cvt.f32.f16 %f153, %rs218;}

	// end inline asm
	add.f32 	%f217, %f216, %f153;
	mov.b32 	{%rs223, %rs227}, %r463;
	ld.shared.u16 	%rs224, [%r49+11264];
	// begin inline asm
	{mul.f16 %rs222,%rs223,%rs224;
}
	// end inline asm
	// begin inline asm
	{  cvt.f32.f16 %f154, %rs222;}

	// end inline asm
	add.f32 	%f218, %f217, %f154;
	ld.shared.u16 	%rs228, [%r49+11520];
	// begin inline asm
	{mul.f16 %rs226,%rs227,%rs228;
}
	// end inline asm
	// begin inline asm
	{  cvt.f32.f16 %f155, %rs226;}

	// end inline asm
	add.f32 	%f219, %f218, %f155;
	mov.b32 	{%rs231, %rs235}, %r464;
	ld.shared.u16 	%rs232, [%r49+11776];
	// begin inline asm
	{mul.f16 %rs230,%rs231,%rs232;
}
	// end inline asm
	// begin inline asm
	{  cvt.f32.f16 %f156, %rs230;}

	// end inline asm
	add.f32 	%f220, %f219, %f156;
	ld.shared.u16 	%rs236, [%r49+12032];
	// begin inline asm
	{mul.f16 %rs234,%rs235,%rs236;
}
	// end inline asm
	// begin inline asm
	{  cvt.f32.f16 %f157, %rs234;}

	// end inline asm
	add.f32 	%f221, %f220, %f157;
	ld.shared.v4.u32 	{%r465, %r466, %r467, %r468}, [%r440+-32];
	mov.b32 	{%rs239, %rs243}, %r465;
	ld.shared.u16 	%rs240, [%r49+12288];
	// begin inline asm
	{mul.f16 %rs238,%rs239,%rs240;
}
	// end inline asm
	// begin inline asm
	{  cvt.f32.f16 %f158, %rs238;}

	// end inline asm
	add.f32 	%f222, %f221, %f158;
	ld.shared.u16 	%rs244, [%r49+12544];
	// begin inline asm
	{mul.f16 %rs242,%rs243,%rs244;
}
	// end inline asm
	// begin inline asm
	{  cvt.f32.f16 %f159, %rs242;}

	// end inline asm
	add.f32 	%f223, %f222, %f159;
	mov.b32 	{%rs247, %rs251}, %r466;
	ld.shared.u16 	%rs248, [%r49+12800];
	// begin inline asm
	{mul.f16 %rs246,%rs247,%rs248;
}
	// end inline asm
	// begin inline asm
	{  cvt.f32.f16 %f160, %rs246;}

	// end inline asm
	add.f32 	%f224, %f223, %f160;
	ld.shared.u16 	%rs252, [%r49+13056];
	// begin inline asm
	{mul.f16 %rs250,%rs251,%rs252;
}
	// end inline asm
	// begin inline asm
	{  cvt.f32.f16 %f161, %rs250;}

	// end inline asm
	add.f32 	%f225, %f224, %f161;
	mov.b32 	{%rs255, %rs259}, %r467;
	ld.shared.u16 	%rs256, [%r49+13312];
	// begin inline asm
	{mul.f16 %rs254,%rs255,%rs256;
}
	// end inline asm
	// begin inline asm
	{  cvt.f32.f16 %f162, %rs254;}

	// end inline asm
	add.f32 	%f226, %f225, %f162;
	ld.shared.u16 	%rs260, [%r49+13568];
	// begin inline asm
	{mul.f16 %rs258,%rs259,%rs260;
}
	// end inline asm
	// begin inline asm
	{  cvt.f32.f16 %f163, %rs258;}

	// end inline asm
	add.f32 	%f227, %f226, %f163;
	mov.b32 	{%rs263, %rs267}, %r468;
	ld.shared.u16 	%rs264, [%r49+13824];
	// begin inline asm
	{mul.f16 %rs262,%rs263,%rs264;
}
	// end inline asm
	// begin inline asm
	{  cvt.f32.f16 %f164, %rs262;}

	// end inline asm
	add.f32 	%f228, %f227, %f164;
	ld.shared.u16 	%rs268, [%r49+14080];
	// begin inline asm
	{mul.f16 %rs266,%rs267,%rs268;
}
	// end inline asm
	// begin inline asm
	{  cvt.f32.f16 %f165, %rs266;}

	// end inline asm
	add.f32 	%f229, %f228, %f165;
	ld.shared.v4.u32 	{%r469, %r470, %r471, %r472}, [%r440+-16];
	mov.b32 	{%rs271, %rs275}, %r469;
	ld.shared.u16 	%rs272, [%r49+14336];
	// begin inline asm
	{mul.f16 %rs270,%rs271,%rs272;
}
	// end inline asm
	// begin inline asm
	{  cvt.f32.f16 %f166, %rs270;}

	// end inline asm
	add.f32 	%f230, %f229, %f166;
	ld.shared.u16 	%rs276, [%r49+14592];
	// begin inline asm
	{mul.f16 %rs274,%rs275,%rs276;
}
	// end inline asm
	// begin inline asm
	{  cvt.f32.f16 %f167, %rs274;}

	// end inline asm
	add.f32 	%f231, %f230, %f167;
	mov.b32 	{%rs279, %rs283}, %r470;
	ld.shared.u16 	%rs280, [%r49+14848];
	// begin inline asm
	{mul.f16 %rs278,%rs279,%rs280;
}
	// end inline asm
	// begin inline asm
	{  cvt.f32.f16 %f168, %rs278;}

	// end inline asm
	add.f32 	%f232, %f231, %f168;
	ld.shared.u16 	%rs284, [%r49+15104];
	// begin inline asm
	{mul.f16 %rs282,%rs283,%rs284;
}
	// end inline asm
	// begin inline asm
	{  cvt.f32.f16 %f169, %rs282;}

	// end inline asm
	add.f32 	%f233, %f232, %f169;
	mov.b32 	{%rs287, %rs291}, %r471;
	ld.shared.u16 	%rs288, [%r49+15360];
	// begin inline asm
	{mul.f16 %rs286,%rs287,%rs288;
}
	// end inline asm
	// begin inline asm
	{  cvt.f32.f16 %f170, %rs286;}

	// end inline asm
	add.f32 	%f234, %f233, %f170;
	ld.shared.u16 	%rs292, [%r49+15616];
	// begin inline asm
	{mul.f16 %rs290,%rs291,%rs292;
}
	// end inline asm
	// begin inline asm
	{  cvt.f32.f16 %f171, %rs290;}

	// end inline asm
	add.f32 	%f235, %f234, %f171;
	mov.b32 	{%rs295, %rs299}, %r472;
	ld.shared.u16 	%rs296, [%r49+15872];
	// begin inline asm
	{mul.f16 %rs294,%rs295,%rs296;
}
	// end inline asm
	// begin inline asm
	{  cvt.f32.f16 %f172, %rs294;}

	// end inline asm
	add.f32 	%f236, %f235, %f172;
	ld.shared.u16 	%rs300, [%r49+16128];
	// begin inline asm
	{mul.f16 %rs298,%rs299,%rs300;
}
	// end inline asm
	// begin inline asm
	{  cvt.f32.f16 %f173, %rs298;}

	// end inline asm
	add.f32 	%f8, %f236, %f173;
$L__BB0_45:
	add.s32 	%r1681, %r1681, 1;
	setp.ne.s32 	%p38, %r1681, 16;
	@%p38 bra 	$L__BB0_38;
	mov.b32 	%r1684, 0;
	// begin inline asm
	mov.u64 %rd154, %globaltimer;
	// end inline asm
	mov.u32 	%r524, _ZZ13single_decodeP6__halfS0_S0_S0_S0_S0_S0_S0_S0_S0_PfS1_14CUtensorMap_stS2_S2_E10bar_buffer;
$L__BB0_47:
	// begin inline asm
	{
	.reg .pred p;
	mbarrier.try_wait.shared.b64 p, [%r524], %rd31;
	selp.b32 %r523, 1, 0, p;
	}
	// end inline asm
	setp.eq.s32 	%p39, %r523, 0;
	@%p39 bra 	$L__BB0_48;
	bra.uni 	$L__BB0_68;
$L__BB0_48:
	setp.gt.s32 	%p242, %r1684, 15;
	@%p242 bra 	$L__BB0_70;
	add.s32 	%r1684, %r1684, 1;
	bra.uni 	$L__BB0_47;
$L__BB0_50:
	setp.gt.s32 	%p33, %r1682, 15;
	@%p33 bra 	$L__BB0_52;
	add.s32 	%r1682, %r1682, 1;
	bra.uni 	$L__BB0_43;
$L__BB0_52:
	// begin inline asm
	mov.u64 %rd144, %globaltimer;
	// end inline asm
	sub.s64 	%rd17, %rd144, %rd142;
	setp.lt.s64 	%p34, %rd17, 4000000;
	@%p34 bra 	$L__BB0_54;
	mov.b32 	%r473, 1000000;
	// begin inline asm
	nanosleep.u32 %r473;
	// end inline asm
	bra.uni 	$L__BB0_43;
$L__BB0_54:
	setp.lt.s64 	%p35, %rd17, 40000;
	@%p35 bra 	$L__BB0_43;
	shr.s64 	%rd145, %rd17, 63;
	shr.u64 	%rd146, %rd145, 62;
	add.s64 	%rd147, %rd17, %rd146;
	shr.u64 	%rd148, %rd147, 2;
	cvt.u32.u64 	%r474, %rd148;
	// begin inline asm
	nanosleep.u32 %r474;
	// end inline asm
	bra.uni 	$L__BB0_43;
$L__BB0_56:
	setp.ne.s32 	%p36, %r8, 0;
	@%p36 bra 	$L__BB0_58;
	shl.b32 	%r483, %r1681, 6;
	add.s32 	%r479, %r48, %r483;
	mov.u32 	%r480, _ZZ13single_decodeP6__halfS0_S0_S0_S0_S0_S0_S0_S0_S0_PfS1_14CUtensorMap_stS2_S2_E3bar;
	// begin inline asm
	cp.async.bulk.tensor.2d.shared::cluster.global.tile.mbarrier::complete_tx::bytes [%r423], [%rd150, {%r47, %r479}], [%r480];
	// end inline asm
	mov.b32 	%r482, 16384;
	// begin inline asm
	mbarrier.arrive.expect_tx.release.cta.shared::cta.b64 %rd310, [%r480], %r482; // 8. 
	// end inline asm
	bra.uni 	$L__BB0_59;
$L__BB0_58:
	mov.u32 	%r475, _ZZ13single_decodeP6__halfS0_S0_S0_S0_S0_S0_S0_S0_S0_PfS1_14CUtensorMap_stS2_S2_E3bar;
	mov.b32 	%r476, 1;
	// begin inline asm
	mbarrier.arrive.shared::cta.b64                             %rd310,  [%r475], %r476;    // 2. 
	// end inline asm
$L__BB0_59:
	mov.b32 	%r1683, 0;
	// begin inline asm
	mov.u64 %rd152, %globaltimer;
	// end inline asm
$L__BB0_60:
	mov.u32 	%r486, _ZZ13single_decodeP6__halfS0_S0_S0_S0_S0_S0_S0_S0_S0_PfS1_14CUtensorMap_stS2_S2_E10bar_buffer;
	// begin inline asm
	{
	.reg .pred p;
	mbarrier.try_wait.shared.b64 p, [%r486], %rd31;
	selp.b32 %r485, 1, 0, p;
	}
	// end inline asm
	setp.eq.s32 	%p37, %r485, 0;
	@%p37 bra 	$L__BB0_62;
	shl.b32 	%r487, %r1681, 7;
	mov.u32 	%r488, _ZZ13single_decodeP6__halfS0_S0_S0_S0_S0_S0_S0_S0_S0_PfS1_14CUtensorMap_stS2_S2_E11input_shmem;
	add.s32 	%r489, %r488, %r487;
	ld.shared.v4.u32 	{%r490, %r491, %r492, %r493}, [%r489+-128];
	mov.b32 	{%rs303, %rs307}, %r490;
	ld.shared.u16 	%rs304, [%r50];
	// begin inline asm
	{mul.f16 %rs302,%rs303,%rs304;
}
	// end inline asm
	// begin inline asm
	{  cvt.f32.f16 %f237, %rs302;}

	// end inline asm
	add.f32 	%f301, %f8, %f237;
	ld.shared.u16 	%rs308, [%r50+256];
	// begin inline asm
	{mul.f16 %rs306,%rs307,%rs308;
}
	// end inline asm
	// begin inline asm
	{  cvt.f32.f16 %f238, %rs306;}

	// end inline asm
	add.f32 	%f302, %f301, %f238;
	mov.b32 	{%rs311, %rs315}, %r491;
	ld.shared.u16 	%rs312, [%r50+512];
	// begin inline asm
	{mul.f16 %rs310,%rs311,%rs312;
}
	// end inline asm
	// begin inline asm
	{  cvt.f32.f16 %f239, %rs310;}

	// end inline asm
	add.f32 	%f303, %f302, %f239;
	ld.shared.u16 	%rs316, [%r50+768];
	// begin inline asm
	{mul.f16 %rs314,%rs315,%rs316;
}
	// end inline asm
	// begin inline asm
	{  cvt.f32.f16 %f240, %rs314;}

	// end inline asm
	add.f32 	%f304, %f303, %f240;
	mov.b32 	{%rs319, %rs323}, %r492;
	ld.shared.u16 	%rs320, [%r50+1024];
	// begin inline asm
	{mul.f16 %rs318,%rs319,%rs320;
}
	// end inline asm
	// begin inline asm
	{  cvt.f32.f16 %f241, %rs318;}

	// end inline asm
	add.f32 	%f305, %f304, %f241;
	ld.shared.u16 	%rs324, [%r50+1280];
	// begin inline asm
	{mul.f16 %rs322,%rs323,%rs324;
}
	// end inline asm
	// begin inline asm
	{  cvt.f32.f16 %f242, %rs322;}

	// end inline asm
	add.f32 	%f306, %f305, %f242;
	mov.b32 	{%rs327, %rs331}, %r493;
	ld.shared.u16 	%rs328, [%r50+1536];
	// begin inline asm
	{mul.f16 %rs326,%rs327,%rs328;
}
	// end inline asm
	// begin inline asm
	{  cvt.f32.f16 %f243, %rs326;}

	// end inline asm
	add.f32 	%f307, %f306, %f243;
	ld.shared.u16 	%rs332, [%r50+1792];
	// begin inline asm
	{mul.f16 %rs330,%rs331,%rs332;
}
	// end inline asm
	// begin inline asm
	{  cvt.f32.f16 %f244, %rs330;}

	// end inline asm
	add.f32 	%f308, %f307, %f244;
	ld.shared.v4.u32 	{%r494, %r495, %r496, %r497}, [%r489+-112];
	mov.b32 	{%rs335, %rs339}, %r494;
	ld.shared.u16 	%rs336, [%r50+2048];
	// begin inline asm
	{mul.f16 %rs334,%rs335,%rs336;
}
	// end inline asm
	// begin inline asm
	{  cvt.f32.f16 %f245, %rs334;}

	// end inline asm
	add.f32 	%f309, %f308, %f245;
	ld.shared.u16 	%rs340, [%r50+2304];
	// begin inline asm
	{mul.f16 %rs338,%rs339,%rs340;
}
	// end inline asm
	// begin inline asm
	{  cvt.f32.f16 %f246, %rs338;}

	// end inline asm
	add.f32 	%f310, %f309, %f246;
	mov.b32 	{%rs343, %rs347}, %r495;
	ld.shared.u16 	%rs344, [%r50+2560];
	// begin inline asm
	{mul.f16 %rs342,%rs343,%rs344;
}
	// end inline asm
	// begin inline asm
	{  cvt.f32.f16 %f247, %rs342;}

	// end inline asm
	add.f32 	%f311, %f310, %f247;
	ld.shared.u16 	%rs348, [%r50+2816];
	// begin inline asm
	{mul.f16 %rs346,%rs347,%rs348;
}
	// end inline asm
	// begin inline asm
	{  cvt.f32.f16 %f248, %rs346;}

	// end inline asm
	add.f32 	%f312, %f311, %f248;
	mov.b32 	{%rs351, %rs355}, %r496;
	ld.shared.u16 	%rs352, [%r50+3072];
	// begin inline asm
	{mul.f16 %rs350,%rs351,%rs352;
}
	// end inline asm
	// begin inline asm
	{  cvt.f32.f16 %f249, %rs350;}

	// end inline asm
	add.f32 	%f313, %f312, %f249;
	ld.shared.u16 	%rs356, [%r50+3328];
	// begin inline asm
	{mul.f16 %rs354,%rs355,%rs356;
}
	// end inline asm
	// begin inline asm
	{  cvt.f32.f16 %f250, %rs354;}

	// end inline asm
	add.f32 	%f314, %f313, %f250;
	mov.b32 	{%rs359, %rs363}, %r497;
	ld.shared.u16 	%rs360, [%r50+3584];
	// begin inline asm
	{mul.f16 %rs358,%rs359,%rs360;
}
	// end inline asm
	// begin inline asm
	{  cvt.f32.f16 %f251, %rs358;}

	// end inline asm
	add.f32 	%f315, %f314, %f251;
	ld.shared.u16 	%rs364, [%r50+3840];
	// begin inline asm
	{mul.f16 %rs362,%rs363,%rs364;
}
	// end inline asm
	// begin inline asm
	{  cvt.f32.f16 %f252, %rs362;}

	// end inline asm
	add.f32 	%f316, %f315, %f252;
	ld.shared.v4.u32 	{%r498, %r499, %r500, %r501}, [%r489+-96];
	mov.b32 	{%rs367, %rs371}, %r498;
	ld.shared.u16 	%rs368, [%r50+4096];
	// begin inline asm
	{mul.f16 %rs366,%rs367,%rs368;
}
	// end inline asm
	// begin inline asm
	{  cvt.f32.f16 %f253, %rs366;}

	// end inline asm
	add.f32 	%f317, %f316, %f253;
	ld.shared.u16 	%rs372, [%r50+4352];
	// begin inline asm
	{mul.f16 %rs370,%rs371,%rs372;
}
	// end inline asm
	// begin inline asm
	{  cvt.f32.f16 %f254, %rs370;}

	// end inline asm
	add.f32 	%f318, %f317, %f254;
	mov.b32 	{%rs375, %rs379}, %r499;
	ld.shared.u16 	%rs376, [%r50+4608];
	// begin inline asm
	{mul.f16 %rs374,%rs375,%rs376;
}
	// end inline asm
	// begin inline asm
	{  cvt.f32.f16 %f255, %rs374;}

	// end inline asm
	add.f32 	%f319, %f318, %f255;
	ld.shared.u16 	%rs380, [%r50+4864];
	// begin inline asm
	{mul.f16 %rs378,%rs379,%rs380;
}
	// end inline asm
	// begin inline asm
	{  cvt.f32.f16 %f256, %rs378;}

	// end inline asm
	add.f32 	%f320, %f319, %f256;
	mov.b32 	{%rs383, %rs387}, %r500;
	ld.shared.u16 	%rs384, [%r50+5120];
	// begin inline asm
	{mul.f16 %rs382,%rs383,%rs384;
}
	// end inline asm
	// begin inline asm
	{  cvt.f32.f16 %f257, %rs382;}

	// end inline asm
	add.f32 	%f321, %f320, %f257;
	ld.shared.u16 	%rs388, [%r50+5376];
	// begin inline asm
	{mul.f16 %rs386,%rs387,%rs388;
}
	// end inline asm
	// begin inline asm
	{  cvt.f32.f16 %f258, %rs386;}

	// end inline asm
	add.f32 	%f322, %f321, %f258;
	mov.b32 	{%rs391, %rs395}, %r501;
	ld.shared.u16 	%rs392, [%r50+5632];
	// begin inline asm
	{mul.f16 %rs390,%rs391,%rs392;
}
	// end inline asm
	// begin inline asm
	{  cvt.f32.f16 %f259, %rs390;}

	// end inline asm
	add.f32 	%f323, %f322, %f259;
	ld.shared.u16 	%rs396, [%r50+5888];
	// begin inline asm
	{mul.f16 %rs394,%rs395,%rs396;
}
	// end inline asm
	// begin inline asm
	{  cvt.f32.f16 %f260, %rs394;}

	// end inline asm
	add.f32 	%f324, %f323, %f260;
	ld.shared.v4.u32 	{%r502, %r503, %r504, %r505}, [%r489+-80];
	mov.b32 	{%rs399, %rs403}, %r502;
	ld.shared.u16 	%rs400, [%r50+6144];
	// begin inline asm
	{mul.f16 %rs398,%rs399,%rs400;
}
	// end inline asm
	// begin inline asm
	{  cvt.f32.f16 %f261, %rs398;}

	// end inline asm
	add.f32 	%f325, %f324, %f261;
	ld.shared.u16 	%rs404, [%r50+6400];
	// begin inline asm
	{mul.f16 %rs402,%rs403,%rs404;
}
	// end inline asm
	// begin inline asm
	{  cvt.f32.f16 %f262, %rs402;}

	// end inline asm
	add.f32 	%f326, %f325, %f262;
	mov.b32 	{%rs407, %rs411}, %r503;
	ld.shared.u16 	%rs408, [%r50+6656];
	// begin inline asm
	{mul.f16 %rs406,%rs407,%rs408;
}
	// end inline asm
	// begin inline asm
	{  cvt.f32.f16 %f263, %rs406;}

	// end inline asm
	add.f32 	%f327, %f326, %f263;
	ld.shared.u16 	%rs412, [%r50+6912];
	// begin inline asm
	{mul.f16 %rs410,%rs411,%rs412;
}
	// end inline asm
	// begin inline asm
	{  cvt.f32.f16 %f264, %rs410;}

	// end inline asm
	add.f32 	%f328, %f327, %f264;
	mov.b32 	{%rs415, %rs419}, %r504;
	ld.shared.u16 	%rs416, [%r50+7168];
	// begin inline asm
	{mul.f16 %rs414,%rs415,%rs416;
}
	// end inline asm
	// begin inline asm
	{  cvt.f32.f16 %f265, %rs414;}

	// end inline asm
	add.f32 	%f329, %f328, %f265;
	ld.shared.u16 	%rs420, [%r50+7424];
	// begin inline asm
	{mul.f16 %rs418,%rs419,%rs420;
}
	// end inline asm
	// begin inline asm
	{  cvt.f32.f16 %f266, %rs418;}

	// end inline asm
	add.f32 	%f330, %f329, %f266;
	mov.b32 	{%rs423, %rs427}, %r505;
	ld.shared.u16 	%rs424, [%r50+7680];
	// begin inline asm
	{mul.f16 %rs422,%rs423,%rs424;
}
	// end inline asm
	// begin inline asm
	{  cvt.f32.f16 %f267, %rs422;}

	// end inline asm
	add.f32 	%f331, %f330, %f267;
	ld.shared.u16 	%rs428, [%r50+7936];
	// begin inline asm
	{mul.f16 %rs426,%rs427,%rs428;
}
	// end inline asm
	// begin inline asm
	{  cvt.f32.f16 %f268, %rs426;}

	// end inline asm
	add.f32 	%f332, %f331, %f268;
	ld.shared.v4.u32 	{%r506, %r507, %r508, %r509}, [%r489+-64];
	mov.b32 	{%rs431, %rs435}, %r506;
	ld.shared.u16 	%rs432, [%r50+8192];
	// begin inline asm
	{mul.f16 %rs430,%rs431,%rs432;
}
	// end inline asm
	// begin inline asm
	{  cvt.f32.f16 %f269, %rs430;}

	// end inline asm
	add.f32 	%f333, %f332, %f269;
	ld.shared.u16 	%rs436, [%r50+8448];
	// begin inline asm
	{mul.f16 %rs434,%rs435,%rs436;
}
	// end inline asm
	// begin inline asm
	{  cvt.f32.f16 %f270, %rs434;}

	// end inline asm
	add.f32 	%f334, %f333, %f270;
	mov.b32 	{%rs439, %rs443}, %r507;
	ld.shared.u16 	%rs440, [%r50+8704];
	// begin inline asm
	{mul.f16 %rs438,%rs439,%rs440;
}
	// end inline asm
	// begin inline asm
	{  cvt.f32.f16 %f271, %rs438;}

	// end inline asm
	add.f32 	%f335, %f334, %f271;
	ld.shared.u16 	%rs444, [%r50+8960];
	// begin inline asm
	{mul.f16 %rs442,%rs443,%rs444;
}
	// end inline asm
	// begin inline asm
	{  cvt.f32.f16 %f272, %rs442;}

	// end inline asm
	add.f32 	%f336, %f335, %f272;
	mov.b32 	{%rs447, %rs451}, %r508;
	ld.shared.u16 	%rs448, [%r50+9216];
	// begin inline asm
	{mul.f16 %rs446,%rs447,%rs448;
}
	// end inline asm
	// begin inline asm
	{  cvt.f32.f16 %f273, %rs446;}

	// end inline asm
	add.f32 	%f337, %f336, %f273;
	ld.shared.u16 	%rs452, [%r50+9472];
	// begin inline asm
	{mul.f16 %rs450,%rs451,%rs452;
}
	// end inline asm
	// begin inline asm
	{  cvt.f32.f16 %f274, %rs450;}

	// end inline asm
	add.f32 	%f338, %f337, %f274;
	mov.b32 	{%rs455, %rs459}, %r509;
	ld.shared.u16 	%rs456, [%r50+9728];
	// begin inline asm
	{mul.f16 %rs454,%rs455,%rs456;
}
	// end inline asm
	// begin inline asm
	{  cvt.f32.f16 %f275, %rs454;}

	// end inline asm
	add.f32 	%f339, %f338, %f275;
	ld.shared.u16 	%rs460, [%r50+9984];
	// begin inline asm
	{mul.f16 %rs458,%rs459,%rs460;
}
	// end inline asm
	// begin inline asm
	{  cvt.f32.f16 %f276, %rs458;}

	// end inline asm
	add.f32 	%f340, %f339, %f276;
	ld.shared.v4.u32 	{%r510, %r511, %r512, %r513}, [%r489+-48];
	mov.b32 	{%rs463, %rs467}, %r510;
	ld.shared.u16 	%rs464, [%r50+10240];
	// begin inline asm
	{mul.f16 %rs462,%rs463,%rs464;
}
	// end inline asm
	// begin inline asm
	{  cvt.f32.f16 %f277, %rs462;}

	// end inline asm
	add.f32 	%f341, %f340, %f277;
	ld.shared.u16 	%rs468, [%r50+10496];
	// begin inline asm
	{mul.f16 %rs466,%rs467,%rs468;
}
	// end inline asm
	// begin inline asm
	{  cvt.f32.f16 %f278, %rs466;}

	// end inline asm
	add.f32 	%f342, %f341, %f278;
	mov.b32 	{%rs471, %rs475}, %r511;
	ld.shared.u16 	%rs472, [%r50+10752];
	// begin inline asm
	{mul.f16 %rs470,%rs471,%rs472;
}
	// end inline asm
	// begin inline asm
	{  cvt.f32.f16 %f279, %rs470;}

	// end inline asm
	add.f32 	%f343, %f342, %f279;
	ld.shared.u16 	%rs476, [%r50+11008];
	// begin inline asm
	{mul.f16 %rs474,%rs475,%rs476;
}
	// end inline asm
	// begin inline asm
	{  cvt.f32.f16 %f280, %rs474;}

	// end inline asm
	add.f32 	%f344, %f343, %f280;
	mov.b32 	{%rs479, %rs483}, %r512;
	ld.shared.u16 	%rs480, [%r50+11264];
	// begin inline asm
	{mul.f16 %rs478,%rs479,%rs480;
}
	// end inline asm
	// begin inline asm
	{  cvt.f32.f16 %f281, %rs478;}

	// end inline asm
	add.f32 	%f345, %f344, %f281;
	ld.shared.u16 	%rs484, [%r50+11520];
	// begin inline asm
	{mul.f16 %rs482,%rs483,%rs484;
}
	// end inline asm
	// begin inline asm
	{  cvt.f32.f16 %f282, %rs482;}

	// end inline asm
	add.f32 	%f346, %f345, %f282;
	mov.b32 	{%rs487, %rs491}, %r513;
	ld.shared.u16 	%rs488, [%r50+11776];
	// begin inline asm
	{mul.f16 %rs486,%rs487,%rs488;
}
	// end inline asm
	// begin inline asm
	{  cvt.f32.f16 %f283, %rs486;}

	// end inline asm
	add.f32 	%f347, %f346, %f283;
	ld.shared.u16 	%rs492, [%r50+12032];
	// begin inline asm
	{mul.f16 %rs490,%rs491,%rs492;
}
	// end inline asm
	// begin inline asm
	{  cvt.f32.f16 %f284, %rs490;}

	// end inline asm
	add.f32 	%f348, %f347, %f284;
	ld.shared.v4.u32 	{%r514, %r515, %r516, %r517}, [%r489+-32];
	mov.b32 	{%rs495, %rs499}, %r514;
	ld.shared.u16 	%rs496, [%r50+12288];
	// begin inline asm
	{mul.f16 %rs494,%rs495,%rs496;
}
	// end inline asm
	// begin inline asm
	{  cvt.f32.f16 %f285, %rs494;}

	// end inline asm
	add.f32 	%f349, %f348, %f285;
	ld.shared.u16 	%rs500, [%r50+12544];
	// begin inline asm
	{mul.f16 %rs498,%rs499,%rs500;
}
	// end inline asm
	// begin inline asm
	{  cvt.f32.f16 %f286, %rs498;}

	// end inline asm
	add.f32 	%f350, %f349, %f286;
	mov.b32 	{%rs503, %rs507}, %r515;
	ld.shared.u16 	%rs504, [%r50+12800];
	// begin inline asm
	{mul.f16 %rs502,%rs503,%rs504;
}
	// end inline asm
	// begin inline asm
	{  cvt.f32.f16 %f287, %rs502;}

	// end inline asm
	add.f32 	%f351, %f350, %f287;
	ld.shared.u16 	%rs508, [%r50+13056];
	// begin inline asm
	{mul.f16 %rs506,%rs507,%rs508;
}
	// end inline asm
	// begin inline asm
	{  cvt.f32.f16 %f288, %rs506;}

	// end inline asm
	add.f32 	%f352, %f351, %f288;
	mov.b32 	{%rs511, %rs515}, %r516;
	ld.shared.u16 	%rs512, [%r50+13312];
	// begin inline asm
	{mul.f16 %rs510,%rs511,%rs512;
}
	// end inline asm
	// begin inline asm
	{  cvt.f32.f16 %f289, %rs510;}

	// end inline asm
	add.f32 	%f353, %f352, %f289;
	ld.shared.u16 	%rs516, [%r50+13568];
	// begin inline asm
	{mul.f16 %rs514,%rs515,%rs516;
}
	// end inline asm
	// begin inline asm
	{  cvt.f32.f16 %f290, %rs514;}

	// end inline asm
	add.f32 	%f354, %f353, %f290;
	mov.b32 	{%rs519, %rs523}, %r517;
	ld.shared.u16 	%rs520, [%r50+13824];
	// begin inline asm
	{mul.f16 %rs518,%rs519,%rs520;
}
	// end inline asm
	// begin inline asm
	{  cvt.f32.f16 %f291, %rs518;}

	// end inline asm
	add.f32 	%f355, %f354, %f291;
	ld.shared.u16 	%rs524, [%r50+14080];
	// begin inline asm
	{mul.f16 %rs522,%rs523,%rs524;
}
	// end inline asm
	// begin inline asm
	{  cvt.f32.f16 %f292, %rs522;}

	// end inline asm
	add.f32 	%f356, %f355, %f292;
	ld.shared.v4.u32 	{%r518, %r519, %r520, %r521}, [%r489+-16];
	mov.b32 	{%rs527, %rs531}, %r518;
	ld.shared.u16 	%rs528, [%r50+14336];
	// begin inline asm
	{mul.f16 %rs526,%rs527,%rs528;
}
	// end inline asm
	// begin inline asm
	{  cvt.f32.f16 %f293, %rs526;}

	// end inline asm
	add.f32 	%f357, %f356, %f293;
	ld.shared.u16 	%rs532, [%r50+14592];
	// begin inline asm
	{mul.f16 %rs530,%rs531,%rs532;
}
	// end inline asm
	// begin inline asm
	{  cvt.f32.f16 %f294, %rs530;}

	// end inline asm
	add.f32 	%f358, %f357, %f294;
	mov.b32 	{%rs535, %rs539}, %r519;
	ld.shared.u16 	%rs536, [%r50+14848];
	// begin inline asm
	{mul.f16 %rs534,%rs535,%rs536;
}
	// end inline asm
	// begin inline asm
	{  cvt.f32.f16 %f295, %rs534;}

	// end inline asm
	add.f32 	%f359, %f358, %f295;
	ld.shared.u16 	%rs540, [%r50+15104];
	// begin inline asm
	{mul.f16 %rs538,%rs539,%rs540;
}
	// end inline asm
	// begin inline asm
	{  cvt.f32.f16 %f296, %rs538;}

	// end inline asm
	add.f32 	%f360, %f359, %f296;
	mov.b32 	{%rs543, %rs547}, %r520;
	ld.shared.u16 	%rs544, [%r50+15360];
	// begin inline asm
	{mul.f16 %rs542,%rs543,%rs544;
}
	// end inline asm
	// begin inline asm
	{  cvt.f32.f16 %f297, %rs542;}

	// end inline asm
	add.f32 	%f361, %f360, %f297;
	ld.shared.u16 	%rs548, [%r50+15616];
	// begin inline asm
	{mul.f16 %rs546,%rs547,%rs548;
}
	// end inline asm
	// begin inline asm
	{  cvt.f32.f16 %f298, %rs546;}

	// end inline asm
	add.f32 	%f362, %f361, %f298;
	mov.b32 	{%rs551, %rs555}, %r521;
	ld.shared.u16 	%rs552, [%r50+15872];
	// begin inline asm
	{mul.f16 %rs550,%rs551,%rs552;
}
	// end inline asm
	// begin inline asm
	{  cvt.f32.f16 %f299, %rs550;}

	// end inline asm
	add.f32 	%f363, %f362, %f299;
	ld.shared.u16 	%rs556, [%r50+16128];
	// begin inline asm
	{mul.f16 %rs554,%rs555,%rs556;
}
	// end inline asm
	// begin inline asm
	{  cvt.f32.f16 %f300, %rs554;}

	// end inline asm
	add.f32 	%f8, %f363, %f300;
	bra.uni 	$L__BB0_45;
$L__BB0_62:
	setp.gt.s32 	%p245, %r1683, 15;
	@%p245 bra 	$L__BB0_64;
	add.s32 	%r1683, %r1683, 1;
	bra.uni 	$L__BB0_60;
$L__BB0_64:
	// begin inline asm
	mov.u64 %rd303, %globaltimer;
	// end inline asm
	sub.s64 	%rd22, %rd303, %rd152;
	setp.lt.s64 	%p246, %rd22, 4000000;
	@%p246 bra 	$L__BB0_66;
	mov.b32 	%r1669, 1000000;
	// begin inline asm
	nanosleep.u32 %r1669;
	// end inline asm
	bra.uni 	$L__BB0_60;
$L__BB0_66:
	setp.lt.s64 	%p247, %rd22, 40000;
	@%p247 bra 	$L__BB0_60;
	shr.s64 	%rd304, %rd22, 63;
	shr.u64 	%rd305, %rd304, 62;
	add.s64 	%rd306, %rd22, %rd305;
	shr.u64 	%rd307, %rd306, 2;
	cvt.u32.u64 	%r1670, %rd307;
	// begin inline asm
	nanosleep.u32 %r1670;
	// end inline asm
	bra.uni 	$L__BB0_60;
$L__BB0_68:
	setp.eq.s32 	%p40, %r8, 0;
	ld.shared.v4.u32 	{%r525, %r526, %r527, %r528}, [_ZZ13single_decodeP6__halfS0_S0_S0_S0_S0_S0_S0_S0_S0_PfS1_14CUtensorMap_stS2_S2_E11input_shmem+1920];
	mov.b32 	{%rs559, %rs563}, %r525;
	ld.shared.u16 	%rs560, [%r50];
	// begin inline asm
	{mul.f16 %rs558,%rs559,%rs560;
}
	// end inline asm
	// begin inline asm
	{  cvt.f32.f16 %f364, %rs558;}

	// end inline asm
	add.f32 	%f429, %f8, %f364;
	ld.shared.u16 	%rs564, [%r50+256];
	// begin inline asm
	{mul.f16 %rs562,%rs563,%rs564;
}
	// end inline asm
	// begin inline asm
	{  cvt.f32.f16 %f365, %rs562;}

	// end inline asm
	add.f32 	%f430, %f429, %f365;
	mov.b32 	{%rs567, %rs571}, %r526;
	ld.shared.u16 	%rs568, [%r50+512];
	// begin inline asm
	{mul.f16 %rs566,%rs567,%rs568;
}
	// end inline asm
	// begin inline asm
	{  cvt.f32.f16 %f366, %rs566;}

	// end inline asm
	add.f32 	%f431, %f430, %f366;
	ld.shared.u16 	%rs572, [%r50+768];
	// begin inline asm
	{mul.f16 %rs570,%rs571,%rs572;
}
	// end inline asm
	// begin inline asm
	{  cvt.f32.f16 %f367, %rs570;}

	// end inline asm
	add.f32 	%f432, %f431, %f367;
	mov.b32 	{%rs575, %rs579}, %r527;
	ld.shared.u16 	%rs576, [%r50+1024];
	// begin inline asm
	{mul.f16 %rs574,%rs575,%rs576;
}
	// end inline asm
	// begin inline asm
	{  cvt.f32.f16 %f368, %rs574;}

	// end inline asm
	add.f32 	%f433, %f432, %f368;
	ld.shared.u16 	%rs580, [%r50+1280];
	// begin inline asm
	{mul.f16 %rs578,%rs579,%rs580;
}
	// end inline asm
	// begin inline asm
	{  cvt.f32.f16 %f369, %rs578;}

	// end inline asm
	add.f32 	%f434, %f433, %f369;
	mov.b32 	{%rs583, %rs587}, %r528;
	ld.shared.u16 	%rs584, [%r50+1536];
	// begin inline asm
	{mul.f16 %rs582,%rs583,%rs584;
}
	// end inline asm
	// begin inline asm
	{  cvt.f32.f16 %f370, %rs582;}

	// end inline asm
	add.f32 	%f435, %f434, %f370;
	ld.shared.u16 	%rs588, [%r50+1792];
	// begin inline asm
	{mul.f16 %rs586,%rs587,%rs588;
}
	// end inline asm
	// begin inline asm
	{  cvt.f32.f16 %f371, %rs586;}

	// end inline asm
	add.f32 	%f436, %f435, %f371;
	ld.shared.v4.u32 	{%r529, %r530, %r531, %r532}, [_ZZ13single_decodeP6__halfS0_S0_S0_S0_S0_S0_S0_S0_S0_PfS1_14CUtensorMap_stS2_S2_E11input_shmem+1936];
	mov.b32 	{%rs591, %rs595}, %r529;
	ld.shared.u16 	%rs592, [%r50+2048];
	// begin inline asm
	{mul.f16 %rs590,%rs591,%rs592;
}
	// end inline asm
	// begin inline asm
	{  cvt.f32.f16 %f372, %rs590;}

	// end inline asm
	add.f32 	%f437, %f436, %f372;
	ld.shared.u16 	%rs596, [%r50+2304];
	// begin inline asm
	{mul.f16 %rs594,%rs595,%rs596;
}
	// end inline asm
	// begin inline asm
	{  cvt.f32.f16 %f373, %rs594;}

	// end inline asm
	add.f32 	%f438, %f437, %f373;
	mov.b32 	{%rs599, %rs603}, %r530;
	ld.shared.u16 	%rs600, [%r50+2560];
	// begin inline asm
	{mul.f16 %rs598,%rs599,%rs600;
}
	// end inline asm
	// begin inline asm
	{  cvt.f32.f16 %f374, %rs598;}

	// end inline asm
	add.f32 	%f439, %f438, %f374;
	ld.shared.u16 	%rs604, [%r50+2816];
	// begin inline asm
	{mul.f16 %rs602,%rs603,%rs604;
}
	// end inline asm
	// begin inline asm
	{  cvt.f32.f16 %f375, %rs602;}

	// end inline asm
	add.f32 	%f440, %f439, %f375;
	mov.b32 	{%rs607, %rs611}, %r531;
	ld.shared.u16 	%rs608, [%r50+3072];
	// begin inline asm
	{mul.f16 %rs606,%rs607,%rs608;
}
	// end inline asm
	// begin inline asm
	{  cvt.f32.f16 %f376, %rs606;}

	// end inline asm
	add.f32 	%f441, %f440, %f376;
	ld.shared.u16 	%rs612, [%r50+3328];
	// begin inline asm
	{mul.f16 %rs610,%rs611,%rs612;
}
	// end inline asm
	// begin inline asm
	{  cvt.f32.f16 %f377, %rs610;}

	// end inline asm
	add.f32 	%f442, %f441, %f377;
	mov.b32 	{%rs615, %rs619}, %r532;
	ld.shared.u16 	%rs616, [%r50+3584];
	// begin inline asm
	{mul.f16 %rs614,%rs615,%rs616;
}
	// end inline asm
	// begin inline asm
	{  cvt.f32.f16 %f378, %rs614;}

	// end inline asm
	add.f32 	%f443, %f442, %f378;
	ld.shared.u16 	%rs620, [%r50+3840];
	// begin inline asm
	{mul.f16 %rs618,%rs619,%rs620;
}
	// end inline asm
	// begin inline asm
	{  cvt.f32.f16 %f379, %rs618;}

	// end inline asm
	add.f32 	%f444, %f443, %f379;
	ld.shared.v4.u32 	{%r533, %r534, %r535, %r536}, [_ZZ13single_decodeP6__halfS0_S0_S0_S0_S0_S0_S0_S0_S0_PfS1_14CUtensorMap_stS2_S2_E11input_shmem+1952];
	mov.b32 	{%rs623, %rs627}, %r533;
	ld.shared.u16 	%rs624, [%r50+4096];
	// begin inline asm
	{mul.f16 %rs622,%rs623,%rs624;
}
	// end inline asm
	// begin inline asm
	{  cvt.f32.f16 %f380, %rs622;}

	// end inline asm
	add.f32 	%f445, %f444, %f380;
	ld.shared.u16 	%rs628, [%r50+4352];
	// begin inline asm
	{mul.f16 %rs626,%rs627,%rs628;
}
	// end inline asm
	// begin inline asm
	{  cvt.f32.f16 %f381, %rs626;}

	// end inline asm
	add.f32 	%f446, %f445, %f381;
	mov.b32 	{%rs631, %rs635}, %r534;
	ld.shared.u16 	%rs632, [%r50+4608];
	// begin inline asm
	{mul.f16 %rs630,%rs631,%rs632;
}
	// end inline asm
	// begin inline asm
	{  cvt.f32.f16 %f382, %rs630;}

	// end inline asm
	add.f32 	%f447, %f446, %f382;
	ld.shared.u16 	%rs636, [%r50+4864];
	// begin inline asm
	{mul.f16 %rs634,%rs635,%rs636;
}
	// end inline asm
	// begin inline asm
	{  cvt.f32.f16 %f383, %rs634;}

	// end inline asm
	add.f32 	%f448, %f447, %f383;
	mov.b32 	{%rs639, %rs643}, %r535;
	ld.shared.u16 	%rs640, [%r50+5120];
	// begin inline asm
	{mul.f16 %rs638,%rs639,%rs640;
}
	// end inline asm
	// begin inline asm
	{  cvt.f32.f16 %f384, %rs638;}

	// end inline asm
	add.f32 	%f449, %f448, %f384;
	ld.shared.u16 	%rs644, [%r50+5376];
	// begin inline asm
	{mul.f16 %rs642,%rs643,%rs644;
}
	// end inline asm
	// begin inline asm
	{  cvt.f32.f16 %f385, %rs642;}

	// end inline asm
	add.f32 	%f450, %f449, %f385;
	mov.b32 	{%rs647, %rs651}, %r536;
	ld.shared.u16 	%rs648, [%r50+5632];
	// begin inline asm
	{mul.f16 %rs646,%rs647,%rs648;
}
	// end inline asm
	// begin inline asm
	{  cvt.f32.f16 %f386, %rs646;}

	// end inline asm
	add.f32 	%f451, %f450, %f386;
	ld.shared.u16 	%rs652, [%r50+5888];
	// begin inline asm
	{mul.f16 %rs650,%rs651,%rs652;
}
	// end inline asm
	// begin inline asm
	{  cvt.f32.f16 %f387, %rs650;}

	// end inline asm
	add.f32 	%f452, %f451, %f387;
	ld.shared.v4.u32 	{%r537, %r538, %r539, %r540}, [_ZZ13single_decodeP6__halfS0_S0_S0_S0_S0_S0_S0_S0_S0_PfS1_14CUtensorMap_stS2_S2_E11input_shmem+1968];
	mov.b32 	{%rs655, %rs659}, %r537;
	ld.shared.u16 	%rs656, [%r50+6144];
	// begin inline asm
	{mul.f16 %rs654,%rs655,%rs656;
}
	// end inline asm
	// begin inline asm
	{  cvt.f32.f16 %f388, %rs654;}

	// end inline asm
	add.f32 	%f453, %f452, %f388;
	ld.shared.u16 	%rs660, [%r50+6400];
	// begin inline asm
	{mul.f16 %rs658,%rs659,%rs660;
}
	// end inline asm
	// begin inline asm
	{  cvt.f32.f16 %f389, %rs658;}

	// end inline asm
	add.f32 	%f454, %f453, %f389;
	mov.b32 	{%rs663, %rs667}, %r538;
	ld.shared.u16 	%rs664, [%r50+6656];
	// begin inline asm
	{mul.f16 %rs662,%rs663,%rs664;
}
	// end inline asm
	// begin inline asm
	{  cvt.f32.f16 %f390, %rs662;}

	// end inline asm
	add.f32 	%f455, %f454, %f390;
	ld.shared.u16 	%rs668, [%r50+6912];
	// begin inline asm
	{mul.f16 %rs666,%rs667,%rs668;
}
	// end inline asm
	// begin inline asm
	{  cvt.f32.f16 %f391, %rs666;}

	// end inline asm
	add.f32 	%f456, %f455, %f391;
	mov.b32 	{%rs671, %rs675}, %r539;
	ld.shared.u16 	%rs672, [%r50+7168];
	// begin inline asm
	{mul.f16 %rs670,%rs671,%rs672;
}
	// end inline asm
	// begin inline asm
	{  cvt.f32.f16 %f392, %rs670;}

	// end inline asm
	add.f32 	%f457, %f456, %f392;
	ld.shared.u16 	%rs676, [%r50+7424];
	// begin inline asm
	{mul.f16 %rs674,%rs675,%rs676;
}
	// end inline asm
	// begin inline asm
	{  cvt.f32.f16 %f393, %rs674;}

	// end inline asm
	add.f32 	%f458, %f457, %f393;
	mov.b32 	{%rs679, %rs683}, %r540;
	ld.shared.u16 	%rs680, [%r50+7680];
	// begin inline asm
	{mul.f16 %rs678,%rs679,%rs680;
}
	// end inline asm
	// begin inline asm
	{  cvt.f32.f16 %f394, %rs678;}

	// end inline asm
	add.f32 	%f459, %f458, %f394;
	ld.shared.u16 	%rs684, [%r50+7936];
	// begin inline asm
	{mul.f16 %rs682,%rs683,%rs684;
}
	// end inline asm
	// begin inline asm
	{  cvt.f32.f16 %f395, %rs682;}

	// end inline asm
	add.f32 	%f460, %f459, %f395;
	ld.shared.v4.u32 	{%r541, %r542, %r543, %r544}, [_ZZ13single_decodeP6__halfS0_S0_S0_S0_S0_S0_S0_S0_S0_PfS1_14CUtensorMap_stS2_S2_E11input_shmem+1984];
	mov.b32 	{%rs687, %rs691}, %r541;
	ld.shared.u16 	%rs688, [%r50+8192];
	// begin inline asm
	{mul.f16 %rs686,%rs687,%rs688;
}
	// end inline asm
	// begin inline asm
	{  cvt.f32.f16 %f396, %rs686;}

	// end inline asm
	add.f32 	%f461, %f460, %f396;
	ld.shared.u16 	%rs692, [%r50+8448];
	// begin inline asm
	{mul.f16 %rs690,%rs691,%rs692;
}
	// end inline asm
	// begin inline asm
	{  cvt.f32.f16 %f397, %rs690;}

	// end inline asm
	add.f32 	%f462, %f461, %f397;
	mov.b32 	{%rs695, %rs699}, %r542;
	ld.shared.u16 	%rs696, [%r50+8704];
	// begin inline asm
	{mul.f16 %rs694,%rs695,%rs696;
}
	// end inline asm
	// begin inline asm
	{  cvt.f32.f16 %f398, %rs694;}

	// end inline asm
	add.f32 	%f463, %f462, %f398;
	ld.shared.u16 	%rs700, [%r50+8960];
	// begin inline asm
	{mul.f16 %rs698,%rs699,%rs700;
}
	// end inline asm
	// begin inline asm
	{  cvt.f32.f16 %f399, %rs698;}

	// end inline asm
	add.f32 	%f464, %f463, %f399;
	mov.b32 	{%rs703, %rs707}, %r543;
	ld.shared.u16 	%rs704, [%r50+9216];
	// begin inline asm
	{mul.f16 %rs702,%rs703,%rs704;
}
	// end inline asm
	// begin inline asm
	{  cvt.f32.f16 %f400, %rs702;}

	// end inline asm
	add.f32 	%f465, %f464, %f400;
	ld.shared.u16 	%rs708, [%r50+9472];
	// begin inline asm
	{mul.f16 %rs706,%rs707,%rs708;
}
	// end inline asm
	// begin inline asm
	{  cvt.f32.f16 %f401, %rs706;}

	// end inline asm
	add.f32 	%f466, %f465, %f401;
	mov.b32 	{%rs711, %rs715}, %r544;
	ld.shared.u16 	%rs712, [%r50+9728];
	// begin inline asm
	{mul.f16 %rs710,%rs711,%rs712;
}
	// end inline asm
	// begin inline asm
	{  cvt.f32.f16 %f402, %rs710;}

	// end inline asm
	add.f32 	%f467, %f466, %f402;
	ld.shared.u16 	%rs716, [%r50+9984];
	// begin inline asm
	{mul.f16 %rs714,%rs715,%rs716;
}
	// end inline asm
	// begin inline asm
	{  cvt.f32.f16 %f403, %rs714;}

	// end inline asm
	add.f32 	%f468, %f467, %f403;
	ld.shared.v4.u32 	{%r545, %r546, %r547, %r548}, [_ZZ13single_decodeP6__halfS0_S0_S0_S0_S0_S0_S0_S0_S0_PfS1_14CUtensorMap_stS2_S2_E11input_shmem+2000];
	mov.b32 	{%rs719, %rs723}, %r545;
	ld.shared.u16 	%rs720, [%r50+10240];
	// begin inline asm
	{mul.f16 %rs718,%rs719,%rs720;
}
	// end inline asm
	// begin inline asm
	{  cvt.f32.f16 %f404, %rs718;}

	// end inline asm
	add.f32 	%f469, %f468, %f404;
	ld.shared.u16 	%rs724, [%r50+10496];
	// begin inline asm
	{mul.f16 %rs722,%rs723,%rs724;
}
	// end inline asm
	// begin inline asm
	{  cvt.f32.f16 %f405, %rs722;}

	// end inline asm
	add.f32 	%f470, %f469, %f405;
	mov.b32 	{%rs727, %rs731}, %r546;
	ld.shared.u16 	%rs728, [%r50+10752];
	// begin inline asm
	{mul.f16 %rs726,%rs727,%rs728;
}
	// end inline asm
	// begin inline asm
	{  cvt.f32.f16 %f406, %rs726;}

	// end inline asm
	add.f32 	%f471, %f470, %f406;
	ld.shared.u16 	%rs732, [%r50+11008];
	// begin inline asm
	{mul.f16 %rs730,%rs731,%rs732;
}
	// end inline asm
	// begin inline asm
	{  cvt.f32.f16 %f407, %rs730;}

	// end inline asm
	add.f32 	%f472, %f471, %f407;
	mov.b32 	{%rs735, %rs739}, %r547;
	ld.shared.u16 	%rs736, [%r50+11264];
	// begin inline asm
	{mul.f16 %rs734,%rs735,%rs736;
}
	// end inline asm
	// begin inline asm
	{  cvt.f32.f16 %f408, %rs734;}

	// end inline asm
	add.f32 	%f473, %f472, %f408;
	ld.shared.u16 	%rs740, [%r50+11520];
	// begin inline asm
	{mul.f16 %rs738,%rs739,%rs740;
}
	// end inline asm
	// begin inline asm
	{  cvt.f32.f16 %f409, %rs738;}

	// end inline asm
	add.f32 	%f474, %f473, %f409;
	mov.b32 	{%rs743, %rs747}, %r548;
	ld.shared.u16 	%rs744, [%r50+11776];
	// begin inline asm
	{mul.f16 %rs742,%rs743,%rs744;
}
	// end inline asm
	// begin inline asm
	{  cvt.f32.f16 %f410, %rs742;}

	// end inline asm
	add.f32 	%f475, %f474, %f410;
	ld.shared.u16 	%rs748, [%r50+12032];
	// begin inline asm
	{mul.f16 %rs746,%rs747,%rs748;
}
	// end inline asm
	// begin inline asm
	{  cvt.f32.f16 %f411, %rs746;}

	// end inline asm
	add.f32 	%f476, %f475, %f411;
	ld.shared.v4.u32 	{%r549, %r550, %r551, %r552}, [_ZZ13single_decodeP6__halfS0_S0_S0_S0_S0_S0_S0_S0_S0_PfS1_14CUtensorMap_stS2_S2_E11input_shmem+2016];
	mov.b32 	{%rs751, %rs755}, %r549;
	ld.shared.u16 	%rs752, [%r50+12288];
	// begin inline asm
	{mul.f16 %rs750,%rs751,%rs752;
}
	// end inline asm
	// begin inline asm
	{  cvt.f32.f16 %f412, %rs750;}

	// end inline asm
	add.f32 	%f477, %f476, %f412;
	ld.shared.u16 	%rs756, [%r50+12544];
	// begin inline asm
	{mul.f16 %rs754,%rs755,%rs756;
}
	// end inline asm
	// begin inline asm
	{  cvt.f32.f16 %f413, %rs754;}

	// end inline asm
	add.f32 	%f478, %f477, %f413;
	mov.b32 	{%rs759, %rs763}, %r550;
	ld.shared.u16 	%rs760, [%r50+12800];
	// begin inline asm
	{mul.f16 %rs758,%rs759,%rs760;
}
	// end inline asm
	// begin inline asm
	{  cvt.f32.f16 %f414, %rs758;}

	// end inline asm
	add.f32 	%f479, %f478, %f414;
	ld.shared.u16 	%rs764, [%r50+13056];
	// begin inline asm
	{mul.f16 %rs762,%rs763,%rs764;
}
	// end inline asm
	// begin inline asm
	{  cvt.f32.f16 %f415, %rs762;}

	// end inline asm
	add.f32 	%f480, %f479, %f415;
	mov.b32 	{%rs767, %rs771}, %r551;
	ld.shared.u16 	%rs768, [%r50+13312];
	// begin inline asm
	{mul.f16 %rs766,%rs767,%rs768;
}
	// end inline asm
	// begin inline asm
	{  cvt.f32.f16 %f416, %rs766;}

	// end inline asm
	add.f32 	%f481, %f480, %f416;
	ld.shared.u16 	%rs772, [%r50+13568];
	// begin inline asm
	{mul.f16 %rs770,%rs771,%rs772;
}
	// end inline asm
	// begin inline asm
	{  cvt.f32.f16 %f417, %rs770;}

	// end inline asm
	add.f32 	%f482, %f481, %f417;
	mov.b32 	{%rs775, %rs779}, %r552;
	ld.shared.u16 	%rs776, [%r50+13824];
	// begin inline asm
	{mul.f16 %rs774,%rs775,%rs776;
}
	// end inline asm
	// begin inline asm
	{  cvt.f32.f16 %f418, %rs774;}

	// end inline asm
	add.f32 	%f483, %f482, %f418;
	ld.shared.u16 	%rs780, [%r50+14080];
	// begin inline asm
	{mul.f16 %rs778,%rs779,%rs780;
}
	// end inline asm
	// begin inline asm
	{  cvt.f32.f16 %f419, %rs778;}

	// end inline asm
	add.f32 	%f484, %f483, %f419;
	ld.shared.v4.u32 	{%r553, %r554, %r555, %r556}, [_ZZ13single_decodeP6__halfS0_S0_S0_S0_S0_S0_S0_S0_S0_PfS1_14CUtensorMap_stS2_S2_E11input_shmem+2032];
	mov.b32 	{%rs783, %rs787}, %r553;
	ld.shared.u16 	%rs784, [%r50+14336];
	// begin inline asm
	{mul.f16 %rs782,%rs783,%rs784;
}
	// end inline asm
	// begin inline asm
	{  cvt.f32.f16 %f420, %rs782;}

	// end inline asm
	add.f32 	%f485, %f484, %f420;
	ld.shared.u16 	%rs788, [%r50+14592];
	// begin inline asm
	{mul.f16 %rs786,%rs787,%rs788;
}
	// end inline asm
	// begin inline asm
	{  cvt.f32.f16 %f421, %rs786;}

	// end inline asm
	add.f32 	%f486, %f485, %f421;
	mov.b32 	{%rs791, %rs795}, %r554;
	ld.shared.u16 	%rs792, [%r50+14848];
	// begin inline asm
	{mul.f16 %rs790,%rs791,%rs792;
}
	// end inline asm
	// begin inline asm
	{  cvt.f32.f16 %f422, %rs790;}

	// end inline asm
	add.f32 	%f487, %f486, %f422;
	ld.shared.u16 	%rs796, [%r50+15104];
	// begin inline asm
	{mul.f16 %rs794,%rs795,%rs796;
}
	// end inline asm
	// begin inline asm
	{  cvt.f32.f16 %f423, %rs794;}

	// end inline asm
	add.f32 	%f488, %f487, %f423;
	mov.b32 	{%rs799, %rs803}, %r555;
	ld.shared.u16 	%rs800, [%r50+15360];
	// begin inline asm
	{mul.f16 %rs798,%rs799,%rs800;
}
	// end inline asm
	// begin inline asm
	{  cvt.f32.f16 %f424, %rs798;}

	// end inline asm
	add.f32 	%f489, %f488, %f424;
	ld.shared.u16 	%rs804, [%r50+15616];
	// begin inline asm
	{mul.f16 %rs802,%rs803,%rs804;
}
	// end inline asm
	// begin inline asm
	{  cvt.f32.f16 %f425, %rs802;}

	// end inline asm
	add.f32 	%f490, %f489, %f425;
	mov.b32 	{%rs807, %rs811}, %r556;
	ld.shared.u16 	%rs808, [%r50+15872];
	// begin inline asm
	{mul.f16 %rs806,%rs807,%rs808;
}
	// end inline asm
	// begin inline asm
	{  cvt.f32.f16 %f426, %rs806;}

	// end inline asm
	add.f32 	%f491, %f490, %f426;
	ld.shared.u16 	%rs812, [%r50+16128];
	// begin inline asm
	{mul.f16 %rs810,%rs811,%rs812;
}
	// end inline asm
	// begin inline asm
	{  cvt.f32.f16 %f427, %rs810;}

	// end inline asm
	add.f32 	%f428, %f491, %f427;
	// begin inline asm
	{  cvt.rn.f16.f32 %rs814, %f428;}

	// end inline asm
	mov.u32 	%r558, _ZZ13single_decodeP6__halfS0_S0_S0_S0_S0_S0_S0_S0_S0_PfS1_14CUtensorMap_stS2_S2_E7local_q;
	add.s32 	%r58, %r558, %r422;
	st.shared.u16 	[%r58], %rs814;
	barrier.sync 	0;
	@%p40 bra 	$L__BB0_69;
	bra.uni 	$L__BB0_74;
$L__BB0_69:
	add.s32 	%r563, %r48, 4096;
	mov.u32 	%r561, _ZZ13single_decodeP6__halfS0_S0_S0_S0_S0_S0_S0_S0_S0_PfS1_14CUtensorMap_stS2_S2_E6weight;
	mov.u32 	%r564, _ZZ13single_decodeP6__halfS0_S0_S0_S0_S0_S0_S0_S0_S0_PfS1_14CUtensorMap_stS2_S2_E3bar;
	// begin inline asm
	cp.async.bulk.tensor.2d.shared::cluster.global.tile.mbarrier::complete_tx::bytes [%r561], [%rd150, {%r47, %r563}], [%r564];
	// end inline asm
	mov.b32 	%r566, 16384;
	// begin inline asm
	mbarrier.arrive.expect_tx.release.cta.shared::cta.b64 %rd317, [%r564], %r566; // 8. 
	// end inline asm
	bra.uni 	$L__BB0_75;
$L__BB0_70:
	// begin inline asm
	mov.u64 %rd298, %globaltimer;
	// end inline asm
	sub.s64 	%rd26, %rd298, %rd154;
	setp.lt.s64 	%p243, %rd26, 4000000;
	@%p243 bra 	$L__BB0_72;
	mov.b32 	%r1667, 1000000;
	// begin inline asm
	nanosleep.u32 %r1667;
	// end inline asm
	bra.uni 	$L__BB0_47;
$L__BB0_72:
	setp.lt.s64 	%p244, %rd26, 40000;
	@%p244 bra 	$L__BB0_47;
	shr.s64 	%rd299, %rd26, 63;
	shr.u64 	%rd300, %rd299, 62;
	add.s64 	%rd301, %rd26, %rd300;
	shr.u64 	%rd302, %rd301, 2;
	cvt.u32.u64 	%r1668, %rd302;
	// begin inline asm
	nanosleep.u32 %r1668;
	// end inline asm
	bra.uni 	$L__BB0_47;
$L__BB0_74:
	mov.u32 	%r559, _ZZ13single_decodeP6__halfS0_S0_S0_S0_S0_S0_S0_S0_S0_PfS1_14CUtensorMap_stS2_S2_E3bar;
	mov.b32 	%r560, 1;
	// begin inline asm
	mbarrier.arrive.shared::cta.b64                             %rd317,  [%r559], %r560;    // 2. 
	// end inline asm
$L__BB0_75:
	add.s32 	%r60, %r48, 4096;
	mov.b32 	%r1685, 1;
	mov.f32 	%f12, 0f00000000;
	mov.u32 	%r620, _ZZ13single_decodeP6__halfS0_S0_S0_S0_S0_S0_S0_S0_S0_PfS1_14CUtensorMap_stS2_S2_E6weight;
	mov.u32 	%r623, _ZZ13single_decodeP6__halfS0_S0_S0_S0_S0_S0_S0_S0_S0_PfS1_14CUtensorMap_stS2_S2_E3bar;
$L__BB0_76:
	and.b32  	%r568, %r1685, 1;
	setp.eq.b32 	%p41, %r568, 1;
	not.pred 	%p42, %p41;
	@%p42 bra 	$L__BB0_95;
	setp.ne.s32 	%p43, %r8, 0;
	@%p43 bra 	$L__BB0_79;
	shl.b32 	%r577, %r1685, 6;
	add.s32 	%r573, %r60, %r577;
	mov.u32 	%r571, _ZZ13single_decodeP6__halfS0_S0_S0_S0_S0_S0_S0_S0_S0_PfS1_14CUtensorMap_stS2_S2_E13weight_buffer;
	mov.u32 	%r574, _ZZ13single_decodeP6__halfS0_S0_S0_S0_S0_S0_S0_S0_S0_PfS1_14CUtensorMap_stS2_S2_E10bar_buffer;
	// begin inline asm
	cp.async.bulk.tensor.2d.shared::cluster.global.tile.mbarrier::complete_tx::bytes [%r571], [%rd150, {%r47, %r573}], [%r574];
	// end inline asm
	mov.b32 	%r576, 16384;
	// begin inline asm
	mbarrier.arrive.expect_tx.release.cta.shared::cta.b64 %rd31, [%r574], %r576; // 8. 
	// end inline asm
	bra.uni 	$L__BB0_80;
$L__BB0_79:
	mov.u32 	%r569, _ZZ13single_decodeP6__halfS0_S0_S0_S0_S0_S0_S0_S0_S0_PfS1_14CUtensorMap_stS2_S2_E10bar_buffer;
	mov.b32 	%r570, 1;
	// begin inline asm
	mbarrier.arrive.shared::cta.b64                             %rd31,  [%r569], %r570;    // 2. 
	// end inline asm
$L__BB0_80:
	mov.b32 	%r1686, 0;
	// begin inline asm
	mov.u64 %rd162, %globaltimer;
	// end inline asm
$L__BB0_81:
	mov.u32 	%r580, _ZZ13single_decodeP6__halfS0_S0_S0_S0_S0_S0_S0_S0_S0_PfS1_14CUtensorMap_stS2_S2_E3bar;
	// begin inline asm
	{
	.reg .pred p;
	mbarrier.try_wait.shared.b64 p, [%r580], %rd317;
	selp.b32 %r579, 1, 0, p;
	}
	// end inline asm
	setp.eq.s32 	%p44, %r579, 0;
	@%p44 bra 	$L__BB0_89;
	shl.b32 	%r581, %r1685, 7;
	mov.u32 	%r582, _ZZ13single_decodeP6__halfS0_S0_S0_S0_S0_S0_S0_S0_S0_PfS1_14CUtensorMap_stS2_S2_E11input_shmem;
	add.s32 	%r583, %r582, %r581;
	ld.shared.v4.u32 	{%r584, %r585, %r586, %r587}, [%r583+-128];
	mov.b32 	{%rs816, %rs820}, %r584;
	ld.shared.u16 	%rs817, [%r49];
	// begin inline asm
	{mul.f16 %rs815,%rs816,%rs817;
}
	// end inline asm
	// begin inline asm
	{  cvt.f32.f16 %f493, %rs815;}

	// end inline asm
	add.f32 	%f557, %f12, %f493;
	ld.shared.u16 	%rs821, [%r49+256];
	// begin inline asm
	{mul.f16 %rs819,%rs820,%rs821;
}
	// end inline asm
	// begin inline asm
	{  cvt.f32.f16 %f494, %rs819;}

	// end inline asm
	add.f32 	%f558, %f557, %f494;
	mov.b32 	{%rs824, %rs828}, %r585;
	ld.shared.u16 	%rs825, [%r49+512];
	// begin inline asm
	{mul.f16 %rs823,%rs824,%rs825;
}
	// end inline asm
	// begin inline asm
	{  cvt.f32.f16 %f495, %rs823;}

	// end inline asm
	add.f32 	%f559, %f558, %f495;
	ld.shared.u16 	%rs829, [%r49+768];
	// begin inline asm
	{mul.f16 %rs827,%rs828,%rs829;
}
	// end inline asm
	// begin inline asm
	{  cvt.f32.f16 %f496, %rs827;}

	// end inline asm
	add.f32 	%f560, %f559, %f496;
	mov.b32 	{%rs832, %rs836}, %r586;
	ld.shared.u16 	%rs833, [%r49+1024];
	// begin inline asm
	{mul.f16 %rs831,%rs832,%rs833;
}
	// end inline asm
	// begin inline asm
	{  cvt.f32.f16 %f497, %rs831;}

	// end inline asm
	add.f32 	%f561, %f560, %f497;
	ld.shared.u16 	%rs837, [%r49+1280];
	// begin inline asm
	{mul.f16 %rs835,%rs836,%rs837;
}
	// end inline asm
	// begin inline asm
	{  cvt.f32.f16 %f498, %rs835;}

	// end inline asm
	add.f32 	%f562, %f561, %f498;
	mov.b32 	{%rs840, %rs844}, %r587;
	ld.shared.u16 	%rs841, [%r49+1536];
	// begin inline asm
	{mul.f16 %rs839,%rs840,%rs841;
}
	// end inline asm
	// begin inline asm
	{  cvt.f32.f16 %f499, %rs839;}

	// end inline asm
	add.f32 	%f563, %f562, %f499;
	ld.shared.u16 	%rs845, [%r49+1792];
	// begin inline asm
	{mul.f16 %rs843,%rs844,%rs845;
}
	// end inline asm
	// begin inline asm
	{  cvt.f32.f16 %f500, %rs843;}

	// end inline asm
	add.f32 	%f564, %f563, %f500;
	ld.shared.v4.u32 	{%r588, %r589, %r590, %r591}, [%r583+-112];
	mov.b32 	{%rs848, %rs852}, %r588;
	ld.shared.u16 	%rs849, [%r49+2048];
	// begin inline asm
	{mul.f16 %rs847,%rs848,%rs849;
}
	// end inline asm
	// begin inline asm
	{  cvt.f32.f16 %f501, %rs847;}

	// end inline asm
	add.f32 	%f565, %f564, %f501;
	ld.shared.u16 	%rs853, [%r49+2304];
	// begin inline asm
	{mul.f16 %rs851,%rs852,%rs853;
}
	// end inline asm
	// begin inline asm
	{  cvt.f32.f16 %f502, %rs851;}

	// end inline asm
	add.f32 	%f566, %f565, %f502;
	mov.b32 	{%rs856, %rs860}, %r589;
	ld.shared.u16 	%rs857, [%r49+2560];
	// begin inline asm
	{mul.f16 %rs855,%rs856,%rs857;
}
	// end inline asm
	// begin inline asm
	{  cvt.f32.f16 %f503, %rs855;}

	// end inline asm
	add.f32 	%f567, %f566, %f503;
	ld.shared.u16 	%rs861, [%r49+2816];
	// begin inline asm
	{mul.f16 %rs859,%rs860,%rs861;
}
	// end inline asm
	// begin inline asm
	{  cvt.f32.f16 %f504, %rs859;}

	// end inline asm
	add.f32 	%f568, %f567, %f504;
	mov.b32 	{%rs864, %rs868}, %r590;
	ld.shared.u16 	%rs865, [%r49+3072];
	// begin inline asm
	{mul.f16 %rs863,%rs864,%rs865;
}
	// end inline asm
	// begin inline asm
	{  cvt.f32.f16 %f505, %rs863;}

	// end inline asm
	add.f32 	%f569, %f568, %f505;
	ld.shared.u16 	%rs869, [%r49+3328];
	// begin inline asm
	{mul.f16 %rs867,%rs868,%rs869;
}
	// end inline asm
	// begin inline asm
	{  cvt.f32.f16 %f506, %rs867;}

	// end inline asm
	add.f32 	%f570, %f569, %f506;
	mov.b32 	{%rs872, %rs876}, %r591;
	ld.shared.u16 	%rs873, [%r49+3584];
	// begin inline asm
	{mul.f16 %rs871,%rs872,%rs873;
}
	// end inline asm
	// begin inline asm
	{  cvt.f32.f16 %f507, %rs871;}

	// end inline asm
	add.f32 	%f571, %f570, %f507;
	ld.shared.u16 	%rs877, [%r49+3840];
	// begin inline asm
	{mul.f16 %rs875,%rs876,%rs877;
}
	// end inline asm
	// begin inline asm
	{  cvt.f32.f16 %f508, %rs875;}

	// end inline asm
	add.f32 	%f572, %f571, %f508;
	ld.shared.v4.u32 	{%r592, %r593, %r594, %r595}, [%r583+-96];
	mov.b32 	{%rs880, %rs884}, %r592;
	ld.shared.u16 	%rs881, [%r49+4096];
	// begin inline asm
	{mul.f16 %rs879,%rs880,%rs881;
}
	// end inline asm
	// begin inline asm
	{  cvt.f32.f16 %f509, %rs879;}

	// end inline asm
	add.f32 	%f573, %f572, %f509;
	ld.shared.u16 	%rs885, [%r49+4352];
	// begin inline asm
	{mul.f16 %rs883,%rs884,%rs885;
}
	// end inline asm
	// begin inline asm
	{  cvt.f32.f16 %f510, %rs883;}

	// end inline asm
	add.f32 	%f574, %f573, %f510;
	mov.b32 	{%rs888, %rs892}, %r593;
	ld.shared.u16 	%rs889, [%r49+4608];
	// begin inline asm
	{mul.f16 %rs887,%rs888,%rs889;
}
	// end inline asm
	// begin inline asm
	{  cvt.f32.f16 %f511, %rs887;}

	// end inline asm
	add.f32 	%f575, %f574, %f511;
	ld.shared.u16 	%rs893, [%r49+4864];
	// begin inline asm
	{mul.f16 %rs891,%rs892,%rs893;
}
	// end inline asm
	// begin inline asm
	{  cvt.f32.f16 %f512, %rs891;}

	// end inline asm
	add.f32 	%f576, %f575, %f512;
	mov.b32 	{%rs896, %rs900}, %r594;
	ld.shared.u16 	%rs897, [%r49+5120];
	// begin inline asm
	{mul.f16 %rs895,%rs896,%rs897;
}
	// end inline asm
	// begin inline asm
	{  cvt.f32.f16 %f513, %rs895;}

	// end inline asm
	add.f32 	%f577, %f576, %f513;
	ld.shared.u16 	%rs901, [%r49+5376];
	// begin inline asm
	{mul.f16 %rs899,%rs900,%rs901;
}
	// end inline asm
	// begin inline asm
	{  cvt.f32.f16 %f514, %rs899;}

	// end inline asm
	add.f32 	%f578, %f577, %f514;
	mov.b32 	{%rs904, %rs908}, %r595;
	ld.shared.u16 	%rs905, [%r49+5632];
	// begin inline asm
	{mul.f16 %rs903,%rs904,%rs905;
}
	// end inline asm
	// begin inline asm
	{  cvt.f32.f16 %f515, %rs903;}

	// end inline asm
	add.f32 	%f579, %f578, %f515;
	ld.shared.u16 	%rs909, [%r49+5888];
	// begin inline asm
	{mul.f16 %rs907,%rs908,%rs909;
}
	// end inline asm
	// begin inline asm
	{  cvt.f32.f16 %f516, %rs907;}

	// end inline asm
	add.f32 	%f580, %f579, %f516;
	ld.shared.v4.u32 	{%r596, %r597, %r598, %r599}, [%r583+-80];
	mov.b32 	{%rs912, %rs916}, %r596;
	ld.shared.u16 	%rs913, [%r49+6144];
	// begin inline asm
	{mul.f16 %rs911,%rs912,%rs913;
}
	// end inline asm
	// begin inline asm
	{  cvt.f32.f16 %f517, %rs911;}

	// end inline asm
	add.f32 	%f581, %f580, %f517;
	ld.shared.u16 	%rs917, [%r49+6400];
	// begin inline asm
	{mul.f16 %rs915,%rs916,%rs917;
}
	// end inline asm
	// begin inline asm
	{  cvt.f32.f16 %f518, %rs915;}

	// end inline asm
	add.f32 	%f582, %f581, %f518;
	mov.b32 	{%rs920, %rs924}, %r597;
	ld.shared.u16 	%rs921, [%r49+6656];
	// begin inline asm
	{mul.f16 %rs919,%rs920,%rs921;
}
	// end inline asm
	// begin inline asm
	{  cvt.f32.f16 %f519, %rs919;}

	// end inline asm
	add.f32 	%f583, %f582, %f519;
	ld.shared.u16 	%rs925, [%r49+6912];
	// begin inline asm
	{mul.f16 %rs923,%rs924,%rs925;
}
	// end inline asm
	// begin inline asm
	{  cvt.f32.f16 %f520, %rs923;}

	// end inline asm
	add.f32 	%f584, %f583, %f520;
	mov.b32 	{%rs928, %rs932}, %r598;
	ld.shared.u16 	%rs929, [%r49+7168];
	// begin inline asm
	{mul.f16 %rs927,%rs928,%rs929;
}
	// end inline asm
	// begin inline asm
	{  cvt.f32.f16 %f521, %rs927;}

	// end inline asm
	add.f32 	%f585, %f584, %f521;
	ld.shared.u16 	%rs933, [%r49+7424];
	// begin inline asm
	{mul.f16 %rs931,%rs932,%rs933;
}
	// end inline asm
	// begin inline asm
	{  cvt.f32.f16 %f522, %rs931;}

	// end inline asm
	add.f32 	%f586, %f585, %f522;
	mov.b32 	{%rs936, %rs940}, %r599;
	ld.shared.u16 	%rs937, [%r49+7680];
	// begin inline asm
	{mul.f16 %rs935,%rs936,%rs937;
}
	// end inline asm
	// begin inline asm
	{  cvt.f32.f16 %f523, %rs935;}

	// end inline asm
	add.f32 	%f587, %f586, %f523;
	ld.shared.u16 	%rs941, [%r49+7936];
	// begin inline asm
	{mul.f16 %rs939,%rs940,%rs941;
}
	// end inline asm
	// begin inline asm
	{  cvt.f32.f16 %f524, %rs939;}

	// end inline asm
	add.f32 	%f588, %f587, %f524;
	ld.shared.v4.u32 	{%r600, %r601, %r602, %r603}, [%r583+-64];
	mov.b32 	{%rs944, %rs948}, %r600;
	ld.shared.u16 	%rs945, [%r49+8192];
	// begin inline asm
	{mul.f16 %rs943,%rs944,%rs945;
}
	// end inline asm
	// begin inline asm
	{  cvt.f32.f16 %f525, %rs943;}

	// end inline asm
	add.f32 	%f589, %f588, %f525;
	ld.shared.u16 	%rs949, [%r49+8448];
	// begin inline asm
	{mul.f16 %rs947,%rs948,%rs949;
}
	// end inline asm
	// begin inline asm
	{  cvt.f32.f16 %f526, %rs947;}

	// end inline asm
	add.f32 	%f590, %f589, %f526;
	mov.b32 	{%rs952, %rs956}, %r601;
	ld.shared.u16 	%rs953, [%r49+8704];
	// begin inline asm
	{mul.f16 %rs951,%rs952,%rs953;
}
	// end inline asm
	// begin inline asm
	{  cvt.f32.f16 %f527, %rs951;}

	// end inline asm
	add.f32 	%f591, %f590, %f527;
	ld.shared.u16 	%rs957, [%r49+8960];
	// begin inline asm
	{mul.f16 %rs955,%rs956,%rs957;
}
	// end inline asm
	// begin inline asm
	{  cvt.f32.f16 %f528, %rs955;}

	// end inline asm
	add.f32 	%f592, %f591, %f528;
	mov.b32 	{%rs960, %rs964}, %r602;
	ld.shared.u16 	%rs961, [%r49+9216];
	// begin inline asm
	{mul.f16 %rs959,%rs960,%rs961;
}
	// end inline asm
	// begin inline asm
	{  cvt.f32.f16 %f529, %rs959;}

	// end inline asm
	add.f32 	%f593, %f592, %f529;
	ld.shared.u16 	%rs965, [%r49+9472];
	// begin inline asm
	{mul.f16 %rs963,%rs964,%rs965;
}
	// end inline asm
	// begin inline asm
	{  cvt.f32.f16 %f530, %rs963;}

	// end inline asm
	add.f32 	%f594, %f593, %f530;
	mov.b32 	{%rs968, %rs972}, %r603;
	ld.shared.u16 	%rs969, [%r49+9728];
	// begin inline asm
	{mul.f16 %rs967,%rs968,%rs969;
}
	// end inline asm
	// begin inline asm
	{  cvt.f32.f16 %f531, %rs967;}

	// end inline asm
	add.f32 	%f595, %f594, %f531;
	ld.shared.u16 	%rs973, [%r49+9984];
	// begin inline asm
	{mul.f16 %rs971,%rs972,%rs973;
}
	// end inline asm
	// begin inline asm
	{  cvt.f32.f16 %f532, %rs971;}

	// end inline asm
	add.f32 	%f596, %f595, %f532;
	ld.shared.v4.u32 	{%r604, %r605, %r606, %r607}, [%r583+-48];
	mov.b32 	{%rs976, %rs980}, %r604;
	ld.shared.u16 	%rs977, [%r49+10240];
	// begin inline asm
	{mul.f16 %rs975,%rs976,%rs977;
}
	// end inline asm
	// begin inline asm
	{  cvt.f32.f16 %f533, %rs975;}

	// end inline asm
	add.f32 	%f597, %f596, %f533;
	ld.shared.u16 	%rs981, [%r49+10496];
	// begin inline asm
	{mul.f16 %rs979,%rs980,%rs981;
}
	// end inline asm
	// begin inline asm
	{  cvt.f32.f16 %f534, %rs979;}

	// end inline asm
	add.f32 	%f598, %f597, %f534;
	mov.b32 	{%rs984, %rs988}, %r605;
	ld.shared.u16 	%rs985, [%r49+10752];
	// begin inline asm
	{mul.f16 %rs983,%rs984,%rs985;
}
	// end inline asm
	// begin inline asm
	{  cvt.f32.f16 %f535, %rs983;}

	// end inline asm
	add.f32 	%f599, %f598, %f535;
	ld.shared.u16 	%rs989, [%r49+11008];
	// begin inline asm
	{mul.f16 %rs987,%rs988,%rs989;
}
	// end inline asm
	// begin inline asm
	{  cvt.f32.f16 %f536, %rs987;}

	// end inline asm
	add.f32 	%f600, %f599, %f536;
	mov.b32 	{%rs992, %rs996}, %r606;
	ld.shared.u16 	%rs993, [%r49+11264];
	// begin inline asm
	{mul.f16 %rs991,%rs992,%rs993;
}
	// end inline asm
	// begin inline asm
	{  cvt.f32.f16 %f537, %rs991;}

	// end inline asm
	add.f32 	%f601, %f600, %f537;
	ld.shared.u16 	%rs997, [%r49+11520];
	// begin inline asm
	{mul.f16 %rs995,%rs996,%rs997;
}
	// end inline asm
	// begin inline asm
	{  cvt.f32.f16 %f538, %rs995;}

	// end inline asm
	add.f32 	%f602, %f601, %f538;
	mov.b32 	{%rs1000, %rs1004}, %r607;
	ld.shared.u16 	%rs1001, [%r49+11776];
	// begin inline asm
	{mul.f16 %rs999,%rs1000,%rs1001;
}
	// end inline asm
	// begin inline asm
	{  cvt.f32.f16 %f539, %rs999;}

	// end inline asm
	add.f32 	%f603, %f602, %f539;
	ld.shared.u16 	%rs1005, [%r49+12032];
	// begin inline asm
	{mul.f16 %rs1003,%rs1004,%rs1005;
}
	// end inline asm
	// begin inline asm
	{  cvt.f32.f16 %f540, %rs1003;}

	// end inline asm
	add.f32 	%f604, %f603, %f540;
	ld.shared.v4.u32 	{%r608, %r609, %r610, %r611}, [%r583+-32];
	mov.b32 	{%rs1008, %rs1012}, %r608;
	ld.shared.u16 	%rs1009, [%r49+12288];
	// begin inline asm
	{mul.f16 %rs1007,%rs1008,%rs1009;
}
	// end inline asm
	// begin inline asm
	{  cvt.f32.f16 %f541, %rs1007;}

	// end inline asm
	add.f32 	%f605, %f604, %f541;
	ld.shared.u16 	%rs1013, [%r49+12544];
	// begin inline asm
	{mul.f16 %rs1011,%rs1012,%rs1013;
}
	// end inline asm
	// begin inline asm
	{  cvt.f32.f16 %f542, %rs1011;}

	// end inline asm
	add.f32 	%f606, %f605, %f542;
	mov.b32 	{%rs1016, %rs1020}, %r609;
	ld.shared.u16 	%rs1017, [%r49+12800];
	// begin inline asm
	{mul.f16 %rs1015,%rs1016,%rs1017;
}
	// end inline asm
	// begin inline asm
	{  cvt.f32.f16 %f543, %rs1015;}

	// end inline asm
	add.f32 	%f607, %f606, %f543;
	ld.shared.u16 	%rs1021, [%r49+13056];
	// begin inline asm
	{mul.f16 %rs1019,%rs1020,%rs1021;
}
	// end inline asm
	// begin inline asm
	{  cvt.f32.f16 %f544, %rs1019;}

	// end inline asm
	add.f32 	%f608, %f607, %f544;
	mov.b32 	{%rs1024, %rs1028}, %r610;
	ld.shared.u16 	%rs1025, [%r49+13312];
	// begin inline asm
	{mul.f16 %rs1023,%rs1024,%rs1025;
}
	// end inline asm
	// begin inline asm
	{  cvt.f32.f16 %f545, %rs1023;}

	// end inline asm
	add.f32 	%f609, %f608, %f545;
	ld.shared.u16 	%rs1029, [%r49+13568];
	// begin inline asm
	{mul.f16 %rs1027,%rs1028,%rs1029;
}
	// end inline asm
	// begin inline asm
	{  cvt.f32.f16 %f546, %rs1027;}

	// end inline asm
	add.f32 	%f610, %f609, %f546;
	mov.b32 	{%rs1032, %rs1036}, %r611;
	ld.shared.u16 	%rs1033, [%r49+13824];
	// begin inline asm
	{mul.f16 %rs1031,%rs1032,%rs1033;
}
	// end inline asm
	// begin inline asm
	{  cvt.f32.f16 %f547, %rs1031;}

	// end inline asm
	add.f32 	%f611, %f610, %f547;
	ld.shared.u16 	%rs1037, [%r49+14080];
	// begin inline asm
	{mul.f16 %rs1035,%rs1036,%rs1037;
}
	// end inline asm
	// begin inline asm
	{  cvt.f32.f16 %f548, %rs1035;}

	// end inline asm
	add.f32 	%f612, %f611, %f548;
	ld.shared.v4.u32 	{%r612, %r613, %r614, %r615}, [%r583+-16];
	mov.b32 	{%rs1040, %rs1044}, %r612;
	ld.shared.u16 	%rs1041, [%r49+14336];
	// begin inline asm
	{mul.f16 %rs1039,%rs1040,%rs1041;
}
	// end inline asm
	// begin inline asm
	{  cvt.f32.f16 %f549, %rs1039;}

	// end inline asm
	add.f32 	%f613, %f612, %f549;
	ld.shared.u16 	%rs1045, [%r49+14592];
	// begin inline asm
	{mul.f16 %rs1043,%rs1044,%rs1045;
}
	// end inline asm
	// begin inline asm
	{  cvt.f32.f16 %f550, %rs1043;}

	// end inline asm
	add.f32 	%f614, %f613, %f550;
	mov.b32 	{%rs1048, %rs1052}, %r613;
	ld.shared.u16 	%rs1049, [%r49+14848];
	// begin inline asm
	{mul.f16 %rs1047,%rs1048,%rs1049;
}
	// end inline asm
	// begin inline asm
	{  cvt.f32.f16 %f551, %rs1047;}

	// end inline asm
	add.f32 	%f615, %f614, %f551;
	ld.shared.u16 	%rs1053, [%r49+15104];
	// begin inline asm
	{mul.f16 %rs1051,%rs1052,%rs1053;
}
	// end inline asm
	// begin inline asm
	{  cvt.f32.f16 %f552, %rs1051;}

	// end inline asm
	add.f32 	%f616, %f615, %f552;
	mov.b32 	{%rs1056, %rs1060}, %r614;
	ld.shared.u16 	%rs1057, [%r49+15360];
	// begin inline asm
	{mul.f16 %rs1055,%rs1056,%rs1057;
}
	// end inline asm
	// begin inline asm
	{  cvt.f32.f16 %f553, %rs1055;}

	// end inline asm
	add.f32 	%f617, %f616, %f553;
	ld.shared.u16 	%rs1061, [%r49+15616];
	// begin inline asm
	{mul.f16 %rs1059,%rs1060,%rs1061;
}
	// end inline asm
	// begin inline asm
	{  cvt.f32.f16 %f554, %rs1059;}

	// end inline asm
	add.f32 	%f618, %f617, %f554;
	mov.b32 	{%rs1064, %rs1068}, %r615;
	ld.shared.u16 	%rs1065, [%r49+15872];
	// begin inline asm
	{mul.f16 %rs1063,%rs1064,%rs1065;
}
	// end inline asm
	// begin inline asm
	{  cvt.f32.f16 %f555, %rs1063;}

	// end inline asm
	add.f32 	%f619, %f618, %f555;
	ld.shared.u16 	%rs1069, [%r49+16128];
	// begin inline asm
	{mul.f16 %rs1067,%rs1068,%rs1069;
}
	// end inline asm
	// begin inline asm
	{  cvt.f32.f16 %f556, %rs1067;}

	// end inline asm
	add.f32 	%f12, %f619, %f556;
$L__BB0_83:
	add.s32 	%r1685, %r1685, 1;
	setp.ne.s32 	%p50, %r1685, 16;
	@%p50 bra 	$L__BB0_76;
	mov.b32 	%r1688, 0;
	// begin inline asm
	mov.u64 %rd174, %globaltimer;
	// end inline asm
	mov.u32 	%r667, _ZZ13single_decodeP6__halfS0_S0_S0_S0_S0_S0_S0_S0_S0_PfS1_14CUtensorMap_stS2_S2_E10bar_buffer;
$L__BB0_85:
	// begin inline asm
	{
	.reg .pred p;
	mbarrier.try_wait.shared.b64 p, [%r667], %rd31;
	selp.b32 %r666, 1, 0, p;
	}
	// end inline asm
	setp.eq.s32 	%p51, %r666, 0;
	@%p51 bra 	$L__BB0_107;
	ld.shared.v4.u32 	{%r668, %r669, %r670, %r671}, [_ZZ13single_decodeP6__halfS0_S0_S0_S0_S0_S0_S0_S0_S0_PfS1_14CUtensorMap_stS2_S2_E11input_shmem+1920];
	mov.b32 	{%rs1328, %rs1332}, %r668;
	ld.shared.u16 	%rs1329, [%r50];
	// begin inline asm
	{mul.f16 %rs1327,%rs1328,%rs1329;
}
	// end inline asm
	// begin inline asm
	{  cvt.f32.f16 %f747, %rs1327;}

	// end inline asm
	add.f32 	%f812, %f12, %f747;
	ld.shared.u16 	%rs1333, [%r50+256];
	// begin inline asm
	{mul.f16 %rs1331,%rs1332,%rs1333;
}
	// end inline asm
	// begin inline asm
	{  cvt.f32.f16 %f748, %rs1331;}

	// end inline asm
	add.f32 	%f813, %f812, %f748;
	mov.b32 	{%rs1336, %rs1340}, %r669;
	ld.shared.u16 	%rs1337, [%r50+512];
	// begin inline asm
	{mul.f16 %rs1335,%rs1336,%rs1337;
}
	// end inline asm
	// begin inline asm
	{  cvt.f32.f16 %f749, %rs1335;}

	// end inline asm
	add.f32 	%f814, %f813, %f749;
	ld.shared.u16 	%rs1341, [%r50+768];
	// begin inline asm
	{mul.f16 %rs1339,%rs1340,%rs1341;
}
	// end inline asm
	// begin inline asm
	{  cvt.f32.f16 %f750, %rs1339;}

	// end inline asm
	add.f32 	%f815, %f814, %f750;
	mov.b32 	{%rs1344, %rs1348}, %r670;
	ld.shared.u16 	%rs1345, [%r50+1024];
	// begin inline asm
	{mul.f16 %rs1343,%rs1344,%rs1345;
}
	// end inline asm
	// begin inline asm
	{  cvt.f32.f16 %f751, %rs1343;}

	// end inline asm
	add.f32 	%f816, %f815, %f751;
	ld.shared.u16 	%rs1349, [%r50+1280];
	// begin inline asm
	{mul.f16 %rs1347,%rs1348,%rs1349;
}
	// end inline asm
	// begin inline asm
	{  cvt.f32.f16 %f752, %rs1347;}

	// end inline asm
	add.f32 	%f817, %f816, %f752;
	mov.b32 	{%rs1352, %rs1356}, %r671;
	ld.shared.u16 	%rs1353, [%r50+1536];
	// begin inline asm
	{mul.f16 %rs1351,%rs1352,%rs1353;
}
	// end inline asm
	// begin inline asm
	{  cvt.f32.f16 %f753, %rs1351;}

	// end inline asm
	add.f32 	%f818, %f817, %f753;
	ld.shared.u16 	%rs1357, [%r50+1792];
	// begin inline asm
	{mul.f16 %rs1355,%rs1356,%rs1357;
}
	// end inline asm
	// begin inline asm
	{  cvt.f32.f16 %f754, %rs1355;}

	// end inline asm
	add.f32 	%f819, %f818, %f754;
	ld.shared.v4.u32 	{%r672, %r673, %r674, %r675}, [_ZZ13single_decodeP6__halfS0_S0_S0_S0_S0_S0_S0_S0_S0_PfS1_14CUtensorMap_stS2_S2_E11input_shmem+1936];
	mov.b32 	{%rs1360, %rs1364}, %r672;
	ld.shared.u16 	%rs1361, [%r50+2048];
	// begin inline asm
	{mul.f16 %rs1359,%rs1360,%rs1361;
}
	// end inline asm
	// begin inline asm
	{  cvt.f32.f16 %f755, %rs1359;}

	// end inline asm
	add.f32 	%f820, %f819, %f755;
	ld.shared.u16 	%rs1365, [%r50+2304];
	// begin inline asm
	{mul.f16 %rs1363,%rs1364,%rs1365;
}
	// end inline asm
	// begin inline asm
	{  cvt.f32.f16 %f756, %rs1363;}

	// end inline asm
	add.f32 	%f821, %f820, %f756;
	mov.b32 	{%rs1368, %rs1372}, %r673;
	ld.shared.u16 	%rs1369, [%r50+2560];
	// begin inline asm
	{mul.f16 %rs1367,%rs1368,%rs1369;
}
	// end inline asm
	// begin inline asm
	{  cvt.f32.f16 %f757, %rs1367;}

	// end inline asm
	add.f32 	%f822, %f821, %f757;
	ld.shared.u16 	%rs1373, [%r50+2816];
	// begin inline asm
	{mul.f16 %rs1371,%rs1372,%rs1373;
}
	// end inline asm
	// begin inline asm
	{  cvt.f32.f16 %f758, %rs1371;}

	// end inline asm
	add.f32 	%f823, %f822, %f758;
	mov.b32 	{%rs1376, %rs1380}, %r674;
	ld.shared.u16 	%rs1377, [%r50+3072];
	// begin inline asm
	{mul.f16 %rs1375,%rs1376,%rs1377;
}
	// end inline asm
	// begin inline asm
	{  cvt.f32.f16 %f759, %rs1375;}

	// end inline asm
	add.f32 	%f824, %f823, %f759;
	ld.shared.u16 	%rs1381, [%r50+3328];
	// begin inline asm
	{mul.f16 %rs1379,%rs1380,%rs1381;
}
	// end inline asm
	// begin inline asm
	{  cvt.f32.f16 %f760, %rs1379;}

	// end inline asm
	add.f32 	%f825, %f824, %f760;
	mov.b32 	{%rs1384, %rs1388}, %r675;
	ld.shared.u16 	%rs1385, [%r50+3584];
	// begin inline asm
	{mul.f16 %rs1383,%rs1384,%rs1385;
}
	// end inline asm
	// begin inline asm
	{  cvt.f32.f16 %f761, %rs1383;}

	// end inline asm
	add.f32 	%f826, %f825, %f761;
	ld.shared.u16 	%rs1389, [%r50+3840];
	// begin inline asm
	{mul.f16 %rs1387,%rs1388,%rs1389;
}
	// end inline asm
	// begin inline asm
	{  cvt.f32.f16 %f762, %rs1387;}

	// end inline asm
	add.f32 	%f827, %f826, %f762;
	ld.shared.v4.u32 	{%r676, %r677, %r678, %r679}, [_ZZ13single_decodeP6__halfS0_S0_S0_S0_S0_S0_S0_S0_S0_PfS1_14CUtensorMap_stS2_S2_E11input_shmem+1952];
	mov.b32 	{%rs1392, %rs1396}, %r676;
	ld.shared.u16 	%rs1393, [%r50+4096];
	// begin inline asm
	{mul.f16 %rs1391,%rs1392,%rs1393;
}
	// end inline asm
	// begin inline asm
	{  cvt.f32.f16 %f763, %rs1391;}

	// end inline asm
	add.f32 	%f828, %f827, %f763;
	ld.shared.u16 	%rs1397, [%r50+4352];
	// begin inline asm
	{mul.f16 %rs1395,%rs1396,%rs1397;
}
	// end inline asm
	// begin inline asm
	{  cvt.f32.f16 %f764, %rs1395;}

	// end inline asm
	add.f32 	%f829, %f828, %f764;
	mov.b32 	{%rs1400, %rs1404}, %r677;
	ld.shared.u16 	%rs1401, [%r50+4608];
	// begin inline asm
	{mul.f16 %rs1399,%rs1400,%rs1401;
}
	// end inline asm
	// begin inline asm
	{  cvt.f32.f16 %f765, %rs1399;}

	// end inline asm
	add.f32 	%f830, %f829, %f765;
	ld.shared.u16 	%rs1405, [%r50+4864];
	// begin inline asm
	{mul.f16 %rs1403,%rs1404,%rs1405;
}
	// end inline asm
	// begin inline asm
	{  cvt.f32.f16 %f766, %rs1403;}

	// end inline asm
	add.f32 	%f831, %f830, %f766;
	mov.b32 	{%rs1408, %rs1412}, %r678;
	ld.shared.u16 	%rs1409, [%r50+5120];
	// begin inline asm
	{mul.f16 %rs1407,%rs1408,%rs1409;
}
	// end inline asm
	// begin inline asm
	{  cvt.f32.f16 %f767, %rs1407;}

	// end inline asm
	add.f32 	%f832, %f831, %f767;
	ld.shared.u16 	%rs1413, [%r50+5376];
	// begin inline asm
	{mul.f16 %rs1411,%rs1412,%rs1413;
}
	// end inline asm
	// begin inline asm
	{  cvt.f32.f16 %f768, %rs1411;}

	// end inline asm
	add.f32 	%f833, %f832, %f768;
	mov.b32 	{%rs1416, %rs1420}, %r679;
	ld.shared.u16 	%rs1417, [%r50+5632];
	// begin inline asm
	{mul.f16 %rs1415,%rs1416,%rs1417;
}
	// end inline asm
	// begin inline asm
	{  cvt.f32.f16 %f769, %rs1415;}

	// end inline asm
	add.f32 	%f834, %f833, %f769;
	ld.shared.u16 	%rs1421, [%r50+5888];
	// begin inline asm
	{mul.f16 %rs1419,%rs1420,%rs1421;
}
	// end inline asm
	// begin inline asm
	{  cvt.f32.f16 %f770, %rs1419;}

	// end inline asm
	add.f32 	%f835, %f834, %f770;
	ld.shared.v4.u32 	{%r680, %r681, %r682, %r683}, [_ZZ13single_decodeP6__halfS0_S0_S0_S0_S0_S0_S0_S0_S0_PfS1_14CUtensorMap_stS2_S2_E11input_shmem+1968];
	mov.b32 	{%rs1424, %rs1428}, %r680;
	ld.shared.u16 	%rs1425, [%r50+6144];
	// begin inline asm
	{mul.f16 %rs1423,%rs1424,%rs1425;
}
	// end inline asm
	// begin inline asm
	{  cvt.f32.f16 %f771, %rs1423;}

	// end inline asm
	add.f32 	%f836, %f835, %f771;
	ld.shared.u16 	%rs1429, [%r50+6400];
	// begin inline asm
	{mul.f16 %rs1427,%rs1428,%rs1429;
}
	// end inline asm
	// begin inline asm
	{  cvt.f32.f16 %f772, %rs1427;}

	// end inline asm
	add.f32 	%f837, %f836, %f772;
	mov.b32 	{%rs1432, %rs1436}, %r681;
	ld.shared.u16 	%rs1433, [%r50+6656];
	// begin inline asm
	{mul.f16 %rs1431,%rs1432,%rs1433;
}
	// end inline asm
	// begin inline asm
	{  cvt.f32.f16 %f773, %rs1431;}

	// end inline asm
	add.f32 	%f838, %f837, %f773;
	ld.shared.u16 	%rs1437, [%r50+6912];
	// begin inline asm
	{mul.f16 %rs1435,%rs1436,%rs1437;
}
	// end inline asm
	// begin inline asm
	{  cvt.f32.f16 %f774, %rs1435;}

	// end inline asm
	add.f32 	%f839, %f838, %f774;
	mov.b32 	{%rs1440, %rs1444}, %r682;
	ld.shared.u16 	%rs1441, [%r50+7168];
	// begin inline asm
	{mul.f16 %rs1439,%rs1440,%rs1441;
}
	// end inline asm
	// begin inline asm
	{  cvt.f32.f16 %f775, %rs1439;}

	// end inline asm
	add.f32 	%f840, %f839, %f775;
	ld.shared.u16 	%rs1445, [%r50+7424];
	// begin inline asm
	{mul.f16 %rs1443,%rs1444,%rs1445;
}
	// end inline asm
	// begin inline asm
	{  cvt.f32.f16 %f776, %rs1443;}

	// end inline asm
	add.f32 	%f841, %f840, %f776;
	mov.b32 	{%rs1448, %rs1452}, %r683;
	ld.shared.u16 	%rs1449, [%r50+7680];
	// begin inline asm
	{mul.f16 %rs1447,%rs1448,%rs1449;
}
	// end inline asm
	// begin inline asm
	{  cvt.f32.f16 %f777, %rs1447;}

	// end inline asm
	add.f32 	%f842, %f841, %f777;
	ld.shared.u16 	%rs1453, [%r50+7936];
	// begin inline asm
	{mul.f16 %rs1451,%rs1452,%rs1453;
}
	// end inline asm
	// begin inline asm
	{  cvt.f32.f16 %f778, %rs1451;}

	// end inline asm
	add.f32 	%f843, %f842, %f778;
	ld.shared.v4.u32 	{%r684, %r685, %r686, %r687}, [_ZZ13single_decodeP6__halfS0_S0_S0_S0_S0_S0_S0_S0_S0_PfS1_14CUtensorMap_stS2_S2_E11input_shmem+1984];
	mov.b32 	{%rs1456, %rs1460}, %r684;
	ld.shared.u16 	%rs1457, [%r50+8192];
	// begin inline asm
	{mul.f16 %rs1455,%rs1456,%rs1457;
}
	// end inline asm
	// begin inline asm
	{  cvt.f32.f16 %f779, %rs1455;}

	// end inline asm
	add.f32 	%f844, %f843, %f779;
	ld.shared.u16 	%rs1461, [%r50+8448];
	// begin inline asm
	{mul.f16 %rs1459,%rs1460,%rs1461;
}
	// end inline asm
	// begin inline asm
	{  cvt.f32.f16 %f780, %rs1459;}

	// end inline asm
	add.f32 	%f845, %f844, %f780;
	mov.b32 	{%rs1464, %rs1468}, %r685;
	ld.shared.u16 	%rs1465, [%r50+8704];
	// begin inline asm
	{mul.f16 %rs1463,%rs1464,%rs1465;
}
	// end inline asm
	// begin inline asm
	{  cvt.f32.f16 %f781, %rs1463;}

	// end inline asm
	add.f32 	%f846, %f845, %f781;
	ld.shared.u16 	%rs1469, [%r50+8960];
	// begin inline asm
	{mul.f16 %rs1467,%rs1468,%rs1469;
}
	// end inline asm
	// begin inline asm
	{  cvt.f32.f16 %f782, %rs1467;}

	// end inline asm
	add.f32 	%f847, %f846, %f782;
	mov.b32 	{%rs1472, %rs1476}, %r686;
	ld.shared.u16 	%rs1473, [%r50+9216];
	// begin inline asm
	{mul.f16 %rs1471,%rs1472,%rs1473;
}
	// end inline asm
	// begin inline asm
	{  cvt.f32.f16 %f783, %rs1471;}

	// end inline asm
	add.f32 	%f848, %f847, %f783;
	ld.shared.u16 	%rs1477, [%r50+9472];
	// begin inline asm
	{mul.f16 %rs1475,%rs1476,%rs1477;
}
	// end inline asm
	// begin inline asm
	{  cvt.f32.f16 %f784, %rs1475;}

	// end inline asm
	add.f32 	%f849, %f848, %f784;
	mov.b32 	{%rs1480, %rs1484}, %r687;
	ld.shared.u16 	%rs1481, [%r50+9728];
	// begin inline asm
	{mul.f16 %rs1479,%rs1480,%rs1481;
}
	// end inline asm
	// begin inline asm
	{  cvt.f32.f16 %f785, %rs1479;}

	// end inline asm
	add.f32 	%f850, %f849, %f785;
	ld.shared.u16 	%rs1485, [%r50+9984];
	// begin inline asm
	{mul.f16 %rs1483,%rs1484,%rs1485;
}
	// end inline asm
	// begin inline asm
	{  cvt.f32.f16 %f786, %rs1483;}

	// end inline asm
	add.f32 	%f851, %f850, %f786;
	ld.shared.v4.u32 	{%r688, %r689, %r690, %r691}, [_ZZ13single_decodeP6__halfS0_S0_S0_S0_S0_S0_S0_S0_S0_PfS1_14CUtensorMap_stS2_S2_E11input_shmem+2000];
	mov.b32 	{%rs1488, %rs1492}, %r688;
	ld.shared.u16 	%rs1489, [%r50+10240];
	// begin inline asm
	{mul.f16 %rs1487,%rs1488,%rs1489;
}
	// end inline asm
	// begin inline asm
	{  cvt.f32.f16 %f787, %rs1487;}

	// end inline asm
	add.f32 	%f852, %f851, %f787;
	ld.shared.u16 	%rs1493, [%r50+10496];
	// begin inline asm
	{mul.f16 %rs1491,%rs1492,%rs1493;
}
	// end inline asm
	// begin inline asm
	{  cvt.f32.f16 %f788, %rs1491;}

	// end inline asm
	add.f32 	%f853, %f852, %f788;
	mov.b32 	{%rs1496, %rs1500}, %r689;
	ld.shared.u16 	%rs1497, [%r50+10752];
	// begin inline asm
	{mul.f16 %rs1495,%rs1496,%rs1497;
}
	// end inline asm
	// begin inline asm
	{  cvt.f32.f16 %f789, %rs1495;}

	// end inline asm
	add.f32 	%f854, %f853, %f789;
	ld.shared.u16 	%rs1501, [%r50+11008];
	// begin inline asm
	{mul.f16 %rs1499,%rs1500,%rs1501;
}
	// end inline asm
	// begin inline asm
	{  cvt.f32.f16 %f790, %rs1499;}

	// end inline asm
	add.f32 	%f855, %f854, %f790;
	mov.b32 	{%rs1504, %rs1508}, %r690;
	ld.shared.u16 	%rs1505, [%r50+11264];
	// begin inline asm
	{mul.f16 %rs1503,%rs1504,%rs1505;
}
	// end inline asm
	// begin inline asm
	{  cvt.f32.f16 %f791, %rs1503;}

	// end inline asm
	add.f32 	%f856, %f855, %f791;
	ld.shared.u16 	%rs1509, [%r50+11520];
	// begin inline asm
	{mul.f16 %rs1507,%rs1508,%rs1509;
}
	// end inline asm
	// begin inline asm
	{  cvt.f32.f16 %f792, %rs1507;}

	// end inline asm
	add.f32 	%f857, %f856, %f792;
	mov.b32 	{%rs1512, %rs1516}, %r691;
	ld.shared.u16 	%rs1513, [%r50+11776];
	// begin inline asm
	{mul.f16 %rs1511,%rs1512,%rs1513;
}
	// end inline asm
	// begin inline asm
	{  cvt.f32.f16 %f793, %rs1511;}

	// end inline asm
	add.f32 	%f858, %f857, %f793;
	ld.shared.u16 	%rs1517, [%r50+12032];
	// begin inline asm
	{mul.f16 %rs1515,%rs1516,%rs1517;
}
	// end inline asm
	// begin inline asm
	{  cvt.f32.f16 %f794, %rs1515;}

	// end inline asm
	add.f32 	%f859, %f858, %f794;
	ld.shared.v4.u32 	{%r692, %r693, %r694, %r695}, [_ZZ13single_decodeP6__halfS0_S0_S0_S0_S0_S0_S0_S0_S0_PfS1_14CUtensorMap_stS2_S2_E11input_shmem+2016];
	mov.b32 	{%rs1520, %rs1524}, %r692;
	ld.shared.u16 	%rs1521, [%r50+12288];
	// begin inline asm
	{mul.f16 %rs1519,%rs1520,%rs1521;
}
	// end inline asm
	// begin inline asm
	{  cvt.f32.f16 %f795, %rs1519;}

	// end inline asm
	add.f32 	%f860, %f859, %f795;
	ld.shared.u16 	%rs1525, [%r50+12544];
	// begin inline asm
	{mul.f16 %rs1523,%rs1524,%rs1525;
}
	// end inline asm
	// begin inline asm
	{  cvt.f32.f16 %f796, %rs1523;}

	// end inline asm
	add.f32 	%f861, %f860, %f796;
	mov.b32 	{%rs1528, %rs1532}, %r693;
	ld.shared.u16 	%rs1529, [%r50+12800];
	// begin inline asm
	{mul.f16 %rs1527,%rs1528,%rs1529;
}
	// end inline asm
	// begin inline asm
	{  cvt.f32.f16 %f797, %rs1527;}

	// end inline asm
	add.f32 	%f862, %f861, %f797;
	ld.shared.u16 	%rs1533, [%r50+13056];
	// begin inline asm
	{mul.f16 %rs1531,%rs1532,%rs1533;
}
	// end inline asm
	// begin inline asm
	{  cvt.f32.f16 %f798, %rs1531;}

	// end inline asm
	add.f32 	%f863, %f862, %f798;
	mov.b32 	{%rs1536, %rs1540}, %r694;
	ld.shared.u16 	%rs1537, [%r50+13312];
	// begin inline asm
	{mul.f16 %rs1535,%rs1536,%rs1537;
}
	// end inline asm
	// begin inline asm
	{  cvt.f32.f16 %f799, %rs1535;}

	// end inline asm
	add.f32 	%f864, %f863, %f799;
	ld.shared.u16 	%rs1541, [%r50+13568];
	// begin inline asm
	{mul.f16 %rs1539,%rs1540,%rs1541;
}
	// end inline asm
	// begin inline asm
	{  cvt.f32.f16 %f800, %rs1539;}

	// end inline asm
	add.f32 	%f865, %f864, %f800;
	mov.b32 	{%rs1544, %rs1548}, %r695;
	ld.shared.u16 	%rs1545, [%r50+13824];
	// begin inline asm
	{mul.f16 %rs1543,%rs1544,%rs1545;
}
	// end inline asm
	// begin inline asm
	{  cvt.f32.f16 %f801, %rs1543;}

	// end inline asm
	add.f32 	%f866, %f865, %f801;
	ld.shared.u16 	%rs1549, [%r50+14080];
	// begin inline asm
	{mul.f16 %rs1547,%rs1548,%rs1549;
}
	// end inline asm
	// begin inline asm
	{  cvt.f32.f16 %f802, %rs1547;}

	// end inline asm
	add.f32 	%f867, %f866, %f802;
	ld.shared.v4.u32 	{%r696, %r697, %r698, %r699}, [_ZZ13single_decodeP6__halfS0_S0_S0_S0_S0_S0_S0_S0_S0_PfS1_14CUtensorMap_stS2_S2_E11input_shmem+2032];
	mov.b32 	{%rs1552, %rs1556}, %r696;
	ld.shared.u16 	%rs1553, [%r50+14336];
	// begin inline asm
	{mul.f16 %rs1551,%rs1552,%rs1553;
}
	// end inline asm
	// begin inline asm
	{  cvt.f32.f16 %f803, %rs1551;}

	// end inline asm
	add.f32 	%f868, %f867, %f803;
	ld.shared.u16 	%rs1557, [%r50+14592];
	// begin inline asm
	{mul.f16 %rs1555,%rs1556,%rs1557;
}
	// end inline asm
	// begin inline asm
	{  cvt.f32.f16 %f804, %rs1555;}

	// end inline asm
	add.f32 	%f869, %f868, %f804;
	mov.b32 	{%rs1560, %rs1564}, %r697;
	ld.shared.u16 	%rs1561, [%r50+14848];
	// begin inline asm
	{mul.f16 %rs1559,%rs1560,%rs1561;
}
	// end inline asm
	// begin inline asm
	{  cvt.f32.f16 %f805, %rs1559;}

	// end inline asm
	add.f32 	%f870, %f869, %f805;
	ld.shared.u16 	%rs1565, [%r50+15104];
	// begin inline asm
	{mul.f16 %rs1563,%rs1564,%rs1565;
}
	// end inline asm
	// begin inline asm
	{  cvt.f32.f16 %f806, %rs1563;}

	// end inline asm
	add.f32 	%f871, %f870, %f806;
	mov.b32 	{%rs1568, %rs1572}, %r698;
	ld.shared.u16 	%rs1569, [%r50+15360];
	// begin inline asm
	{mul.f16 %rs1567,%rs1568,%rs1569;
}
	// end inline asm
	// begin inline asm
	{  cvt.f32.f16 %f807, %rs1567;}

	// end inline asm
	add.f32 	%f872, %f871, %f807;
	ld.shared.u16 	%rs1573, [%r50+15616];
	// begin inline asm
	{mul.f16 %rs1571,%rs1572,%rs1573;
}
	// end inline asm
	// begin inline asm
	{  cvt.f32.f16 %f808, %rs1571;}

	// end inline asm
	add.f32 	%f873, %f872, %f808;
	mov.b32 	{%rs1576, %rs1580}, %r699;
	ld.shared.u16 	%rs1577, [%r50+15872];
	// begin inline asm
	{mul.f16 %rs1575,%rs1576,%rs1577;
}
	// end inline asm
	// begin inline asm
	{  cvt.f32.f16 %f809, %rs1575;}

	// end inline asm
	add.f32 	%f874, %f873, %f809;
	ld.shared.u16 	%rs1581, [%r50+16128];
	// begin inline asm
	{mul.f16 %rs1579,%rs1580,%rs1581;
}
	// end inline asm
	// begin inline asm
	{  cvt.f32.f16 %f810, %rs1579;}

	// end inline asm
	add.f32 	%f811, %f874, %f810;
	// begin inline asm
	{  cvt.rn.f16.f32 %rs1583, %f811;}

	// end inline asm
	mov.u32 	%r701, _ZZ13single_decodeP6__halfS0_S0_S0_S0_S0_S0_S0_S0_S0_PfS1_14CUtensorMap_stS2_S2_E8local_kv;
	add.s32 	%r68, %r701, %r422;
	st.shared.u16 	[%r68], %rs1583;
	barrier.sync 	0;
	setp.lt.u32 	%p52, %r8, 64;
	@%p52 bra 	$L__BB0_87;
	bra.uni 	$L__BB0_115;
$L__BB0_87:
	shl.b32 	%r702, %r8, 2;
	mov.u32 	%r703, _ZZ13single_decodeP6__halfS0_S0_S0_S0_S0_S0_S0_S0_S0_PfS1_14CUtensorMap_stS2_S2_E7local_q;
	add.s32 	%r70, %r703, %r702;
	ld.shared.u32 	%r71, [%r70];
	add.s32 	%r72, %r701, %r702;
	ld.shared.u32 	%r73, [%r72];
	setp.gt.u32 	%p53, %r8, 31;
	@%p53 bra 	$L__BB0_113;
	ld.shared.u32 	%r1690, [%r70+128];
	ld.shared.u32 	%r1689, [%r72+128];
	mul.wide.u32 	%rd180, %r12, 4;
	add.s64 	%rd181, %rd4, %rd180;
	ld.global.f32 	%f2116, [%rd181];
	ld.global.f32 	%f2117, [%rd181+4];
	add.s64 	%rd182, %rd3, %rd180;
	ld.global.f32 	%f875, [%rd182+256];
	neg.f32 	%f2114, %f875;
	ld.global.f32 	%f876, [%rd182+260];
	neg.f32 	%f2115, %f876;
	bra.uni 	$L__BB0_114;
$L__BB0_89:
	setp.gt.s32 	%p45, %r1686, 15;
	@%p45 bra 	$L__BB0_91;
	add.s32 	%r1686, %r1686, 1;
	bra.uni 	$L__BB0_81;
$L__BB0_91:
	// begin inline asm
	mov.u64 %rd164, %globaltimer;
	// end inline asm
	sub.s64 	%rd36, %rd164, %rd162;
	setp.lt.s64 	%p46, %rd36, 4000000;
	@%p46 bra 	$L__BB0_93;
	mov.b32 	%r616, 1000000;
	// begin inline asm
	nanosleep.u32 %r616;
	// end inline asm
	bra.uni 	$L__BB0_81;
$L__BB0_93:
	setp.lt.s64 	%p47, %rd36, 40000;
	@%p47 bra 	$L__BB0_81;
	shr.s64 	%rd165, %rd36, 63;
	shr.u64 	%rd166, %rd165, 62;
	add.s64 	%rd167, %rd36, %rd166;
	shr.u64 	%rd168, %rd167, 2;
	cvt.u32.u64 	%r617, %rd168;
	// begin inline asm
	nanosleep.u32 %r617;
	// end inline asm
	bra.uni 	$L__BB0_81;
$L__BB0_95:
	setp.ne.s32 	%p48, %r8, 0;
	@%p48 bra 	$L__BB0_97;
	shl.b32 	%r626, %r1685, 6;
	add.s32 	%r622, %r60, %r626;
	// begin inline asm
	cp.async.bulk.tensor.2d.shared::cluster.global.tile.mbarrier::complete_tx::bytes [%r620], [%rd150, {%r47, %r622}], [%r623];
	// end inline asm
	mov.b32 	%r625, 16384;
	// begin inline asm
	mbarrier.arrive.expect_tx.release.cta.shared::cta.b64 %rd317, [%r623], %r625; // 8. 
	// end inline asm
	bra.uni 	$L__BB0_98;
$L__BB0_97:
	mov.u32 	%r618, _ZZ13single_decodeP6__halfS0_S0_S0_S0_S0_S0_S0_S0_S0_PfS1_14CUtensorMap_stS2_S2_E3bar;
	mov.b32 	%r619, 1;
	// begin inline asm
	mbarrier.arrive.shared::cta.b64                             %rd317,  [%r618], %r619;    // 2. 
	// end inline asm
$L__BB0_98:
	mov.b32 	%r1687, 0;
	// begin inline asm
	mov.u64 %rd172, %globaltimer;
	// end inline asm
$L__BB0_99:
	mov.u32 	%r629, _ZZ13single_decodeP6__halfS0_S0_S0_S0_S0_S0_S0_S0_S0_PfS1_14CUtensorMap_stS2_S2_E10bar_buffer;
	// begin inline asm
	{
	.reg .pred p;
	mbarrier.try_wait.shared.b64 p, [%r629], %rd31;
	selp.b32 %r628, 1, 0, p;
	}
	// end inline asm
	setp.eq.s32 	%p49, %r628, 0;
	@%p49 bra 	$L__BB0_101;
	shl.b32 	%r630, %r1685, 7;
	mov.u32 	%r631, _ZZ13single_decodeP6__halfS0_S0_S0_S0_S0_S0_S0_S0_S0_PfS1_14CUtensorMap_stS2_S2_E11input_shmem;
	add.s32 	%r632, %r631, %r630;
	ld.shared.v4.u32 	{%r633, %r634, %r635, %r636}, [%r632+-128];
	mov.b32 	{%rs1072, %rs1076}, %r633;
	ld.shared.u16 	%rs1073, [%r50];
	// begin inline asm
	{mul.f16 %rs1071,%rs1072,%rs1073;
}
	// end inline asm
	// begin inline asm
	{  cvt.f32.f16 %f620, %rs1071;}

	// end inline asm
	add.f32 	%f684, %f12, %f620;
	ld.shared.u16 	%rs1077, [%r50+256];
	// begin inline asm
	{mul.f16 %rs1075,%rs1076,%rs1077;
}
	// end inline asm
	// begin inline asm
	{  cvt.f32.f16 %f621, %rs1075;}

	// end inline asm
	add.f32 	%f685, %f684, %f621;
	mov.b32 	{%rs1080, %rs1084}, %r634;
	ld.shared.u16 	%rs1081, [%r50+512];
	// begin inline asm
	{mul.f16 %rs1079,%rs1080,%rs1081;
}
	// end inline asm
	// begin inline asm
	{  cvt.f32.f16 %f622, %rs1079;}

	// end inline asm
	add.f32 	%f686, %f685, %f622;
	ld.shared.u16 	%rs1085, [%r50+768];
	// begin inline asm
	{mul.f16 %rs1083,%rs1084,%rs1085;
}
	// end inline asm
	// begin inline asm
	{  cvt.f32.f16 %f623, %rs1083;}

	// end inline asm
	add.f32 	%f687, %f686, %f623;
	mov.b32 	{%rs1088, %rs1092}, %r635;
	ld.shared.u16 	%rs1089, [%r50+1024];
	// begin inline asm
	{mul.f16 %rs1087,%rs1088,%rs1089;
}
	// end inline asm
	// begin inline asm
	{  cvt.f32.f16 %f624, %rs1087;}

	// end inline asm
	add.f32 	%f688, %f687, %f624;
	ld.shared.u16 	%rs1093, [%r50+1280];
	// begin inline asm
	{mul.f16 %rs1091,%rs1092,%rs1093;
}
	// end inline asm
	// begin inline asm
	{  cvt.f32.f16 %f625, %rs1091;}

	// end inline asm
	add.f32 	%f689, %f688, %f625;
	mov.b32 	{%rs1096, %rs1100}, %r636;
	ld.shared.u16 	%rs1097, [%r50+1536];
	// begin inline asm
	{mul.f16 %rs1095,%rs1096,%rs1097;
}
	// end inline asm
	// begin inline asm
	{  cvt.f32.f16 %f626, %rs1095;}

	// end inline asm
	add.f32 	%f690, %f689, %f626;
	ld.shared.u16 	%rs1101, [%r50+1792];
	// begin inline asm
	{mul.f16 %rs1099,%rs1100,%rs1101;
}
	// end inline asm
	// begin inline asm
	{  cvt.f32.f16 %f627, %rs1099;}

	// end inline asm
	add.f32 	%f691, %f690, %f627;
	ld.shared.v4.u32 	{%r637, %r638, %r639, %r640}, [%r632+-112];
	mov.b32 	{%rs1104, %rs1108}, %r637;
	ld.shared.u16 	%rs1105, [%r50+2048];
	// begin inline asm
	{mul.f16 %rs1103,%rs1104,%rs1105;
}
	// end inline asm
	// begin inline asm
	{  cvt.f32.f16 %f628, %rs1103;}

	// end inline asm
	add.f32 	%f692, %f691, %f628;
	ld.shared.u16 	%rs1109, [%r50+2304];
	// begin inline asm
	{mul.f16 %rs1107,%rs1108,%rs1109;
}
	// end inline asm
	// begin inline asm
	{  cvt.f32.f16 %f629, %rs1107;}

	// end inline asm
	add.f32 	%f693, %f692, %f629;
	mov.b32 	{%rs1112, %rs1116}, %r638;
	ld.shared.u16 	%rs1113, [%r50+2560];
	// begin inline asm
	{mul.f16 %rs1111,%rs1112,%rs1113;
}
	// end inline asm
	// begin inline asm
	{  cvt.f32.f16 %f630, %rs1111;}

	// end inline asm
	add.f32 	%f694, %f693, %f630;
	ld.shared.u16 	%rs1117, [%r50+2816];
	// begin inline asm
	{mul.f16 %rs1115,%rs1116,%rs1117;
}
	// end inline asm
	// begin inline asm
	{  cvt.f32.f16 %f631, %rs1115;}

	// end inline asm
	add.f32 	%f695, %f694, %f631;
	mov.b32 	{%rs1120, %rs1124}, %r639;
	ld.shared.u16 	%rs1121, [%r50+3072];
	// begin inline asm
	{mul.f16 %rs1119,%rs1120,%rs1121;
}
	// end inline asm
	// begin inline asm
	{  cvt.f32.f16 %f632, %rs1119;}

	// end inline asm
	add.f32 	%f696, %f695, %f632;
	ld.shared.u16 	%rs1125, [%r50+3328];
	// begin inline asm
	{mul.f16 %rs1123,%rs1124,%rs1125;
}
	// end inline asm
	// begin inline asm
	{  cvt.f32.f16 %f633, %rs1123;}

	// end inline asm
	add.f32 	%f697, %f696, %f633;
	mov.b32 	{%rs1128, %rs1132}, %r640;
	ld.shared.u16 	%rs1129, [%r50+3584];
	// begin inline asm
	{mul.f16 %rs1127,%rs1128,%rs1129;
}
	// end inline asm
	// begin inline asm
	{  cvt.f32.f16 %f634, %rs1127;}

	// end inline asm
	add.f32 	%f698, %f697, %f634;
	ld.shared.u16 	%rs1133, [%r50+3840];
	// begin inline asm
	{mul.f16 %rs1131,%rs1132,%rs1133;
}
	// end inline asm
	// begin inline asm
	{  cvt.f32.f16 %f635, %rs1131;}

	// end inline asm
	add.f32 	%f699, %f698, %f635;
	ld.shared.v4.u32 	{%r641, %r642, %r643, %r644}, [%r632+-96];
	mov.b32 	{%rs1136, %rs1140}, %r641;
	ld.shared.u16 	%rs1137, [%r50+4096];
	// begin inline asm
	{mul.f16 %rs1135,%rs1136,%rs1137;
}
	// end inline asm
	// begin inline asm
	{  cvt.f32.f16 %f636, %rs1135;}

	// end inline asm
	add.f32 	%f700, %f699, %f636;
	ld.shared.u16 	%rs1141, [%r50+4352];
	// begin inline asm
	{mul.f16 %rs1139,%rs1140,%rs1141;
}
	// end inline asm
	// begin inline asm
	{  cvt.f32.f16 %f637, %rs1139;}

	// end inline asm
	add.f32 	%f701, %f700, %f637;
	mov.b32 	{%rs1144, %rs1148}, %r642;
	ld.shared.u16 	%rs1145, [%r50+4608];
	// begin inline asm
	{mul.f16 %rs1143,%rs1144,%rs1145;
}
	// end inline asm
	// begin inline asm
	{  cvt.f32.f16 %f638, %rs1143;}

	// end inline asm
	add.f32 	%f702, %f701, %f638;
	ld.shared.u16 	%rs1149, [%r50+4864];
	// begin inline asm
	{mul.f16 %rs1147,%rs1148,%rs1149;
}
	// end inline asm
	// begin inline asm
	{  cvt.f32.f16 %f639, %rs1147;}

	// end inline asm
	add.f32 	%f703, %f702, %f639;
	mov.b32 	{%rs1152, %rs1156}, %r643;
	ld.shared.u16 	%rs1153, [%r50+5120];
	// begin inline asm
	{mul.f16 %rs1151,%rs1152,%rs1153;
}
	// end inline asm
	// begin inline asm
	{  cvt.f32.f16 %f640, %rs1151;}

	// end inline asm
	add.f32 	%f704, %f703, %f640;
	ld.shared.u16 	%rs1157, [%r50+5376];
	// begin inline asm
	{mul.f16 %rs1155,%rs1156,%rs1157;
}
	// end inline asm
	// begin inline asm
	{  cvt.f32.f16 %f641, %rs1155;}

	// end inline asm
	add.f32 	%f705, %f704, %f641;
	mov.b32 	{%rs1160, %rs1164}, %r644;
	ld.shared.u16 	%rs1161, [%r50+5632];
	// begin inline asm
	{mul.f16 %rs1159,%rs1160,%rs1161;
}
	// end inline asm
	// begin inline asm
	{  cvt.f32.f16 %f642, %rs1159;}

	// end inline asm
	add.f32 	%f706, %f705, %f642;
	ld.shared.u16 	%rs1165, [%r50+5888];
	// begin inline asm
	{mul.f16 %rs1163,%rs1164,%rs1165;
}
	// end inline asm
	// begin inline asm
	{  cvt.f32.f16 %f643, %rs1163;}

	// end inline asm
	add.f32 	%f707, %f706, %f643;
	ld.shared.v4.u32 	{%r645, %r646, %r647, %r648}, [%r632+-80];
	mov.b32 	{%rs1168, %rs1172}, %r645;
	ld.shared.u16 	%rs1169, [%r50+6144];
	// begin inline asm
	{mul.f16 %rs1167,%rs1168,%rs1169;
}
	// end inline asm
	// begin inline asm
	{  cvt.f32.f16 %f644, %rs1167;}

	// end inline asm
	add.f32 	%f708, %f707, %f644;
	ld.shared.u16 	%rs1173, [%r50+6400];
	// begin inline asm
	{mul.f16 %rs1171,%rs1172,%rs1173;
}
	// end inline asm
	// begin inline asm
	{  cvt.f32.f16 %f645, %rs1171;}

	// end inline asm
	add.f32 	%f709, %f708, %f645;
	mov.b32 	{%rs1176, %rs1180}, %r646;
	ld.shared.u16 	%rs1177, [%r50+6656];
	// begin inline asm
	{mul.f16 %rs1175,%rs1176,%rs1177;
}
	// end inline asm
	// begin inline asm
	{  cvt.f32.f16 %f646, %rs1175;}

	// end inline asm
	add.f32 	%f710, %f709, %f646;
	ld.shared.u16 	%rs1181, [%r50+6912];
	// begin inline asm
	{mul.f16 %rs1179,%rs1180,%rs1181;
}
	// end inline asm
	// begin inline asm
	{  cvt.f32.f16 %f647, %rs1179;}

	// end inline asm
	add.f32 	%f711, %f710, %f647;
	mov.b32 	{%rs1184, %rs1188}, %r647;
	ld.shared.u16 	%rs1185, [%r50+7168];
	// begin inline asm
	{mul.f16 %rs1183,%rs1184,%rs1185;
}
	// end inline asm
	// begin inline asm
	{  cvt.f32.f16 %f648, %rs1183;}

	// end inline asm
	add.f32 	%f712, %f711, %f648;
	ld.shared.u16 	%rs1189, [%r50+7424];
	// begin inline asm
	{mul.f16 %rs1187,%rs1188,%rs1189;
}
	// end inline asm
	// begin inline asm
	{  cvt.f32.f16 %f649, %rs1187;}

	// end inline asm
	add.f32 	%f713, %f712, %f649;
	mov.b32 	{%rs1192, %rs1196}, %r648;
	ld.shared.u16 	%rs1193, [%r50+7680];
	// begin inline asm
	{mul.f16 %rs1191,%rs1192,%rs1193;
}
	// end inline asm
	// begin inline asm
	{  cvt.f32.f16 %f650, %rs1191;}

	// end inline asm
	add.f32 	%f714, %f713, %f650;
	ld.shared.u16 	%rs1197, [%r50+7936];
	// begin inline asm
	{mul.f16 %rs1195,%rs1196,%rs1197;
}
	// end inline asm
	// begin inline asm
	{  cvt.f32.f16 %f651, %rs1195;}

	// end inline asm
	add.f32 	%f715, %f714, %f651;
	ld.shared.v4.u32 	{%r649, %r650, %r651, %r652}, [%r632+-64];
	mov.b32 	{%rs1200, %rs1204}, %r649;
	ld.shared.u16 	%rs1201, [%r50+8192];
	// begin inline asm
	{mul.f16 %rs1199,%rs1200,%rs1201;
}
	// end inline asm
	// begin inline asm
	{  cvt.f32.f16 %f652, %rs1199;}

	// end inline asm
	add.f32 	%f716, %f715, %f652;
	ld.shared.u16 	%rs1205, [%r50+8448];
	// begin inline asm
	{mul.f16 %rs1203,%rs1204,%rs1205;
}
	// end inline asm
	// begin inline asm
	{  cvt.f32.f16 %f653, %rs1203;}

	// end inline asm
	add.f32 	%f717, %f716, %f653;
	mov.b32 	{%rs1208, %rs1212}, %r650;
	ld.shared.u16 	%rs1209, [%r50+8704];
	// begin inline asm
	{mul.f16 %rs1207,%rs1208,%rs1209;
}
	// end inline asm
	// begin inline asm
	{  cvt.f32.f16 %f654, %rs1207;}

	// end inline asm
	add.f32 	%f718, %f717, %f654;
	ld.shared.u16 	%rs1213, [%r50+8960];
	// begin inline asm
	{mul.f16 %rs1211,%rs1212,%rs1213;
}
	// end inline asm
	// begin inline asm
	{  cvt.f32.f16 %f655, %rs1211;}

	// end inline asm
	add.f32 	%f719, %f718, %f655;
	mov.b32 	{%rs1216, %rs1220}, %r651;
	ld.shared.u16 	%rs1217, [%r50+9216];
	// begin inline asm
	{mul.f16 %rs1215,%rs1216,%rs1217;
}
	// end inline asm
	// begin inline asm
	{  cvt.f32.f16 %f656, %rs1215;}

	// end inline asm
	add.f32 	%f720, %f719, %f656;
	ld.shared.u16 	%rs1221, [%r50+9472];
	// begin inline asm
	{mul.f16 %rs1219,%rs1220,%rs1221;
}
	// end inline asm
	// begin inline asm
	{  cvt.f32.f16 %f657, %rs1219;}

	// end inline asm
	add.f32 	%f721, %f720, %f657;
	mov.b32 	{%rs1224, %rs1228}, %r652;
	ld.shared.u16 	%rs1225, [%r50+9728];
	// begin inline asm
	{mul.f16 %rs1223,%rs1224,%rs1225;
}
	// end inline asm
	// begin inline asm
	{  cvt.f32.f16 %f658, %rs1223;}

	// end inline asm
	add.f32 	%f722, %f721, %f658;
	ld.shared.u16 	%rs1229, [%r50+9984];
	// begin inline asm
	{mul.f16 %rs1227,%rs1228,%rs1229;
}
	// end inline asm
	// begin inline asm
	{  cvt.f32.f16 %f659, %rs1227;}

	// end inline asm
	add.f32 	%f723, %f722, %f659;
	ld.shared.v4.u32 	{%r653, %r654, %r655, %r656}, [%r632+-48];
	mov.b32 	{%rs1232, %rs1236}, %r653;
	ld.shared.u16 	%rs1233, [%r50+10240];
	// begin inline asm
	{mul.f16 %rs1231,%rs1232,%rs1233;
}
	// end inline asm
	// begin inline asm
	{  cvt.f32.f16 %f660, %rs1231;}

	// end inline asm
	add.f32 	%f724, %f723, %f660;
	ld.shared.u16 	%rs1237, [%r50+10496];
	// begin inline asm
	{mul.f16 %rs1235,%rs1236,%rs1237;
}
	// end inline asm
	// begin inline asm
	{  cvt.f32.f16 %f661, %rs1235;}

	// end inline asm
	add.f32 	%f725, %f724, %f661;
	mov.b32 	{%rs1240, %rs1244}, %r654;
	ld.shared.u16 	%rs1241, [%r50+10752];
	// begin inline asm
	{mul.f16 %rs1239,%rs1240,%rs1241;
}
	// end inline asm
	// begin inline asm
	{  cvt.f32.f16 %f662, %rs1239;}

	// end inline asm
	add.f32 	%f726, %f725, %f662;
	ld.shared.u16 	%rs1245, [%r50+11008];
	// begin inline asm
	{mul.f16 %rs1243,%rs1244,%rs1245;
}
	// end inline asm
	// begin inline asm
	{  cvt.f32.f16 %f663, %rs1243;}

	// end inline asm
	add.f32 	%f727, %f726, %f663;
	mov.b32 	{%rs1248, %rs1252}, %r655;
	ld.shared.u16 	%rs1249, [%r50+11264];
	// begin inline asm
	{mul.f16 %rs1247,%rs1248,%rs1249;
}
	// end inline asm
	// begin inline asm
	{  cvt.f32.f16 %f664, %rs1247;}

	// end inline asm
	add.f32 	%f728, %f727, %f664;
	ld.shared.u16 	%rs1253, [%r50+11520];
	// begin inline asm
	{mul.f16 %rs1251,%rs1252,%rs1253;
}
	// end inline asm
	// begin inline asm
	{  cvt.f32.f16 %f665, %rs1251;}

	// end inline asm
	add.f32 	%f729, %f728, %f665;
	mov.b32 	{%rs1256, %rs1260}, %r656;
	ld.shared.u16 	%rs1257, [%r50+11776];
	// begin inline asm
	{mul.f16 %rs1255,%rs1256,%rs1257;
}
	// end inline asm
	// begin inline asm
	{  cvt.f32.f16 %f666, %rs1255;}

	// end inline asm
	add.f32 	%f730, %f729, %f666;
	ld.shared.u16 	%rs1261, [%r50+12032];
	// begin inline asm
	{mul.f16 %rs1259,%rs1260,%rs1261;
}
	// end inline asm
	// begin inline asm
	{  cvt.f32.f16 %f667, %rs1259;}

	// end inline asm
	add.f32 	%f731, %f730, %f667;
	ld.shared.v4.u32 	{%r657, %r658, %r659, %r660}, [%r632+-32];
	mov.b32 	{%rs1264, %rs1268}, %r657;
	ld.shared.u16 	%rs1265, [%r50+12288];
	// begin inline asm
	{mul.f16 %rs1263,%rs1264,%rs1265;
}
	// end inline asm
	// begin inline asm
	{  cvt.f32.f16 %f668, %rs1263;}

	// end inline asm
	add.f32 	%f732, %f731, %f668;
	ld.shared.u16 	%rs1269, [%r50+12544];
	// begin inline asm
	{mul.f16 %rs1267,%rs1268,%rs1269;
}
	// end inline asm
	// begin inline asm
	{  cvt.f32.f16 %f669, %rs1267;}

	// end inline asm
	add.f32 	%f733, %f732, %f669;
	mov.b32 	{%rs1272, %rs1276}, %r658;
	ld.shared.u16 	%rs1273, [%r50+12800];
	// begin inline asm
	{mul.f16 %rs1271,%rs1272,%rs1273;
}
	// end inline asm
	// begin inline asm
	{  cvt.f32.f16 %f670, %rs1271;}

	// end inline asm
	add.f32 	%f734, %f733, %f670;
	ld.shared.u16 	%rs1277, [%r50+13056];
	// begin inline asm
	{mul.f16 %rs1275,%rs1276,%rs1277;
}
	// end inline asm
	// begin inline asm
	{  cvt.f32.f16 %f671, %rs1275;}

	// end inline asm
	add.f32 	%f735, %f734, %f671;
	mov.b32 	{%rs1280, %rs1284}, %r659;
	ld.shared.u16 	%rs1281, [%r50+13312];
	// begin inline asm
	{mul.f16 %rs1279,%rs1280,%rs1281;
}
	// end inline asm
	// begin inline asm
	{  cvt.f32.f16 %f672, %rs1279;}

	// end inline asm
	add.f32 	%f736, %f735, %f672;
	ld.shared.u16 	%rs1285, [%r50+13568];
	// begin inline asm
	{mul.f16 %rs1283,%rs1284,%rs1285;
}
	// end inline asm
	// begin inline asm
	{  cvt.f32.f16 %f673, %rs1283;}

	// end inline asm
	add.f32 	%f737, %f736, %f673;
	mov.b32 	{%rs1288, %rs1292}, %r660;
	ld.shared.u16 	%rs1289, [%r50+13824];
	// begin inline asm
	{mul.f16 %rs1287,%rs1288,%rs1289;
}
	// end inline asm
	// begin inline asm
	{  cvt.f32.f16 %f674, %rs1287;}

	// end inline asm
	add.f32 	%f738, %f737, %f674;
	ld.shared.u16 	%rs1293, [%r50+14080];
	// begin inline asm
	{mul.f16 %rs1291,%rs1292,%rs1293;
}
	// end inline asm
	// begin inline asm
	{  cvt.f32.f16 %f675, %rs1291;}

	// end inline asm
	add.f32 	%f739, %f738, %f675;
	ld.shared.v4.u32 	{%r661, %r662, %r663, %r664}, [%r632+-16];
	mov.b32 	{%rs1296, %rs1300}, %r661;
	ld.shared.u16 	%rs1297, [%r50+14336];
	// begin inline asm
	{mul.f16 %rs1295,%rs1296,%rs1297;
}
	// end inline asm
	// begin inline asm
	{  cvt.f32.f16 %f676, %rs1295;}

	// end inline asm
	add.f32 	%f740, %f739, %f676;
	ld.shared.u16 	%rs1301, [%r50+14592];
	// begin inline asm
	{mul.f16 %rs1299,%rs1300,%rs1301;
}
	// end inline asm
	// begin inline asm
	{  cvt.f32.f16 %f677, %rs1299;}

	// end inline asm
	add.f32 	%f741, %f740, %f677;
	mov.b32 	{%rs1304, %rs1308}, %r662;
	ld.shared.u16 	%rs1305, [%r50+14848];
	// begin inline asm
	{mul.f16 %rs1303,%rs1304,%rs1305;
}
	// end inline asm
	// begin inline asm
	{  cvt.f32.f16 %f678, %rs1303;}

	// end inline asm
	add.f32 	%f742, %f741, %f678;
	ld.shared.u16 	%rs1309, [%r50+15104];
	// begin inline asm
	{mul.f16 %rs1307,%rs1308,%rs1309;
}
	// end inline asm
	// begin inline asm
	{  cvt.f32.f16 %f679, %rs1307;}

	// end inline asm
	add.f32 	%f743, %f742, %f679;
	mov.b32 	{%rs1312, %rs1316}, %r663;
	ld.shared.u16 	%rs1313, [%r50+15360];
	// begin inline asm
	{mul.f16 %rs1311,%rs1312,%rs1313;
}
	// end inline asm
	// begin inline asm
	{  cvt.f32.f16 %f680, %rs1311;}

	// end inline asm
	add.f32 	%f744, %f743, %f680;
	ld.shared.u16 	%rs1317, [%r50+15616];
	// begin inline asm
	{mul.f16 %rs1315,%rs1316,%rs1317;
}
	// end inline asm
	// begin inline asm
	{  cvt.f32.f16 %f681, %rs1315;}

	// end inline asm
	add.f32 	%f745, %f744, %f681;
	mov.b32 	{%rs1320, %rs1324}, %r664;
	ld.shared.u16 	%rs1321, [%r50+15872];
	// begin inline asm
	{mul.f16 %rs1319,%rs1320,%rs1321;
}
	// end inline asm
	// begin inline asm
	{  cvt.f32.f16 %f682, %rs1319;}

	// end inline asm
	add.f32 	%f746, %f745, %f682;
	ld.shared.u16 	%rs1325, [%r50+16128];
	// begin inline asm
	{mul.f16 %rs1323,%rs1324,%rs1325;
}
	// end inline asm
	// begin inline asm
	{  cvt.f32.f16 %f683, %rs1323;}

	// end inline asm
	add.f32 	%f12, %f746, %f683;
	bra.uni 	$L__BB0_83;
$L__BB0_101:
	setp.gt.s32 	%p239, %r1687, 15;
	@%p239 bra 	$L__BB0_103;
	add.s32 	%r1687, %r1687, 1;
	bra.uni 	$L__BB0_99;
$L__BB0_103:
	// begin inline asm
	mov.u64 %rd293, %globaltimer;
	// end inline asm
	sub.s64 	%rd41, %rd293, %rd172;
	setp.lt.s64 	%p240, %rd41, 4000000;
	@%p240 bra 	$L__BB0_105;
	mov.b32 	%r1665, 1000000;
	// begin inline asm
	nanosleep.u32 %r1665;
	// end inline asm
	bra.uni 	$L__BB0_99;
$L__BB0_105:
	setp.lt.s64 	%p241, %rd41, 40000;
	@%p241 bra 	$L__BB0_99;
	shr.s64 	%rd294, %rd41, 63;
	shr.u64 	%rd295, %rd294, 62;
	add.s64 	%rd296, %rd41, %rd295;
	shr.u64 	%rd297, %rd296, 2;
	cvt.u32.u64 	%r1666, %rd297;
	// begin inline asm
	nanosleep.u32 %r1666;
	// end inline asm
	bra.uni 	$L__BB0_99;
$L__BB0_107:
	setp.gt.s32 	%p236, %r1688, 15;
	@%p236 bra 	$L__BB0_109;
	add.s32 	%r1688, %r1688, 1;
	bra.uni 	$L__BB0_85;
$L__BB0_109:
	// begin inline asm
	mov.u64 %rd288, %globaltimer;
	// end inline asm
	sub.s64 	%rd45, %rd288, %rd174;
	setp.lt.s64 	%p237, %rd45, 4000000;
	@%p237 bra 	$L__BB0_111;
	mov.b32 	%r1663, 1000000;
	// begin inline asm
	nanosleep.u32 %r1663;
	// end inline asm
	bra.uni 	$L__BB0_85;
$L__BB0_111:
	setp.lt.s64 	%p238, %rd45, 40000;
	@%p238 bra 	$L__BB0_85;
	shr.s64 	%rd289, %rd45, 63;
	shr.u64 	%rd290, %rd289, 62;
	add.s64 	%rd291, %rd45, %rd290;
	shr.u64 	%rd292, %rd291, 2;
	cvt.u32.u64 	%r1664, %rd292;
	// begin inline asm
	nanosleep.u32 %r1664;
	// end inline asm
	bra.uni 	$L__BB0_85;
$L__BB0_113:
	add.s32 	%r705, %r12, -64;
	ld.shared.u32 	%r1690, [%r70+-128];
	ld.shared.u32 	%r1689, [%r72+-128];
	mul.wide.u32 	%rd176, %r12, 4;
	add.s64 	%rd177, %rd4, %rd176;
	ld.global.f32 	%f2116, [%rd177];
	ld.global.f32 	%f2117, [%rd177+4];
	mul.wide.u32 	%rd178, %r705, 4;
	add.s64 	%rd179, %rd3, %rd178;
	ld.global.f32 	%f2114, [%rd179];
	ld.global.f32 	%f2115, [%rd179+4];
$L__BB0_114:
	// begin inline asm
	{ cvt.rn.f16x2.f32 %r706, %f2117, %f2116; }

	// end inline asm
	// begin inline asm
	{mul.f16x2 %r707,%r71,%r706;
}
	// end inline asm
	// begin inline asm
	{ cvt.rn.f16x2.f32 %r710, %f2115, %f2114; }

	// end inline asm
	// begin inline asm
	{mul.f16x2 %r711,%r1690,%r710;
}
	// end inline asm
	// begin inline asm
	{add.f16x2 %r714,%r707,%r711;
}
	// end inline asm
	st.shared.u32 	[%r70], %r714;
	// begin inline asm
	{mul.f16x2 %r717,%r73,%r706;
}
	// end inline asm
	// begin inline asm
	{mul.f16x2 %r720,%r1689,%r710;
}
	// end inline asm
	// begin inline asm
	{add.f16x2 %r723,%r717,%r720;
}
	// end inline asm
	st.shared.u32 	[%r72], %r723;
$L__BB0_115:
	setp.gt.u32 	%p54, %r21, -3;
	@%p54 bra 	$L__BB0_190;
	shl.b32 	%r80, %r8, 2;
	mov.u32 	%r727, _ZZ13single_decodeP6__halfS0_S0_S0_S0_S0_S0_S0_S0_S0_PfS1_14CUtensorMap_stS2_S2_E12local_buffer;
	add.s32 	%r81, %r727, %r80;
	mov.u32 	%r728, _ZZ13single_decodeP6__halfS0_S0_S0_S0_S0_S0_S0_S0_S0_PfS1_14CUtensorMap_stS2_S2_E7local_q;
	add.s32 	%r82, %r728, %r80;
	add.s32 	%r83, %r20, -2;
	and.b32  	%r84, %r83, 3;
	setp.lt.u32 	%p55, %r21, 3;
	mov.b32 	%r1691, 1;
	@%p55 bra 	$L__BB0_144;
	add.s32 	%r1695, %r2, 2;
	and.b32  	%r730, %r83, -4;
	neg.s32 	%r1696, %r730;
	mov.b32 	%r1694, 2;
$L__BB0_118:
	setp.ne.s32 	%p56, %r8, 0;
	@%p56 bra 	$L__BB0_120;
	mov.u32 	%r731, _ZZ13single_decodeP6__halfS0_S0_S0_S0_S0_S0_S0_S0_S0_PfS1_14CUtensorMap_stS2_S2_E7barrier;
	mov.b32 	%r732, 1;
	// begin inline asm
	mbarrier.init.shared::cta.b64 [%r731], %r732;
	// end inline asm
	mov.b32 	%r734, 256;
	// begin inline asm
	mbarrier.arrive.expect_tx.shared::cta.b64 _, [%r731], %r734;
	// end inline asm
$L__BB0_120:
	setp.ne.s32 	%p57, %r8, 0;
	barrier.cluster.arrive;
	barrier.cluster.wait;
	@%p57 bra 	$L__BB0_122;
	add.s32 	%r745, %r1695, -1;
	rem.u32 	%r740, %r745, %r20;
	// begin inline asm
	mapa.shared::cluster.u32 %r735, %r727, %r740;

	// end inline asm
	mov.u32 	%r739, _ZZ13single_decodeP6__halfS0_S0_S0_S0_S0_S0_S0_S0_S0_PfS1_14CUtensorMap_stS2_S2_E7barrier;
	// begin inline asm
	mapa.shared::cluster.u32 %r738, %r739, %r740;

	// end inline asm
	mov.b32 	%r743, 256;
	// begin inline asm
	cp.async.bulk.shared::cluster.shared::cta.mbarrier::complete_tx::bytes [%r735], [%r728], %r743, [%r738];
	// end inline asm
$L__BB0_122:
	setp.gt.u32 	%p58, %r8, 63;
	mov.u32 	%r746, _ZZ13single_decodeP6__halfS0_S0_S0_S0_S0_S0_S0_S0_S0_PfS1_14CUtensorMap_stS2_S2_E7barrier;
	mov.b32 	%r747, 0;
	// begin inline asm
	{
.reg .pred                P1;
LAB_WAIT:
mbarrier.try_wait.parity.shared::cta.b64 P1, [%r746], %r747;
@P1                       bra.uni DONE;
bra.uni                   LAB_WAIT;
DONE:
}

	// end inline asm
	@%p58 bra 	$L__BB0_124;
	ld.shared.u32 	%r750, [%r81];
	ld.shared.u32 	%r749, [%r82];
	// begin inline asm
	{add.f16x2 %r748,%r749,%r750;
}
	// end inline asm
	st.shared.u32 	[%r82], %r748;
$L__BB0_124:
	setp.ne.s32 	%p59, %r8, 0;
	barrier.cluster.arrive;
	barrier.cluster.wait;
	@%p59 bra 	$L__BB0_126;
	mov.b32 	%r752, 1;
	// begin inline asm
	mbarrier.init.shared::cta.b64 [%r746], %r752;
	// end inline asm
	mov.b32 	%r754, 256;
	// begin inline asm
	mbarrier.arrive.expect_tx.shared::cta.b64 _, [%r746], %r754;
	// end inline asm
$L__BB0_126:
	setp.ne.s32 	%p60, %r8, 0;
	barrier.cluster.arrive;
	barrier.cluster.wait;
	@%p60 bra 	$L__BB0_128;
	rem.u32 	%r760, %r1695, %r20;
	// begin inline asm
	mapa.shared::cluster.u32 %r755, %r727, %r760;

	// end inline asm
	// begin inline asm
	mapa.shared::cluster.u32 %r758, %r746, %r760;

	// end inline asm
	mov.b32 	%r763, 256;
	// begin inline asm
	cp.async.bulk.shared::cluster.shared::cta.mbarrier::complete_tx::bytes [%r755], [%r728], %r763, [%r758];
	// end inline asm
$L__BB0_128:
	setp.gt.u32 	%p61, %r8, 63;
	mov.b32 	%r766, 0;
	// begin inline asm
	{
.reg .pred                P1;
LAB_WAIT:
mbarrier.try_wait.parity.shared::cta.b64 P1, [%r746], %r766;
@P1                       bra.uni DONE;
bra.uni                   LAB_WAIT;
DONE:
}

	// end inline asm
	@%p61 bra 	$L__BB0_130;
	ld.shared.u32 	%r769, [%r81];
	ld.shared.u32 	%r768, [%r82];
	// begin inline asm
	{add.f16x2 %r767,%r768,%r769;
}
	// end inline asm
	st.shared.u32 	[%r82], %r767;
$L__BB0_130:
	setp.ne.s32 	%p62, %r8, 0;
	barrier.cluster.arrive;
	barrier.cluster.wait;
	@%p62 bra 	$L__BB0_132;
	mov.b32 	%r771, 1;
	// begin inline asm
	mbarrier.init.shared::cta.b64 [%r746], %r771;
	// end inline asm
	mov.b32 	%r773, 256;
	// begin inline asm
	mbarrier.arrive.expect_tx.shared::cta.b64 _, [%r746], %r773;
	// end inline asm
$L__BB0_132:
	setp.ne.s32 	%p63, %r8, 0;
	barrier.cluster.arrive;
	barrier.cluster.wait;
	@%p63 bra 	$L__BB0_134;
	add.s32 	%r784, %r1695, 1;
	rem.u32 	%r779, %r784, %r20;
	// begin inline asm
	mapa.shared::cluster.u32 %r774, %r727, %r779;

	// end inline asm
	// begin inline asm
	mapa.shared::cluster.u32 %r777, %r746, %r779;

	// end inline asm
	mov.b32 	%r782, 256;
	// begin inline asm
	cp.async.bulk.shared::cluster.shared::cta.mbarrier::complete_tx::bytes [%r774], [%r728], %r782, [%r777];
	// end inline asm
$L__BB0_134:
	setp.gt.u32 	%p64, %r8, 63;
	mov.b32 	%r786, 0;
	// begin inline asm
	{
.reg .pred                P1;
LAB_WAIT:
mbarrier.try_wait.parity.shared::cta.b64 P1, [%r746], %r786;
@P1                       bra.uni DONE;
bra.uni                   LAB_WAIT;
DONE:
}

	// end inline asm
	@%p64 bra 	$L__BB0_136;
	ld.shared.u32 	%r789, [%r81];
	ld.shared.u32 	%r788, [%r82];
	// begin inline asm
	{add.f16x2 %r787,%r788,%r789;
}
	// end inline asm
	st.shared.u32 	[%r82], %r787;
$L__BB0_136:
	setp.ne.s32 	%p65, %r8, 0;
	barrier.cluster.arrive;
	barrier.cluster.wait;
	@%p65 bra 	$L__BB0_138;
	mov.b32 	%r791, 1;
	// begin inline asm
	mbarrier.init.shared::cta.b64 [%r746], %r791;
	// end inline asm
	mov.b32 	%r793, 256;
	// begin inline asm
	mbarrier.arrive.expect_tx.shared::cta.b64 _, [%r746], %r793;
	// end inline asm
$L__BB0_138:
	setp.ne.s32 	%p66, %r8, 0;
	barrier.cluster.arrive;
	barrier.cluster.wait;
	@%p66 bra 	$L__BB0_140;
	add.s32 	%r804, %r1695, 2;
	rem.u32 	%r799, %r804, %r20;
	// begin inline asm
	mapa.shared::cluster.u32 %r794, %r727, %r799;

	// end inline asm
	// begin inline asm
	mapa.shared::cluster.u32 %r797, %r746, %r799;

	// end inline asm
	mov.b32 	%r802, 256;
	// begin inline asm
	cp.async.bulk.shared::cluster.shared::cta.mbarrier::complete_tx::bytes [%r794], [%r728], %r802, [%r797];
	// end inline asm
$L__BB0_140:
	setp.gt.u32 	%p67, %r8, 63;
	mov.b32 	%r806, 0;
	// begin inline asm
	{
.reg .pred                P1;
LAB_WAIT:
mbarrier.try_wait.parity.shared::cta.b64 P1, [%r746], %r806;
@P1                       bra.uni DONE;
bra.uni                   LAB_WAIT;
DONE:
}

	// end inline asm
	@%p67 bra 	$L__BB0_142;
	ld.shared.u32 	%r809, [%r81];
	ld.shared.u32 	%r808, [%r82];
	// begin inline asm
	{add.f16x2 %r807,%r808,%r809;
}
	// end inline asm
	st.shared.u32 	[%r82], %r807;
$L__BB0_142:
	barrier.cluster.arrive;
	barrier.cluster.wait;
	add.s32 	%r1696, %r1696, 4;
	add.s32 	%r1695, %r1695, 4;
	add.s32 	%r1694, %r1694, 4;
	setp.eq.s32 	%p68, %r1696, 0;
	@%p68 bra 	$L__BB0_143;
	bra.uni 	$L__BB0_118;
$L__BB0_143:
	add.s32 	%r1691, %r1694, -1;
$L__BB0_144:
	setp.eq.s32 	%p69, %r84, 0;
	@%p69 bra 	$L__BB0_153;
	add.s32 	%r1693, %r2, %r1691;
	neg.s32 	%r1692, %r84;
$L__BB0_146:
	.pragma "nounroll";
	setp.ne.s32 	%p70, %r8, 0;
	@%p70 bra 	$L__BB0_148;
	mov.u32 	%r810, _ZZ13single_decodeP6__halfS0_S0_S0_S0_S0_S0_S0_S0_S0_PfS1_14CUtensorMap_stS2_S2_E7barrier;
	mov.b32 	%r811, 1;
	// begin inline asm
	mbarrier.init.shared::cta.b64 [%r810], %r811;
	// end inline asm
	mov.b32 	%r813, 256;
	// begin inline asm
	mbarrier.arrive.expect_tx.shared::cta.b64 _, [%r810], %r813;
	// end inline asm
$L__BB0_148:
	setp.ne.s32 	%p71, %r8, 0;
	barrier.cluster.arrive;
	barrier.cluster.wait;
	@%p71 bra 	$L__BB0_150;
	rem.u32 	%r819, %r1693, %r20;
	// begin inline asm
	mapa.shared::cluster.u32 %r814, %r727, %r819;

	// end inline asm
	mov.u32 	%r818, _ZZ13single_decodeP6__halfS0_S0_S0_S0_S0_S0_S0_S0_S0_PfS1_14CUtensorMap_stS2_S2_E7barrier;
	// begin inline asm
	mapa.shared::cluster.u32 %r817, %r818, %r819;

	// end inline asm
	mov.b32 	%r822, 256;
	// begin inline asm
	cp.async.bulk.shared::cluster.shared::cta.mbarrier::complete_tx::bytes [%r814], [%r728], %r822, [%r817];
	// end inline asm
$L__BB0_150:
	setp.gt.u32 	%p72, %r8, 63;
	mov.u32 	%r824, _ZZ13single_decodeP6__halfS0_S0_S0_S0_S0_S0_S0_S0_S0_PfS1_14CUtensorMap_stS2_S2_E7barrier;
	mov.b32 	%r825, 0;
	// begin inline asm
	{
.reg .pred                P1;
LAB_WAIT:
mbarrier.try_wait.parity.shared::cta.b64 P1, [%r824], %r825;
@P1                       bra.uni DONE;
bra.uni                   LAB_WAIT;
DONE:
}

	// end inline asm
	@%p72 bra 	$L__BB0_152;
	ld.shared.u32 	%r828, [%r81];
	ld.shared.u32 	%r827, [%r82];
	// begin inline asm
	{add.f16x2 %r826,%r827,%r828;
}
	// end inline asm
	st.shared.u32 	[%r82], %r826;
$L__BB0_152:
	barrier.cluster.arrive;
	barrier.cluster.wait;
	add.s32 	%r1693, %r1693, 1;
	add.s32 	%r1692, %r1692, 1;
	setp.ne.s32 	%p73, %r1692, 0;
	@%p73 bra 	$L__BB0_146;
$L__BB0_153:
	setp.lt.u32 	%p74, %r21, 3;
	add.s32 	%r95, %r701, %r80;
	mov.b32 	%r1700, 1;
	@%p74 bra 	$L__BB0_181;
	add.s32 	%r1698, %r2, 2;
	and.b32  	%r832, %r83, -4;
	neg.s32 	%r1699, %r832;
	mov.b32 	%r1697, 2;
$L__BB0_155:
	setp.ne.s32 	%p75, %r8, 0;
	@%p75 bra 	$L__BB0_157;
	mov.u32 	%r833, _ZZ13single_decodeP6__halfS0_S0_S0_S0_S0_S0_S0_S0_S0_PfS1_14CUtensorMap_stS2_S2_E7barrier;
	mov.b32 	%r834, 1;
	// begin inline asm
	mbarrier.init.shared::cta.b64 [%r833], %r834;
	// end inline asm
	mov.b32 	%r836, 256;
	// begin inline asm
	mbarrier.arrive.expect_tx.shared::cta.b64 _, [%r833], %r836;
	// end inline asm
$L__BB0_157:
	setp.ne.s32 	%p76, %r8, 0;
	barrier.cluster.arrive;
	barrier.cluster.wait;
	@%p76 bra 	$L__BB0_159;
	add.s32 	%r847, %r1698, -1;
	rem.u32 	%r842, %r847, %r20;
	// begin inline asm
	mapa.shared::cluster.u32 %r837, %r727, %r842;

	// end inline asm
	mov.u32 	%r841, _ZZ13single_decodeP6__halfS0_S0_S0_S0_S0_S0_S0_S0_S0_PfS1_14CUtensorMap_stS2_S2_E7barrier;
	// begin inline asm
	mapa.shared::cluster.u32 %r840, %r841, %r842;

	// end inline asm
	mov.b32 	%r845, 256;
	// begin inline asm
	cp.async.bulk.shared::cluster.shared::cta.mbarrier::complete_tx::bytes [%r837], [%r701], %r845, [%r840];
	// end inline asm
$L__BB0_159:
	setp.gt.u32 	%p77, %r8, 63;
	mov.u32 	%r848, _ZZ13single_decodeP6__halfS0_S0_S0_S0_S0_S0_S0_S0_S0_PfS1_14CUtensorMap_stS2_S2_E7barrier;
	mov.b32 	%r849, 0;
	// begin inline asm
	{
.reg .pred                P1;
LAB_WAIT:
mbarrier.try_wait.parity.shared::cta.b64 P1, [%r848], %r849;
@P1                       bra.uni DONE;
bra.uni                   LAB_WAIT;
DONE:
}

	// end inline asm
	@%p77 bra 	$L__BB0_161;
	ld.shared.u32 	%r852, [%r81];
	ld.shared.u32 	%r851, [%r95];
	// begin inline asm
	{add.f16x2 %r850,%r851,%r852;
}
	// end inline asm
	st.shared.u32 	[%r95], %r850;
$L__BB0_161:
	setp.ne.s32 	%p78, %r8, 0;
	barrier.cluster.arrive;
	barrier.cluster.wait;
	@%p78 bra 	$L__BB0_163;
	mov.b32 	%r854, 1;
	// begin inline asm
	mbarrier.init.shared::cta.b64 [%r848], %r854;
	// end inline asm
	mov.b32 	%r856, 256;
	// begin inline asm
	mbarrier.arrive.expect_tx.shared::cta.b64 _, [%r848], %r856;
	// end inline asm
$L__BB0_163:
	setp.ne.s32 	%p79, %r8, 0;
	barrier.cluster.arrive;
	barrier.cluster.wait;
	@%p79 bra 	$L__BB0_165;
	rem.u32 	%r862, %r1698, %r20;
	// begin inline asm
	mapa.shared::cluster.u32 %r857, %r727, %r862;

	// end inline asm
	// begin inline asm
	mapa.shared::cluster.u32 %r860, %r848, %r862;

	// end inline asm
	mov.b32 	%r865, 256;
	// begin inline asm
	cp.async.bulk.shared::cluster.shared::cta.mbarrier::complete_tx::bytes [%r857], [%r701], %r865, [%r860];
	// end inline asm
$L__BB0_165:
	setp.gt.u32 	%p80, %r8, 63;
	mov.b32 	%r868, 0;
	// begin inline asm
	{
.reg .pred                P1;
LAB_WAIT:
mbarrier.try_wait.parity.shared::cta.b64 P1, [%r848], %r868;
@P1                       bra.uni DONE;
bra.uni                   LAB_WAIT;
DONE:
}

	// end inline asm
	@%p80 bra 	$L__BB0_167;
	ld.shared.u32 	%r871, [%r81];
	ld.shared.u32 	%r870, [%r95];
	// begin inline asm
	{add.f16x2 %r869,%r870,%r871;
}
	// end inline asm
	st.shared.u32 	[%r95], %r869;
$L__BB0_167:
	setp.ne.s32 	%p81, %r8, 0;
	barrier.cluster.arrive;
	barrier.cluster.wait;
	@%p81 bra 	$L__BB0_169;
	mov.b32 	%r873, 1;
	// begin inline asm
	mbarrier.init.shared::cta.b64 [%r848], %r873;
	// end inline asm
	mov.b32 	%r875, 256;
	// begin inline asm
	mbarrier.arrive.expect_tx.shared::cta.b64 _, [%r848], %r875;
	// end inline asm
$L__BB0_169:
	setp.ne.s32 	%p82, %r8, 0;
	barrier.cluster.arrive;
	barrier.cluster.wait;
	@%p82 bra 	$L__BB0_171;
	add.s32 	%r886, %r1698, 1;
	rem.u32 	%r881, %r886, %r20;
	// begin inline asm
	mapa.shared::cluster.u32 %r876, %r727, %r881;

	// end inline asm
	// begin inline asm
	mapa.shared::cluster.u32 %r879, %r848, %r881;

	// end inline asm
	mov.b32 	%r884, 256;
	// begin inline asm
	cp.async.bulk.shared::cluster.shared::cta.mbarrier::complete_tx::bytes [%r876], [%r701], %r884, [%r879];
	// end inline asm
$L__BB0_171:
	setp.gt.u32 	%p83, %r8, 63;
	mov.b32 	%r888, 0;
	// begin inline asm
	{
.reg .pred                P1;
LAB_WAIT:
mbarrier.try_wait.parity.shared::cta.b64 P1, [%r848], %r888;
@P1                       bra.uni DONE;
bra.uni                   LAB_WAIT;
DONE:
}

	// end inline asm
	@%p83 bra 	$L__BB0_173;
	ld.shared.u32 	%r891, [%r81];
	ld.shared.u32 	%r890, [%r95];
	// begin inline asm
	{add.f16x2 %r889,%r890,%r891;
}
	// end inline asm
	st.shared.u32 	[%r95], %r889;
$L__BB0_173:
	setp.ne.s32 	%p84, %r8, 0;
	barrier.cluster.arrive;
	barrier.cluster.wait;
	@%p84 bra 	$L__BB0_175;
	mov.b32 	%r893, 1;
	// begin inline asm
	mbarrier.init.shared::cta.b64 [%r848], %r893;
	// end inline asm
	mov.b32 	%r895, 256;
	// begin inline asm
	mbarrier.arrive.expect_tx.shared::cta.b64 _, [%r848], %r895;
	// end inline asm
$L__BB0_175:
	setp.ne.s32 	%p85, %r8, 0;
	barrier.cluster.arrive;
	barrier.cluster.wait;
	@%p85 bra 	$L__BB0_177;
	add.s32 	%r906, %r1698, 2;
	rem.u32 	%r901, %r906, %r20;
	// begin inline asm
	mapa.shared::cluster.u32 %r896, %r727, %r901;

	// end inline asm
	// begin inline asm
	mapa.shared::cluster.u32 %r899, %r848, %r901;

	// end inline asm
	mov.b32 	%r904, 256;
	// begin inline asm
	cp.async.bulk.shared::cluster.shared::cta.mbarrier::complete_tx::bytes [%r896], [%r701], %r904, [%r899];
	// end inline asm
$L__BB0_177:
	setp.gt.u32 	%p86, %r8, 63;
	mov.b32 	%r908, 0;
	// begin inline asm
	{
.reg .pred                P1;
LAB_WAIT:
mbarrier.try_wait.parity.shared::cta.b64 P1, [%r848], %r908;
@P1                       bra.uni DONE;
bra.uni                   LAB_WAIT;
DONE:
}

	// end inline asm
	@%p86 bra 	$L__BB0_179;
	ld.shared.u32 	%r911, [%r81];
	ld.shared.u32 	%r910, [%r95];
	// begin inline asm
	{add.f16x2 %r909,%r910,%r911;
}
	// end inline asm
	st.shared.u32 	[%r95], %r909;
$L__BB0_179:
	barrier.cluster.arrive;
	barrier.cluster.wait;
	add.s32 	%r1699, %r1699, 4;
	add.s32 	%r1698, %r1698, 4;
	add.s32 	%r1697, %r1697, 4;
	setp.ne.s32 	%p87, %r1699, 0;
	@%p87 bra 	$L__BB0_155;
	add.s32 	%r1700, %r1697, -1;
$L__BB0_181:
	setp.eq.s32 	%p88, %r84, 0;
	@%p88 bra 	$L__BB0_190;
	add.s32 	%r1702, %r2, %r1700;
	neg.s32 	%r1701, %r84;
$L__BB0_183:
	.pragma "nounroll";
	setp.ne.s32 	%p89, %r8, 0;
	@%p89 bra 	$L__BB0_185;
	mov.u32 	%r912, _ZZ13single_decodeP6__halfS0_S0_S0_S0_S0_S0_S0_S0_S0_PfS1_14CUtensorMap_stS2_S2_E7barrier;
	mov.b32 	%r913, 1;
	// begin inline asm
	mbarrier.init.shared::cta.b64 [%r912], %r913;
	// end inline asm
	mov.b32 	%r915, 256;
	// begin inline asm
	mbarrier.arrive.expect_tx.shared::cta.b64 _, [%r912], %r915;
	// end inline asm
$L__BB0_185:
	setp.ne.s32 	%p90, %r8, 0;
	barrier.cluster.arrive;
	barrier.cluster.wait;
	@%p90 bra 	$L__BB0_187;
	rem.u32 	%r921, %r1702, %r20;
	// begin inline asm
	mapa.shared::cluster.u32 %r916, %r727, %r921;

	// end inline asm
	mov.u32 	%r920, _ZZ13single_decodeP6__halfS0_S0_S0_S0_S0_S0_S0_S0_S0_PfS1_14CUtensorMap_stS2_S2_E7barrier;
	// begin inline asm
	mapa.shared::cluster.u32 %r919, %r920, %r921;

	// end inline asm
	mov.b32 	%r924, 256;
	// begin inline asm
	cp.async.bulk.shared::cluster.shared::cta.mbarrier::complete_tx::bytes [%r916], [%r701], %r924, [%r919];
	// end inline asm
$L__BB0_187:
	setp.gt.u32 	%p91, %r8, 63;
	mov.u32 	%r926, _ZZ13single_decodeP6__halfS0_S0_S0_S0_S0_S0_S0_S0_S0_PfS1_14CUtensorMap_stS2_S2_E7barrier;
	mov.b32 	%r927, 0;
	// begin inline asm
	{
.reg .pred                P1;
LAB_WAIT:
mbarrier.try_wait.parity.shared::cta.b64 P1, [%r926], %r927;
@P1                       bra.uni DONE;
bra.uni                   LAB_WAIT;
DONE:
}

	// end inline asm
	@%p91 bra 	$L__BB0_189;
	ld.shared.u32 	%r930, [%r81];
	ld.shared.u32 	%r929, [%r95];
	// begin inline asm
	{add.f16x2 %r928,%r929,%r930;
}
	// end inline asm
	st.shared.u32 	[%r95], %r928;
$L__BB0_189:
	barrier.cluster.arrive;
	barrier.cluster.wait;
	add.s32 	%r1702, %r1702, 1;
	add.s32 	%r1701, %r1701, 1;
	setp.ne.s32 	%p92, %r1701, 0;
	@%p92 bra 	$L__BB0_183;
$L__BB0_190:
	setp.ne.s32 	%p93, %r8, 0;
	and.b32  	%r118, %r11, 8;
	shl.b32 	%r931, %r10, 4;
	shr.u32 	%r932, %r9, 1;
	or.b32  	%r119, %r931, %r932;
	@%p93 bra 	$L__BB0_192;
	cvta.param.u64 	%rd184, %rd1;
	mov.u32 	%r935, _ZZ13single_decodeP6__halfS0_S0_S0_S0_S0_S0_S0_S0_S0_PfS1_14CUtensorMap_stS2_S2_E6weight;
	mov.u32 	%r938, _ZZ13single_decodeP6__halfS0_S0_S0_S0_S0_S0_S0_S0_S0_PfS1_14CUtensorMap_stS2_S2_E3bar;
	// begin inline asm
	cp.async.bulk.tensor.2d.shared::cluster.global.tile.mbarrier::complete_tx::bytes [%r935], [%rd184, {%r47, %r48}], [%r938];
	// end inline asm
	mov.b32 	%r940, 16384;
	// begin inline asm
	mbarrier.arrive.expect_tx.release.cta.shared::cta.b64 %rd328, [%r938], %r940; // 8. 
	// end inline asm
	bra.uni 	$L__BB0_193;
$L__BB0_192:
	mov.u32 	%r933, _ZZ13single_decodeP6__halfS0_S0_S0_S0_S0_S0_S0_S0_S0_PfS1_14CUtensorMap_stS2_S2_E3bar;
	mov.b32 	%r934, 1;
	// begin inline asm
	mbarrier.arrive.shared::cta.b64                             %rd328,  [%r933], %r934;    // 2. 
	// end inline asm
$L__BB0_193:
	and.b32  	%r120, %r8, 1;
	shl.b32 	%r942, %r118, 1;
	mov.u32 	%r943, _ZZ13single_decodeP6__halfS0_S0_S0_S0_S0_S0_S0_S0_S0_PfS1_14CUtensorMap_stS2_S2_E7local_q;
	add.s32 	%r121, %r943, %r942;
	shl.b32 	%r944, %r119, 8;
	or.b32  	%r945, %r944, %r942;
	mov.u32 	%r946, _ZZ13single_decodeP6__halfS0_S0_S0_S0_S0_S0_S0_S0_S0_PfS1_14CUtensorMap_stS2_S2_E6weight;
	add.s32 	%r122, %r946, %r945;
	mov.u32 	%r947, _ZZ13single_decodeP6__halfS0_S0_S0_S0_S0_S0_S0_S0_S0_PfS1_14CUtensorMap_stS2_S2_E13weight_buffer;
	add.s32 	%r123, %r947, %r945;
	mov.b32 	%r1703, 1;
	cvta.param.u64 	%rd197, %rd1;
$L__BB0_194:
	and.b32  	%r948, %r1703, 1;
	setp.eq.b32 	%p94, %r948, 1;
	not.pred 	%p95, %p94;
	@%p95 bra 	$L__BB0_208;
	setp.ne.s32 	%p96, %r8, 0;
	@%p96 bra 	$L__BB0_197;
	shl.b32 	%r957, %r1703, 6;
	add.s32 	%r953, %r48, %r957;
	mov.u32 	%r951, _ZZ13single_decodeP6__halfS0_S0_S0_S0_S0_S0_S0_S0_S0_PfS1_14CUtensorMap_stS2_S2_E13weight_buffer;
	mov.u32 	%r954, _ZZ13single_decodeP6__halfS0_S0_S0_S0_S0_S0_S0_S0_S0_PfS1_14CUtensorMap_stS2_S2_E10bar_buffer;
	// begin inline asm
	cp.async.bulk.tensor.2d.shared::cluster.global.tile.mbarrier::complete_tx::bytes [%r951], [%rd197, {%r47, %r953}], [%r954];
	// end inline asm
	mov.b32 	%r956, 16384;
	// begin inline asm
	mbarrier.arrive.expect_tx.release.cta.shared::cta.b64 %rd31, [%r954], %r956; // 8. 
	// end inline asm
	bra.uni 	$L__BB0_198;
$L__BB0_197:
	mov.u32 	%r949, _ZZ13single_decodeP6__halfS0_S0_S0_S0_S0_S0_S0_S0_S0_PfS1_14CUtensorMap_stS2_S2_E10bar_buffer;
	mov.b32 	%r950, 1;
	// begin inline asm
	mbarrier.arrive.shared::cta.b64                             %rd31,  [%r949], %r950;    // 2. 
	// end inline asm
$L__BB0_198:
	mov.b32 	%r1704, 0;
	// begin inline asm
	mov.u64 %rd189, %globaltimer;
	// end inline asm
$L__BB0_199:
	mov.u32 	%r960, _ZZ13single_decodeP6__halfS0_S0_S0_S0_S0_S0_S0_S0_S0_PfS1_14CUtensorMap_stS2_S2_E3bar;
	// begin inline asm
	{
	.reg .pred p;
	mbarrier.try_wait.shared.b64 p, [%r960], %rd328;
	selp.b32 %r959, 1, 0, p;
	}
	// end inline asm
	setp.ne.s32 	%p97, %r959, 0;
	@%p97 bra 	$L__BB0_206;
	setp.gt.s32 	%p100, %r1704, 15;
	@%p100 bra 	$L__BB0_202;
	add.s32 	%r1704, %r1704, 1;
	bra.uni 	$L__BB0_199;
$L__BB0_202:
	// begin inline asm
	mov.u64 %rd191, %globaltimer;
	// end inline asm
	sub.s64 	%rd55, %rd191, %rd189;
	setp.lt.s64 	%p101, %rd55, 4000000;
	@%p101 bra 	$L__BB0_204;
	mov.b32 	%r1032, 1000000;
	// begin inline asm
	nanosleep.u32 %r1032;
	// end inline asm
	bra.uni 	$L__BB0_199;
$L__BB0_204:
	setp.lt.s64 	%p102, %rd55, 40000;
	@%p102 bra 	$L__BB0_199;
	shr.s64 	%rd192, %rd55, 63;
	shr.u64 	%rd193, %rd192, 62;
	add.s64 	%rd194, %rd55, %rd193;
	shr.u64 	%rd195, %rd194, 2;
	cvt.u32.u64 	%r1033, %rd195;
	// begin inline asm
	nanosleep.u32 %r1033;
	// end inline asm
	bra.uni 	$L__BB0_199;
$L__BB0_206:
	setp.ne.s32 	%p98, %r120, 0;
	ld.shared.v4.u32 	{%r961, %r962, %r963, %r964}, [%r121];
	ld.shared.v4.u32 	{%r965, %r966, %r967, %r968}, [%r122];
	mov.b32 	{%rs1585, %rs1589}, %r961;
	mov.b32 	{%rs1586, %rs1590}, %r965;
	// begin inline asm
	{mul.f16 %rs1584,%rs1585,%rs1586;
}
	// end inline asm
	// begin inline asm
	{  cvt.f32.f16 %f881, %rs1584;}

	// end inline asm
	add.f32 	%f945, %f881, 0f00000000;
	// begin inline asm
	{mul.f16 %rs1588,%rs1589,%rs1590;
}
	// end inline asm
	// begin inline asm
	{  cvt.f32.f16 %f882, %rs1588;}

	// end inline asm
	add.f32 	%f946, %f945, %f882;
	mov.b32 	{%rs1593, %rs1597}, %r962;
	mov.b32 	{%rs1594, %rs1598}, %r966;
	// begin inline asm
	{mul.f16 %rs1592,%rs1593,%rs1594;
}
	// end inline asm
	// begin inline asm
	{  cvt.f32.f16 %f883, %rs1592;}

	// end inline asm
	add.f32 	%f947, %f946, %f883;
	// begin inline asm
	{mul.f16 %rs1596,%rs1597,%rs1598;
}
	// end inline asm
	// begin inline asm
	{  cvt.f32.f16 %f884, %rs1596;}

	// end inline asm
	add.f32 	%f948, %f947, %f884;
	mov.b32 	{%rs1601, %rs1605}, %r963;
	mov.b32 	{%rs1602, %rs1606}, %r967;
	// begin inline asm
	{mul.f16 %rs1600,%rs1601,%rs1602;
}
	// end inline asm
	// begin inline asm
	{  cvt.f32.f16 %f885, %rs1600;}

	// end inline asm
	add.f32 	%f949, %f948, %f885;
	// begin inline asm
	{mul.f16 %rs1604,%rs1605,%rs1606;
}
	// end inline asm
	// begin inline asm
	{  cvt.f32.f16 %f886, %rs1604;}

	// end inline asm
	add.f32 	%f950, %f949, %f886;
	mov.b32 	{%rs1609, %rs1613}, %r964;
	mov.b32 	{%rs1610, %rs1614}, %r968;
	// begin inline asm
	{mul.f16 %rs1608,%rs1609,%rs1610;
}
	// end inline asm
	// begin inline asm
	{  cvt.f32.f16 %f887, %rs1608;}

	// end inline asm
	add.f32 	%f951, %f950, %f887;
	// begin inline asm
	{mul.f16 %rs1612,%rs1613,%rs1614;
}
	// end inline asm
	// begin inline asm
	{  cvt.f32.f16 %f888, %rs1612;}

	// end inline asm
	add.f32 	%f952, %f951, %f888;
	ld.shared.v4.u32 	{%r969, %r970, %r971, %r972}, [%r121+32];
	ld.shared.v4.u32 	{%r973, %r974, %r975, %r976}, [%r122+32];
	mov.b32 	{%rs1617, %rs1621}, %r969;
	mov.b32 	{%rs1618, %rs1622}, %r973;
	// begin inline asm
	{mul.f16 %rs1616,%rs1617,%rs1618;
}
	// end inline asm
	// begin inline asm
	{  cvt.f32.f16 %f889, %rs1616;}

	// end inline asm
	add.f32 	%f953, %f952, %f889;
	// begin inline asm
	{mul.f16 %rs1620,%rs1621,%rs1622;
}
	// end inline asm
	// begin inline asm
	{  cvt.f32.f16 %f890, %rs1620;}

	// end inline asm
	add.f32 	%f954, %f953, %f890;
	mov.b32 	{%rs1625, %rs1629}, %r970;
	mov.b32 	{%rs1626, %rs1630}, %r974;
	// begin inline asm
	{mul.f16 %rs1624,%rs1625,%rs1626;
}
	// end inline asm
	// begin inline asm
	{  cvt.f32.f16 %f891, %rs1624;}

	// end inline asm
	add.f32 	%f955, %f954, %f891;
	// begin inline asm
	{mul.f16 %rs1628,%rs1629,%rs1630;
}
	// end inline asm
	// begin inline asm
	{  cvt.f32.f16 %f892, %rs1628;}

	// end inline asm
	add.f32 	%f956, %f955, %f892;
	mov.b32 	{%rs1633, %rs1637}, %r971;
	mov.b32 	{%rs1634, %rs1638}, %r975;
	// begin inline asm
	{mul.f16 %rs1632,%rs1633,%rs1634;
}
	// end inline asm
	// begin inline asm
	{  cvt.f32.f16 %f893, %rs1632;}

	// end inline asm
	add.f32 	%f957, %f956, %f893;
	// begin inline asm
	{mul.f16 %rs1636,%rs1637,%rs1638;
}
	// end inline asm
	// begin inline asm
	{  cvt.f32.f16 %f894, %rs1636;}

	// end inline asm
	add.f32 	%f958, %f957, %f894;
	mov.b32 	{%rs1641, %rs1645}, %r972;
	mov.b32 	{%rs1642, %rs1646}, %r976;
	// begin inline asm
	{mul.f16 %rs1640,%rs1641,%rs1642;
}
	// end inline asm
	// begin inline asm
	{  cvt.f32.f16 %f895, %rs1640;}

	// end inline asm
	add.f32 	%f959, %f958, %f895;
	// begin inline asm
	{mul.f16 %rs1644,%rs1645,%rs1646;
}
	// end inline asm
	// begin inline asm
	{  cvt.f32.f16 %f896, %rs1644;}

	// end inline asm
	add.f32 	%f960, %f959, %f896;
	ld.shared.v4.u32 	{%r977, %r978, %r979, %r980}, [%r121+64];
	ld.shared.v4.u32 	{%r981, %r982, %r983, %r984}, [%r122+64];
	mov.b32 	{%rs1649, %rs1653}, %r977;
	mov.b32 	{%rs1650, %rs1654}, %r981;
	// begin inline asm
	{mul.f16 %rs1648,%rs1649,%rs1650;
}
	// end inline asm
	// begin inline asm
	{  cvt.f32.f16 %f897, %rs1648;}

	// end inline asm
	add.f32 	%f961, %f960, %f897;
	// begin inline asm
	{mul.f16 %rs1652,%rs1653,%rs1654;
}
	// end inline asm
	// begin inline asm
	{  cvt.f32.f16 %f898, %rs1652;}

	// end inline asm
	add.f32 	%f962, %f961, %f898;
	mov.b32 	{%rs1657, %rs1661}, %r978;
	mov.b32 	{%rs1658, %rs1662}, %r982;
	// begin inline asm
	{mul.f16 %rs1656,%rs1657,%rs1658;
}
	// end inline asm
	// begin inline asm
	{  cvt.f32.f16 %f899, %rs1656;}

	// end inline asm
	add.f32 	%f963, %f962, %f899;
	// begin inline asm
	{mul.f16 %rs1660,%rs1661,%rs1662;
}
	// end inline asm
	// begin inline asm
	{  cvt.f32.f16 %f900, %rs1660;}

	// end inline asm
	add.f32 	%f964, %f963, %f900;
	mov.b32 	{%rs1665, %rs1669}, %r979;
	mov.b32 	{%rs1666, %rs1670}, %r983;
	// begin inline asm
	{mul.f16 %rs1664,%rs1665,%rs1666;
}
	// end inline asm
	// begin inline asm
	{  cvt.f32.f16 %f901, %rs1664;}

	// end inline asm
	add.f32 	%f965, %f964, %f901;
	// begin inline asm
	{mul.f16 %rs1668,%rs1669,%rs1670;
}
	// end inline asm
	// begin inline asm
	{  cvt.f32.f16 %f902, %rs1668;}

	// end inline asm
	add.f32 	%f966, %f965, %f902;
	mov.b32 	{%rs1673, %rs1677}, %r980;
	mov.b32 	{%rs1674, %rs1678}, %r984;
	// begin inline asm
	{mul.f16 %rs1672,%rs1673,%rs1674;
}
	// end inline asm
	// begin inline asm
	{  cvt.f32.f16 %f903, %rs1672;}

	// end inline asm
	add.f32 	%f967, %f966, %f903;
	// begin inline asm
	{mul.f16 %rs1676,%rs1677,%rs1678;
}
	// end inline asm
	// begin inline asm
	{  cvt.f32.f16 %f904, %rs1676;}

	// end inline asm
	add.f32 	%f968, %f967, %f904;
	ld.shared.v4.u32 	{%r985, %r986, %r987, %r988}, [%r121+96];
	ld.shared.v4.u32 	{%r989, %r990, %r991, %r992}, [%r122+96];
	mov.b32 	{%rs1681, %rs1685}, %r985;
	mov.b32 	{%rs1682, %rs1686}, %r989;
	// begin inline asm
	{mul.f16 %rs1680,%rs1681,%rs1682;
}
	// end inline asm
	// begin inline asm
	{  cvt.f32.f16 %f905, %rs1680;}

	// end inline asm
	add.f32 	%f969, %f968, %f905;
	// begin inline asm
	{mul.f16 %rs1684,%rs1685,%rs1686;
}
	// end inline asm
	// begin inline asm
	{  cvt.f32.f16 %f906, %rs1684;}

	// end inline asm
	add.f32 	%f970, %f969, %f906;
	mov.b32 	{%rs1689, %rs1693}, %r986;
	mov.b32 	{%rs1690, %rs1694}, %r990;
	// begin inline asm
	{mul.f16 %rs1688,%rs1689,%rs1690;
}
	// end inline asm
	// begin inline asm
	{  cvt.f32.f16 %f907, %rs1688;}

	// end inline asm
	add.f32 	%f971, %f970, %f907;
	// begin inline asm
	{mul.f16 %rs1692,%rs1693,%rs1694;
}
	// end inline asm
	// begin inline asm
	{  cvt.f32.f16 %f908, %rs1692;}

	// end inline asm
	add.f32 	%f972, %f971, %f908;
	mov.b32 	{%rs1697, %rs1701}, %r987;
	mov.b32 	{%rs1698, %rs1702}, %r991;
	// begin inline asm
	{mul.f16 %rs1696,%rs1697,%rs1698;
}
	// end inline asm
	// begin inline asm
	{  cvt.f32.f16 %f909, %rs1696;}

	// end inline asm
	add.f32 	%f973, %f972, %f909;
	// begin inline asm
	{mul.f16 %rs1700,%rs1701,%rs1702;
}
	// end inline asm
	// begin inline asm
	{  cvt.f32.f16 %f910, %rs1700;}

	// end inline asm
	add.f32 	%f974, %f973, %f910;
	mov.b32 	{%rs1705, %rs1709}, %r988;
	mov.b32 	{%rs1706, %rs1710}, %r992;
	// begin inline asm
	{mul.f16 %rs1704,%rs1705,%rs1706;
}
	// end inline asm
	// begin inline asm
	{  cvt.f32.f16 %f911, %rs1704;}

	// end inline asm
	add.f32 	%f975, %f974, %f911;
	// begin inline asm
	{mul.f16 %rs1708,%rs1709,%rs1710;
}
	// end inline asm
	// begin inline asm
	{  cvt.f32.f16 %f912, %rs1708;}

	// end inline asm
	add.f32 	%f976, %f975, %f912;
	ld.shared.v4.u32 	{%r993, %r994, %r995, %r996}, [%r121+128];
	ld.shared.v4.u32 	{%r997, %r998, %r999, %r1000}, [%r122+128];
	mov.b32 	{%rs1713, %rs1717}, %r993;
	mov.b32 	{%rs1714, %rs1718}, %r997;
	// begin inline asm
	{mul.f16 %rs1712,%rs1713,%rs1714;
}
	// end inline asm
	// begin inline asm
	{  cvt.f32.f16 %f913, %rs1712;}

	// end inline asm
	add.f32 	%f977, %f976, %f913;
	// begin inline asm
	{mul.f16 %rs1716,%rs1717,%rs1718;
}
	// end inline asm
	// begin inline asm
	{  cvt.f32.f16 %f914, %rs1716;}

	// end inline asm
	add.f32 	%f978, %f977, %f914;
	mov.b32 	{%rs1721, %rs1725}, %r994;
	mov.b32 	{%rs1722, %rs1726}, %r998;
	// begin inline asm
	{mul.f16 %rs1720,%rs1721,%rs1722;
}
	// end inline asm
	// begin inline asm
	{  cvt.f32.f16 %f915, %rs1720;}

	// end inline asm
	add.f32 	%f979, %f978, %f915;
	// begin inline asm
	{mul.f16 %rs1724,%rs1725,%rs1726;
}
	// end inline asm
	// begin inline asm
	{  cvt.f32.f16 %f916, %rs1724;}

	// end inline asm
	add.f32 	%f980, %f979, %f916;
	mov.b32 	{%rs1729, %rs1733}, %r995;
	mov.b32 	{%rs1730, %rs1734}, %r999;
	// begin inline asm
	{mul.f16 %rs1728,%rs1729,%rs1730;
}
	// end inline asm
	// begin inline asm
	{  cvt.f32.f16 %f917, %rs1728;}

	// end inline asm
	add.f32 	%f981, %f980, %f917;
	// begin inline asm
	{mul.f16 %rs1732,%rs1733,%rs1734;
}
	// end inline asm
	// begin inline asm
	{  cvt.f32.f16 %f918, %rs1732;}

	// end inline asm
	add.f32 	%f982, %f981, %f918;
	mov.b32 	{%rs1737, %rs1741}, %r996;
	mov.b32 	{%rs1738, %rs1742}, %r1000;
	// begin inline asm
	{mul.f16 %rs1736,%rs1737,%rs1738;
}
	// end inline asm
	// begin inline asm
	{  cvt.f32.f16 %f919, %rs1736;}

	// end inline asm
	add.f32 	%f983, %f982, %f919;
	// begin inline asm
	{mul.f16 %rs1740,%rs1741,%rs1742;
}
	// end inline asm
	// begin inline asm
	{  cvt.f32.f16 %f920, %rs1740;}

	// end inline asm
	add.f32 	%f984, %f983, %f920;
	ld.shared.v4.u32 	{%r1001, %r1002, %r1003, %r1004}, [%r121+160];
	ld.shared.v4.u32 	{%r1005, %r1006, %r1007, %r1008}, [%r122+160];
	mov.b32 	{%rs1745, %rs1749}, %r1001;
	mov.b32 	{%rs1746, %rs1750}, %r1005;
	// begin inline asm
	{mul.f16 %rs1744,%rs1745,%rs1746;
}
	// end inline asm
	// begin inline asm
	{  cvt.f32.f16 %f921, %rs1744;}

	// end inline asm
	add.f32 	%f985, %f984, %f921;
	// begin inline asm
	{mul.f16 %rs1748,%rs1749,%rs1750;
}
	// end inline asm
	// begin inline asm
	{  cvt.f32.f16 %f922, %rs1748;}

	// end inline asm
	add.f32 	%f986, %f985, %f922;
	mov.b32 	{%rs1753, %rs1757}, %r1002;
	mov.b32 	{%rs1754, %rs1758}, %r1006;
	// begin inline asm
	{mul.f16 %rs1752,%rs1753,%rs1754;
}
	// end inline asm
	// begin inline asm
	{  cvt.f32.f16 %f923, %rs1752;}

	// end inline asm
	add.f32 	%f987, %f986, %f923;
	// begin inline asm
	{mul.f16 %rs1756,%rs1757,%rs1758;
}
	// end inline asm
	// begin inline asm
	{  cvt.f32.f16 %f924, %rs1756;}

	// end inline asm
	add.f32 	%f988, %f987, %f924;
	mov.b32 	{%rs1761, %rs1765}, %r1003;
	mov.b32 	{%rs1762, %rs1766}, %r1007;
	// begin inline asm
	{mul.f16 %rs1760,%rs1761,%rs1762;
}
	// end inline asm
	// begin inline asm
	{  cvt.f32.f16 %f925, %rs1760;}

	// end inline asm
	add.f32 	%f989, %f988, %f925;
	// begin inline asm
	{mul.f16 %rs1764,%rs1765,%rs1766;
}
	// end inline asm
	// begin inline asm
	{  cvt.f32.f16 %f926, %rs1764;}

	// end inline asm
	add.f32 	%f990, %f989, %f926;
	mov.b32 	{%rs1769, %rs1773}, %r1004;
	mov.b32 	{%rs1770, %rs1774}, %r1008;
	// begin inline asm
	{mul.f16 %rs1768,%rs1769,%rs1770;
}
	// end inline asm
	// begin inline asm
	{  cvt.f32.f16 %f927, %rs1768;}

	// end inline asm
	add.f32 	%f991, %f990, %f927;
	// begin inline asm
	{mul.f16 %rs1772,%rs1773,%rs1774;
}
	// end inline asm
	// begin inline asm
	{  cvt.f32.f16 %f928, %rs1772;}

	// end inline asm
	add.f32 	%f992, %f991, %f928;
	ld.shared.v4.u32 	{%r1009, %r1010, %r1011, %r1012}, [%r121+192];
	ld.shared.v4.u32 	{%r1013, %r1014, %r1015, %r1016}, [%r122+192];
	mov.b32 	{%rs1777, %rs1781}, %r1009;
	mov.b32 	{%rs1778, %rs1782}, %r1013;
	// begin inline asm
	{mul.f16 %rs1776,%rs1777,%rs1778;
}
	// end inline asm
	// begin inline asm
	{  cvt.f32.f16 %f929, %rs1776;}

	// end inline asm
	add.f32 	%f993, %f992, %f929;
	// begin inline asm
	{mul.f16 %rs1780,%rs1781,%rs1782;
}
	// end inline asm
	// begin inline asm
	{  cvt.f32.f16 %f930, %rs1780;}

	// end inline asm
	add.f32 	%f994, %f993, %f930;
	mov.b32 	{%rs1785, %rs1789}, %r1010;
	mov.b32 	{%rs1786, %rs1790}, %r1014;
	// begin inline asm
	{mul.f16 %rs1784,%rs1785,%rs1786;
}
	// end inline asm
	// begin inline asm
	{  cvt.f32.f16 %f931, %rs1784;}

	// end inline asm
	add.f32 	%f995, %f994, %f931;
	// begin inline asm
	{mul.f16 %rs1788,%rs1789,%rs1790;
}
	// end inline asm
	// begin inline asm
	{  cvt.f32.f16 %f932, %rs1788;}

	// end inline asm
	add.f32 	%f996, %f995, %f932;
	mov.b32 	{%rs1793, %rs1797}, %r1011;
	mov.b32 	{%rs1794, %rs1798}, %r1015;
	// begin inline asm
	{mul.f16 %rs1792,%rs1793,%rs1794;
}
	// end inline asm
	// begin inline asm
	{  cvt.f32.f16 %f933, %rs1792;}

	// end inline asm
	add.f32 	%f997, %f996, %f933;
	// begin inline asm
	{mul.f16 %rs1796,%rs1797,%rs1798;
}
	// end inline asm
	// begin inline asm
	{  cvt.f32.f16 %f934, %rs1796;}

	// end inline asm
	add.f32 	%f998, %f997, %f934;
	mov.b32 	{%rs1801, %rs1805}, %r1012;
	mov.b32 	{%rs1802, %rs1806}, %r1016;
	// begin inline asm
	{mul.f16 %rs1800,%rs1801,%rs1802;
}
	// end inline asm
	// begin inline asm
	{  cvt.f32.f16 %f935, %rs1800;}

	// end inline asm
	add.f32 	%f999, %f998, %f935;
	// begin inline asm
	{mul.f16 %rs1804,%rs1805,%rs1806;
}
	// end inline asm
	// begin inline asm
	{  cvt.f32.f16 %f936, %rs1804;}

	// end inline asm
	add.f32 	%f1000, %f999, %f936;
	ld.shared.v4.u32 	{%r1017, %r1018, %r1019, %r1020}, [%r121+224];
	ld.shared.v4.u32 	{%r1021, %r1022, %r1023, %r1024}, [%r122+224];
	mov.b32 	{%rs1809, %rs1813}, %r1017;
	mov.b32 	{%rs1810, %rs1814}, %r1021;
	// begin inline asm
	{mul.f16 %rs1808,%rs1809,%rs1810;
}
	// end inline asm
	// begin inline asm
	{  cvt.f32.f16 %f937, %rs1808;}

	// end inline asm
	add.f32 	%f1001, %f1000, %f937;
	// begin inline asm
	{mul.f16 %rs1812,%rs1813,%rs1814;
}
	// end inline asm
	// begin inline asm
	{  cvt.f32.f16 %f938, %rs1812;}

	// end inline asm
	add.f32 	%f1002, %f1001, %f938;
	mov.b32 	{%rs1817, %rs1821}, %r1018;
	mov.b32 	{%rs1818, %rs1822}, %r1022;
	// begin inline asm
	{mul.f16 %rs1816,%rs1817,%rs1818;
}
	// end inline asm
	// begin inline asm
	{  cvt.f32.f16 %f939, %rs1816;}

	// end inline asm
	add.f32 	%f1003, %f1002, %f939;
	// begin inline asm
	{mul.f16 %rs1820,%rs1821,%rs1822;
}
	// end inline asm
	// begin inline asm
	{  cvt.f32.f16 %f940, %rs1820;}

	// end inline asm
	add.f32 	%f1004, %f1003, %f940;
	mov.b32 	{%rs1825, %rs1829}, %r1019;
	mov.b32 	{%rs1826, %rs1830}, %r1023;
	// begin inline asm
	{mul.f16 %rs1824,%rs1825,%rs1826;
}
	// end inline asm
	// begin inline asm
	{  cvt.f32.f16 %f941, %rs1824;}

	// end inline asm
	add.f32 	%f1005, %f1004, %f941;
	// begin inline asm
	{mul.f16 %rs1828,%rs1829,%rs1830;
}
	// end inline asm
	// begin inline asm
	{  cvt.f32.f16 %f942, %rs1828;}

	// end inline asm
	add.f32 	%f1006, %f1005, %f942;
	mov.b32 	{%rs1833, %rs1837}, %r1020;
	mov.b32 	{%rs1834, %rs1838}, %r1024;
	// begin inline asm
	{mul.f16 %rs1832,%rs1833,%rs1834;
}
	// end inline asm
	// begin inline asm
	{  cvt.f32.f16 %f943, %rs1832;}

	// end inline asm
	add.f32 	%f1007, %f1006, %f943;
	// begin inline asm
	{mul.f16 %rs1836,%rs1837,%rs1838;
}
	// end inline asm
	// begin inline asm
	{  cvt.f32.f16 %f944, %rs1836;}

	// end inline asm
	add.f32 	%f1008, %f1007, %f944;
	mov.b32 	%r1025, %f1008;
	shfl.sync.down.b32	%r1026|%p99, %r1025, 1, 31, -1;
	mov.b32 	%f1009, %r1026;
	add.f32 	%f28, %f1008, %f1009;
	@%p98 bra 	$L__BB0_221;
	// begin inline asm
	{  cvt.rn.f16.f32 %rs1840, %f28;}

	// end inline asm
	shl.b32 	%r1027, %r1703, 6;
	add.s32 	%r1028, %r1027, %r119;
	shl.b32 	%r1029, %r1028, 1;
	mov.u32 	%r1030, _ZZ13single_decodeP6__halfS0_S0_S0_S0_S0_S0_S0_S0_S0_PfS1_14CUtensorMap_stS2_S2_E11attn_weight;
	add.s32 	%r1031, %r1029, %r1030;
	st.shared.u16 	[%r1031+-128], %rs1840;
	bra.uni 	$L__BB0_221;
$L__BB0_208:
	setp.ne.s32 	%p103, %r8, 0;
	@%p103 bra 	$L__BB0_210;
	shl.b32 	%r1042, %r1703, 6;
	add.s32 	%r1038, %r48, %r1042;
	mov.u32 	%r1036, _ZZ13single_decodeP6__halfS0_S0_S0_S0_S0_S0_S0_S0_S0_PfS1_14CUtensorMap_stS2_S2_E6weight;
	mov.u32 	%r1039, _ZZ13single_decodeP6__halfS0_S0_S0_S0_S0_S0_S0_S0_S0_PfS1_14CUtensorMap_stS2_S2_E3bar;
	// begin inline asm
	cp.async.bulk.tensor.2d.shared::cluster.global.tile.mbarrier::complete_tx::bytes [%r1036], [%rd197, {%r47, %r1038}], [%r1039];
	// end inline asm
	mov.b32 	%r1041, 16384;
	// begin inline asm
	mbarrier.arrive.expect_tx.release.cta.shared::cta.b64 %rd328, [%r1039], %r1041; // 8. 
	// end inline asm
	bra.uni 	$L__BB0_211;
$L__BB0_210:
	mov.u32 	%r1034, _ZZ13single_decodeP6__halfS0_S0_S0_S0_S0_S0_S0_S0_S0_PfS1_14CUtensorMap_stS2_S2_E3bar;
	mov.b32 	%r1035, 1;
	// begin inline asm
	mbarrier.arrive.shared::cta.b64                             %rd328,  [%r1034], %r1035;    // 2. 
	// end inline asm
$L__BB0_211:
	mov.b32 	%r1705, 0;
	// begin inline asm
	mov.u64 %rd199, %globaltimer;
	// end inline asm
$L__BB0_212:
	mov.u32 	%r1045, _ZZ13single_decodeP6__halfS0_S0_S0_S0_S0_S0_S0_S0_S0_PfS1_14CUtensorMap_stS2_S2_E10bar_buffer;
	// begin inline asm
	{
	.reg .pred p;
	mbarrier.try_wait.shared.b64 p, [%r1045], %rd31;
	selp.b32 %r1044, 1, 0, p;
	}
	// end inline asm
	setp.ne.s32 	%p104, %r1044, 0;
	@%p104 bra 	$L__BB0_219;
	setp.gt.s32 	%p233, %r1705, 15;
	@%p233 bra 	$L__BB0_215;
	add.s32 	%r1705, %r1705, 1;
	bra.uni 	$L__BB0_212;
$L__BB0_215:
	// begin inline asm
	mov.u64 %rd283, %globaltimer;
	// end inline asm
	sub.s64 	%rd60, %rd283, %rd199;
	setp.lt.s64 	%p234, %rd60, 4000000;
	@%p234 bra 	$L__BB0_217;
	mov.b32 	%r1661, 1000000;
	// begin inline asm
	nanosleep.u32 %r1661;
	// end inline asm
	bra.uni 	$L__BB0_212;
$L__BB0_217:
	setp.lt.s64 	%p235, %rd60, 40000;
	@%p235 bra 	$L__BB0_212;
	shr.s64 	%rd284, %rd60, 63;
	shr.u64 	%rd285, %rd284, 62;
	add.s64 	%rd286, %rd60, %rd285;
	shr.u64 	%rd287, %rd286, 2;
	cvt.u32.u64 	%r1662, %rd287;
	// begin inline asm
	nanosleep.u32 %r1662;
	// end inline asm
	bra.uni 	$L__BB0_212;
$L__BB0_219:
	setp.ne.s32 	%p105, %r120, 0;
	ld.shared.v4.u32 	{%r1046, %r1047, %r1048, %r1049}, [%r121];
	ld.shared.v4.u32 	{%r1050, %r1051, %r1052, %r1053}, [%r123];
	mov.b32 	{%rs1842, %rs1846}, %r1046;
	mov.b32 	{%rs1843, %rs1847}, %r1050;
	// begin inline asm
	{mul.f16 %rs1841,%rs1842,%rs1843;
}
	// end inline asm
	// begin inline asm
	{  cvt.f32.f16 %f1011, %rs1841;}

	// end inline asm
	add.f32 	%f1075, %f1011, 0f00000000;
	// begin inline asm
	{mul.f16 %rs1845,%rs1846,%rs1847;
}
	// end inline asm
	// begin inline asm
	{  cvt.f32.f16 %f1012, %rs1845;}

	// end inline asm
	add.f32 	%f1076, %f1075, %f1012;
	mov.b32 	{%rs1850, %rs1854}, %r1047;
	mov.b32 	{%rs1851, %rs1855}, %r1051;
	// begin inline asm
	{mul.f16 %rs1849,%rs1850,%rs1851;
}
	// end inline asm
	// begin inline asm
	{  cvt.f32.f16 %f1013, %rs1849;}

	// end inline asm
	add.f32 	%f1077, %f1076, %f1013;
	// begin inline asm
	{mul.f16 %rs1853,%rs1854,%rs1855;
}
	// end inline asm
	// begin inline asm
	{  cvt.f32.f16 %f1014, %rs1853;}

	// end inline asm
	add.f32 	%f1078, %f1077, %f1014;
	mov.b32 	{%rs1858, %rs1862}, %r1048;
	mov.b32 	{%rs1859, %rs1863}, %r1052;
	// begin inline asm
	{mul.f16 %rs1857,%rs1858,%rs1859;
}
	// end inline asm
	// begin inline asm
	{  cvt.f32.f16 %f1015, %rs1857;}

	// end inline asm
	add.f32 	%f1079, %f1078, %f1015;
	// begin inline asm
	{mul.f16 %rs1861,%rs1862,%rs1863;
}
	// end inline asm
	// begin inline asm
	{  cvt.f32.f16 %f1016, %rs1861;}

	// end inline asm
	add.f32 	%f1080, %f1079, %f1016;
	mov.b32 	{%rs1866, %rs1870}, %r1049;
	mov.b32 	{%rs1867, %rs1871}, %r1053;
	// begin inline asm
	{mul.f16 %rs1865,%rs1866,%rs1867;
}
	// end inline asm
	// begin inline asm
	{  cvt.f32.f16 %f1017, %rs1865;}

	// end inline asm
	add.f32 	%f1081, %f1080, %f1017;
	// begin inline asm
	{mul.f16 %rs1869,%rs1870,%rs1871;
}
	// end inline asm
	// begin inline asm
	{  cvt.f32.f16 %f1018, %rs1869;}

	// end inline asm
	add.f32 	%f1082, %f1081, %f1018;
	ld.shared.v4.u32 	{%r1054, %r1055, %r1056, %r1057}, [%r121+32];
	ld.shared.v4.u32 	{%r1058, %r1059, %r1060, %r1061}, [%r123+32];
	mov.b32 	{%rs1874, %rs1878}, %r1054;
	mov.b32 	{%rs1875, %rs1879}, %r1058;
	// begin inline asm
	{mul.f16 %rs1873,%rs1874,%rs1875;
}
	// end inline asm
	// begin inline asm
	{  cvt.f32.f16 %f1019, %rs1873;}

	// end inline asm
	add.f32 	%f1083, %f1082, %f1019;
	// begin inline asm
	{mul.f16 %rs1877,%rs1878,%rs1879;
}
	// end inline asm
	// begin inline asm
	{  cvt.f32.f16 %f1020, %rs1877;}

	// end inline asm
	add.f32 	%f1084, %f1083, %f1020;
	mov.b32 	{%rs1882, %rs1886}, %r1055;
	mov.b32 	{%rs1883, %rs1887}, %r1059;
	// begin inline asm
	{mul.f16 %rs1881,%rs1882,%rs1883;
}
	// end inline asm
	// begin inline asm
	{  cvt.f32.f16 %f1021, %rs1881;}

	// end inline asm
	add.f32 	%f1085, %f1084, %f1021;
	// begin inline asm
	{mul.f16 %rs1885,%rs1886,%rs1887;
}
	// end inline asm
	// begin inline asm
	{  cvt.f32.f16 %f1022, %rs1885;}

	// end inline asm
	add.f32 	%f1086, %f1085, %f1022;
	mov.b32 	{%rs1890, %rs1894}, %r1056;
	mov.b32 	{%rs1891, %rs1895}, %r1060;
	// begin inline asm
	{mul.f16 %rs1889,%rs1890,%rs1891;
}
	// end inline asm
	// begin inline asm
	{  cvt.f32.f16 %f1023, %rs1889;}

	// end inline asm
	add.f32 	%f1087, %f1086, %f1023;
	// begin inline asm
	{mul.f16 %rs1893,%rs1894,%rs1895;
}
	// end inline asm
	// begin inline asm
	{  cvt.f32.f16 %f1024, %rs1893;}

	// end inline asm
	add.f32 	%f1088, %f1087, %f1024;
	mov.b32 	{%rs1898, %rs1902}, %r1057;
	mov.b32 	{%rs1899, %rs1903}, %r1061;
	// begin inline asm
	{mul.f16 %rs1897,%rs1898,%rs1899;
}
	// end inline asm
	// begin inline asm
	{  cvt.f32.f16 %f1025, %rs1897;}

	// end inline asm
	add.f32 	%f1089, %f1088, %f1025;
	// begin inline asm
	{mul.f16 %rs1901,%rs1902,%rs1903;
}
	// end inline asm
	// begin inline asm
	{  cvt.f32.f16 %f1026, %rs1901;}

	// end inline asm
	add.f32 	%f1090, %f1089, %f1026;
	ld.shared.v4.u32 	{%r1062, %r1063, %r1064, %r1065}, [%r121+64];
	ld.shared.v4.u32 	{%r1066, %r1067, %r1068, %r1069}, [%r123+64];
	mov.b32 	{%rs1906, %rs1910}, %r1062;
	mov.b32 	{%rs1907, %rs1911}, %r1066;
	// begin inline asm
	{mul.f16 %rs1905,%rs1906,%rs1907;
}
	// end inline asm
	// begin inline asm
	{  cvt.f32.f16 %f1027, %rs1905;}

	// end inline asm
	add.f32 	%f1091, %f1090, %f1027;
	// begin inline asm
	{mul.f16 %rs1909,%rs1910,%rs1911;
}
	// end inline asm
	// begin inline asm
	{  cvt.f32.f16 %f1028, %rs1909;}

	// end inline asm
	add.f32 	%f1092, %f1091, %f1028;
	mov.b32 	{%rs1914, %rs1918}, %r1063;
	mov.b32 	{%rs1915, %rs1919}, %r1067;
	// begin inline asm
	{mul.f16 %rs1913,%rs1914,%rs1915;
}
	// end inline asm
	// begin inline asm
	{  cvt.f32.f16 %f1029, %rs1913;}

	// end inline asm
	add.f32 	%f1093, %f1092, %f1029;
	// begin inline asm
	{mul.f16 %rs1917,%rs1918,%rs1919;
}
	// end inline asm
	// begin inline asm
	{  cvt.f32.f16 %f1030, %rs1917;}

	// end inline asm
	add.f32 	%f1094, %f1093, %f1030;
	mov.b32 	{%rs1922, %rs1926}, %r1064;
	mov.b32 	{%rs1923, %rs1927}, %r1068;
	// begin inline asm
	{mul.f16 %rs1921,%rs1922,%rs1923;
}
	// end inline asm
	// begin inline asm
	{  cvt.f32.f16 %f1031, %rs1921;}

	// end inline asm
	add.f32 	%f1095, %f1094, %f1031;
	// begin inline asm
	{mul.f16 %rs1925,%rs1926,%rs1927;
}
	// end inline asm
	// begin inline asm
	{  cvt.f32.f16 %f1032, %rs1925;}

	// end inline asm
	add.f32 	%f1096, %f1095, %f1032;
	mov.b32 	{%rs1930, %rs1934}, %r1065;
	mov.b32 	{%rs1931, %rs1935}, %r1069;
	// begin inline asm
	{mul.f16 %rs1929,%rs1930,%rs1931;
}
	// end inline asm
	// begin inline asm
	{  cvt.f32.f16 %f1033, %rs1929;}

	// end inline asm
	add.f32 	%f1097, %f1096, %f1033;
	// begin inline asm
	{mul.f16 %rs1933,%rs1934,%rs1935;
}
	// end inline asm
	// begin inline asm
	{  cvt.f32.f16 %f1034, %rs1933;}

	// end inline asm
	add.f32 	%f1098, %f1097, %f1034;
	ld.shared.v4.u32 	{%r1070, %r1071, %r1072, %r1073}, [%r121+96];
	ld.shared.v4.u32 	{%r1074, %r1075, %r1076, %r1077}, [%r123+96];
	mov.b32 	{%rs1938, %rs1942}, %r1070;
	mov.b32 	{%rs1939, %rs1943}, %r1074;
	// begin inline asm
	{mul.f16 %rs1937,%rs1938,%rs1939;
}
	// end inline asm
	// begin inline asm
	{  cvt.f32.f16 %f1035, %rs1937;}

	// end inline asm
	add.f32 	%f1099, %f1098, %f1035;
	// begin inline asm
	{mul.f16 %rs1941,%rs1942,%rs1943;
}
	// end inline asm
	// begin inline asm
	{  cvt.f32.f16 %f1036, %rs1941;}

	// end inline asm
	add.f32 	%f1100, %f1099, %f1036;
	mov.b32 	{%rs1946, %rs1950}, %r1071;
	mov.b32 	{%rs1947, %rs1951}, %r1075;
	// begin inline asm
	{mul.f16 %rs1945,%rs1946,%rs1947;
}
	// end inline asm
	// begin inline asm
	{  cvt.f32.f16 %f1037, %rs1945;}

	// end inline asm
	add.f32 	%f1101, %f1100, %f1037;
	// begin inline asm
	{mul.f16 %rs1949,%rs1950,%rs1951;
}
	// end inline asm
	// begin inline asm
	{  cvt.f32.f16 %f1038, %rs1949;}

	// end inline asm
	add.f32 	%f1102, %f1101, %f1038;
	mov.b32 	{%rs1954, %rs1958}, %r1072;
	mov.b32 	{%rs1955, %rs1959}, %r1076;
	// begin inline asm
	{mul.f16 %rs1953,%rs1954,%rs1955;
}
	// end inline asm
	// begin inline asm
	{  cvt.f32.f16 %f1039, %rs1953;}

	// end inline asm
	add.f32 	%f1103, %f1102, %f1039;
	// begin inline asm
	{mul.f16 %rs1957,%rs1958,%rs1959;
}
	// end inline asm
	// begin inline asm
	{  cvt.f32.f16 %f1040, %rs1957;}

	// end inline asm
	add.f32 	%f1104, %f1103, %f1040;
	mov.b32 	{%rs1962, %rs1966}, %r1073;
	mov.b32 	{%rs1963, %rs1967}, %r1077;
	// begin inline asm
	{mul.f16 %rs1961,%rs1962,%rs1963;
}
	// end inline asm
	// begin inline asm
	{  cvt.f32.f16 %f1041, %rs1961;}

	// end inline asm
	add.f32 	%f1105, %f1104, %f1041;
	// begin inline asm
	{mul.f16 %rs1965,%rs1966,%rs1967;
}
	// end inline asm
	// begin inline asm
	{  cvt.f32.f16 %f1042, %rs1965;}

	// end inline asm
	add.f32 	%f1106, %f1105, %f1042;
	ld.shared.v4.u32 	{%r1078, %r1079, %r1080, %r1081}, [%r121+128];
	ld.shared.v4.u32 	{%r1082, %r1083, %r1084, %r1085}, [%r123+128];
	mov.b32 	{%rs1970, %rs1974}, %r1078;
	mov.b32 	{%rs1971, %rs1975}, %r1082;
	// begin inline asm
	{mul.f16 %rs1969,%rs1970,%rs1971;
}
	// end inline asm
	// begin inline asm
	{  cvt.f32.f16 %f1043, %rs1969;}

	// end inline asm
	add.f32 	%f1107, %f1106, %f1043;
	// begin inline asm
	{mul.f16 %rs1973,%rs1974,%rs1975;
}
	// end inline asm
	// begin inline asm
	{  cvt.f32.f16 %f1044, %rs1973;}

	// end inline asm
	add.f32 	%f1108, %f1107, %f1044;
	mov.b32 	{%rs1978, %rs1982}, %r1079;
	mov.b32 	{%rs1979, %rs1983}, %r1083;
	// begin inline asm
	{mul.f16 %rs1977,%rs1978,%rs1979;
}
	// end inline asm
	// begin inline asm
	{  cvt.f32.f16 %f1045, %rs1977;}

	// end inline asm
	add.f32 	%f1109, %f1108, %f1045;
	// begin inline asm
	{mul.f16 %rs1981,%rs1982,%rs1983;
}
	// end inline asm
	// begin inline asm
	{  cvt.f32.f16 %f1046, %rs1981;}

	// end inline asm
	add.f32 	%f1110, %f1109, %f1046;
	mov.b32 	{%rs1986, %rs1990}, %r1080;
	mov.b32 	{%rs1987, %rs1991}, %r1084;
	// begin inline asm
	{mul.f16 %rs1985,%rs1986,%rs1987;
}
	// end inline asm
	// begin inline asm
	{  cvt.f32.f16 %f1047, %rs1985;}

	// end inline asm
	add.f32 	%f1111, %f1110, %f1047;
	// begin inline asm
	{mul.f16 %rs1989,%rs1990,%rs1991;
}
	// end inline asm
	// begin inline asm
	{  cvt.f32.f16 %f1048, %rs1989;}

	// end inline asm
	add.f32 	%f1112, %f1111, %f1048;
	mov.b32 	{%rs1994, %rs1998}, %r1081;
	mov.b32 	{%rs1995, %rs1999}, %r1085;
	// begin inline asm
	{mul.f16 %rs1993,%rs1994,%rs1995;
}
	// end inline asm
	// begin inline asm
	{  cvt.f32.f16 %f1049, %rs1993;}

	// end inline asm
	add.f32 	%f1113, %f1112, %f1049;
	// begin inline asm
	{mul.f16 %rs1997,%rs1998,%rs1999;
}
	// end inline asm
	// begin inline asm
	{  cvt.f32.f16 %f1050, %rs1997;}

	// end inline asm
	add.f32 	%f1114, %f1113, %f1050;
	ld.shared.v4.u32 	{%r1086, %r1087, %r1088, %r1089}, [%r121+160];
	ld.shared.v4.u32 	{%r1090, %r1091, %r1092, %r1093}, [%r123+160];
	mov.b32 	{%rs2002, %rs2006}, %r1086;
	mov.b32 	{%rs2003, %rs2007}, %r1090;
	// begin inline asm
	{mul.f16 %rs2001,%rs2002,%rs2003;
}
	// end inline asm
	// begin inline asm
	{  cvt.f32.f16 %f1051, %rs2001;}

	// end inline asm
	add.f32 	%f1115, %f1114, %f1051;
	// begin inline asm
	{mul.f16 %rs2005,%rs2006,%rs2007;
}
	// end inline asm
	// begin inline asm
	{  cvt.f32.f16 %f1052, %rs2005;}

	// end inline asm
	add.f32 	%f1116, %f1115, %f1052;
	mov.b32 	{%rs2010, %rs2014}, %r1087;
	mov.b32 	{%rs2011, %rs2015}, %r1091;
	// begin inline asm
	{mul.f16 %rs2009,%rs2010,%rs2011;
}
	// end inline asm
	// begin inline asm
	{  cvt.f32.f16 %f1053, %rs2009;}

	// end inline asm
	add.f32 	%f1117, %f1116, %f1053;
	// begin inline asm
	{mul.f16 %rs2013,%rs2014,%rs2015;
}
	// end inline asm
	// begin inline asm
	{  cvt.f32.f16 %f1054, %rs2013;}

	// end inline asm
	add.f32 	%f1118, %f1117, %f1054;
	mov.b32 	{%rs2018, %rs2022}, %r1088;
	mov.b32 	{%rs2019, %rs2023}, %r1092;
	// begin inline asm
	{mul.f16 %rs2017,%rs2018,%rs2019;
}
	// end inline asm
	// begin inline asm
	{  cvt.f32.f16 %f1055, %rs2017;}

	// end inline asm
	add.f32 	%f1119, %f1118, %f1055;
	// begin inline asm
	{mul.f16 %rs2021,%rs2022,%rs2023;
}
	// end inline asm
	// begin inline asm
	{  cvt.f32.f16 %f1056, %rs2021;}

	// end inline asm
	add.f32 	%f1120, %f1119, %f1056;
	mov.b32 	{%rs2026, %rs2030}, %r1089;
	mov.b32 	{%rs2027, %rs2031}, %r1093;
	// begin inline asm
	{mul.f16 %rs2025,%rs2026,%rs2027;
}
	// end inline asm
	// begin inline asm
	{  cvt.f32.f16 %f1057, %rs2025;}

	// end inline asm
	add.f32 	%f1121, %f1120, %f1057;
	// begin inline asm
	{mul.f16 %rs2029,%rs2030,%rs2031;
}
	// end inline asm
	// begin inline asm
	{  cvt.f32.f16 %f1058, %rs2029;}

	// end inline asm
	add.f32 	%f1122, %f1121, %f1058;
	ld.shared.v4.u32 	{%r1094, %r1095, %r1096, %r1097}, [%r121+192];
	ld.shared.v4.u32 	{%r1098, %r1099, %r1100, %r1101}, [%r123+192];
	mov.b32 	{%rs2034, %rs2038}, %r1094;
	mov.b32 	{%rs2035, %rs2039}, %r1098;
	// begin inline asm
	{mul.f16 %rs2033,%rs2034,%rs2035;
}
	// end inline asm
	// begin inline asm
	{  cvt.f32.f16 %f1059, %rs2033;}

	// end inline asm
	add.f32 	%f1123, %f1122, %f1059;
	// begin inline asm
	{mul.f16 %rs2037,%rs2038,%rs2039;
}
	// end inline asm
	// begin inline asm
	{  cvt.f32.f16 %f1060, %rs2037;}

	// end inline asm
	add.f32 	%f1124, %f1123, %f1060;
	mov.b32 	{%rs2042, %rs2046}, %r1095;
	mov.b32 	{%rs2043, %rs2047}, %r1099;
	// begin inline asm
	{mul.f16 %rs2041,%rs2042,%rs2043;
}
	// end inline asm
	// begin inline asm
	{  cvt.f32.f16 %f1061, %rs2041;}

	// end inline asm
	add.f32 	%f1125, %f1124, %f1061;
	// begin inline asm
	{mul.f16 %rs2045,%rs2046,%rs2047;
}
	// end inline asm
	// begin inline asm
	{  cvt.f32.f16 %f1062, %rs2045;}

	// end inline asm
	add.f32 	%f1126, %f1125, %f1062;
	mov.b32 	{%rs2050, %rs2054}, %r1096;
	mov.b32 	{%rs2051, %rs2055}, %r1100;
	// begin inline asm
	{mul.f16 %rs2049,%rs2050,%rs2051;
}
	// end inline asm
	// begin inline asm
	{  cvt.f32.f16 %f1063, %rs2049;}

	// end inline asm
	add.f32 	%f1127, %f1126, %f1063;
	// begin inline asm
	{mul.f16 %rs2053,%rs2054,%rs2055;
}
	// end inline asm
	// begin inline asm
	{  cvt.f32.f16 %f1064, %rs2053;}

	// end inline asm
	add.f32 	%f1128, %f1127, %f1064;
	mov.b32 	{%rs2058, %rs2062}, %r1097;
	mov.b32 	{%rs2059, %rs2063}, %r1101;
	// begin inline asm
	{mul.f16 %rs2057,%rs2058,%rs2059;
}
	// end inline asm
	// begin inline asm
	{  cvt.f32.f16 %f1065, %rs2057;}

	// end inline asm
	add.f32 	%f1129, %f1128, %f1065;
	// begin inline asm
	{mul.f16 %rs2061,%rs2062,%rs2063;
}
	// end inline asm
	// begin inline asm
	{  cvt.f32.f16 %f1066, %rs2061;}

	// end inline asm
	add.f32 	%f1130, %f1129, %f1066;
	ld.shared.v4.u32 	{%r1102, %r1103, %r1104, %r1105}, [%r121+224];
	ld.shared.v4.u32 	{%r1106, %r1107, %r1108, %r1109}, [%r123+224];
	mov.b32 	{%rs2066, %rs2070}, %r1102;
	mov.b32 	{%rs2067, %rs2071}, %r1106;
	// begin inline asm
	{mul.f16 %rs2065,%rs2066,%rs2067;
}
	// end inline asm
	// begin inline asm
	{  cvt.f32.f16 %f1067, %rs2065;}

	// end inline asm
	add.f32 	%f1131, %f1130, %f1067;
	// begin inline asm
	{mul.f16 %rs2069,%rs2070,%rs2071;
}
	// end inline asm
	// begin inline asm
	{  cvt.f32.f16 %f1068, %rs2069;}

	// end inline asm
	add.f32 	%f1132, %f1131, %f1068;
	mov.b32 	{%rs2074, %rs2078}, %r1103;
	mov.b32 	{%rs2075, %rs2079}, %r1107;
	// begin inline asm
	{mul.f16 %rs2073,%rs2074,%rs2075;
}
	// end inline asm
	// begin inline asm
	{  cvt.f32.f16 %f1069, %rs2073;}

	// end inline asm
	add.f32 	%f1133, %f1132, %f1069;
	// begin inline asm
	{mul.f16 %rs2077,%rs2078,%rs2079;
}
	// end inline asm
	// begin inline asm
	{  cvt.f32.f16 %f1070, %rs2077;}

	// end inline asm
	add.f32 	%f1134, %f1133, %f1070;
	mov.b32 	{%rs2082, %rs2086}, %r1104;
	mov.b32 	{%rs2083, %rs2087}, %r1108;
	// begin inline asm
	{mul.f16 %rs2081,%rs2082,%rs2083;
}
	// end inline asm
	// begin inline asm
	{  cvt.f32.f16 %f1071, %rs2081;}

	// end inline asm
	add.f32 	%f1135, %f1134, %f1071;
	// begin inline asm
	{mul.f16 %rs2085,%rs2086,%rs2087;
}
	// end inline asm
	// begin inline asm
	{  cvt.f32.f16 %f1072, %rs2085;}

	// end inline asm
	add.f32 	%f1136, %f1135, %f1072;
	mov.b32 	{%rs2090, %rs2094}, %r1105;
	mov.b32 	{%rs2091, %rs2095}, %r1109;
	// begin inline asm
	{mul.f16 %rs2089,%rs2090,%rs2091;
}
	// end inline asm
	// begin inline asm
	{  cvt.f32.f16 %f1073, %rs2089;}

	// end inline asm
	add.f32 	%f1137, %f1136, %f1073;
	// begin inline asm
	{mul.f16 %rs2093,%rs2094,%rs2095;
}
	// end inline asm
	// begin inline asm
	{  cvt.f32.f16 %f1074, %rs2093;}

	// end inline asm
	add.f32 	%f1138, %f1137, %f1074;
	mov.b32 	%r1110, %f1138;
	shfl.sync.down.b32	%r1111|%p106, %r1110, 1, 31, -1;
	mov.b32 	%f1139, %r1111;
	add.f32 	%f29, %f1138, %f1139;
	@%p105 bra 	$L__BB0_221;
	// begin inline asm
	{  cvt.rn.f16.f32 %rs2097, %f29;}

	// end inline asm
	shl.b32 	%r1112, %r1703, 6;
	add.s32 	%r1113, %r1112, %r119;
	shl.b32 	%r1114, %r1113, 1;
	mov.u32 	%r1115, _ZZ13single_decodeP6__halfS0_S0_S0_S0_S0_S0_S0_S0_S0_PfS1_14CUtensorMap_stS2_S2_E11attn_weight;
	add.s32 	%r1116, %r1114, %r1115;
	st.shared.u16 	[%r1116+-128], %rs2097;
$L__BB0_221:
	add.s32 	%r1703, %r1703, 1;
	setp.ne.s32 	%p107, %r1703, 16;
	@%p107 bra 	$L__BB0_194;
	mov.b32 	%r1706, 0;
	// begin inline asm
	mov.u64 %rd201, %globaltimer;
	// end inline asm
	mov.u32 	%r1119, _ZZ13single_decodeP6__halfS0_S0_S0_S0_S0_S0_S0_S0_S0_PfS1_14CUtensorMap_stS2_S2_E10bar_buffer;
$L__BB0_223:
	// begin inline asm
	{
	.reg .pred p;
	mbarrier.try_wait.shared.b64 p, [%r1119], %rd31;
	selp.b32 %r1118, 1, 0, p;
	}
	// end inline asm
	setp.eq.s32 	%p108, %r1118, 0;
	@%p108 bra 	$L__BB0_226;
	setp.eq.s32 	%p109, %r2, 3;
	setp.eq.s32 	%p110, %r10, 3;
	and.b32  	%r1120, %r8, 30;
	setp.eq.s32 	%p111, %r1120, 30;
	and.pred  	%p112, %p110, %p111;
	and.pred  	%p1, %p109, %p112;
	ld.shared.v4.u32 	{%r134, %r133, %r132, %r131}, [%r121];
	shl.b32 	%r1121, %r11, 1;
	and.b32  	%r1122, %r1121, 16;
	mov.u32 	%r1123, _ZZ13single_decodeP6__halfS0_S0_S0_S0_S0_S0_S0_S0_S0_PfS1_14CUtensorMap_stS2_S2_E8local_kv;
	add.s32 	%r135, %r1123, %r1122;
	@%p1 bra 	$L__BB0_225;
	bra.uni 	$L__BB0_232;
$L__BB0_225:
	ld.shared.v4.b32 	{%r1710, %r1709, %r1708, %r1707}, [%r135];
	bra.uni 	$L__BB0_233;
$L__BB0_226:
	setp.gt.s32 	%p230, %r1706, 15;
	@%p230 bra 	$L__BB0_228;
	add.s32 	%r1706, %r1706, 1;
	bra.uni 	$L__BB0_223;
$L__BB0_228:
	// begin inline asm
	mov.u64 %rd278, %globaltimer;
	// end inline asm
	sub.s64 	%rd64, %rd278, %rd201;
	setp.lt.s64 	%p231, %rd64, 4000000;
	@%p231 bra 	$L__BB0_230;
	mov.b32 	%r1659, 1000000;
	// begin inline asm
	nanosleep.u32 %r1659;
	// end inline asm
	bra.uni 	$L__BB0_223;
$L__BB0_230:
	setp.lt.s64 	%p232, %rd64, 40000;
	@%p232 bra 	$L__BB0_223;
	shr.s64 	%rd279, %rd64, 63;
	shr.u64 	%rd280, %rd279, 62;
	add.s64 	%rd281, %rd64, %rd280;
	shr.u64 	%rd282, %rd281, 2;
	cvt.u32.u64 	%r1660, %rd282;
	// begin inline asm
	nanosleep.u32 %r1660;
	// end inline asm
	bra.uni 	$L__BB0_223;
$L__BB0_232:
	ld.shared.v4.b32 	{%r1710, %r1709, %r1708, %r1707}, [%r123];
$L__BB0_233:
	mov.b32 	{%rs2099, %rs2103}, %r134;
	mov.b32 	{%rs2100, %rs2104}, %r1710;
	// begin inline asm
	{mul.f16 %rs2098,%rs2099,%rs2100;
}
	// end inline asm
	// begin inline asm
	{  cvt.f32.f16 %f1141, %rs2098;}

	// end inline asm
	add.f32 	%f1149, %f1141, 0f00000000;
	// begin inline asm
	{mul.f16 %rs2102,%rs2103,%rs2104;
}
	// end inline asm
	// begin inline asm
	{  cvt.f32.f16 %f1142, %rs2102;}

	// end inline asm
	add.f32 	%f1150, %f1149, %f1142;
	mov.b32 	{%rs2107, %rs2111}, %r133;
	mov.b32 	{%rs2108, %rs2112}, %r1709;
	// begin inline asm
	{mul.f16 %rs2106,%rs2107,%rs2108;
}
	// end inline asm
	// begin inline asm
	{  cvt.f32.f16 %f1143, %rs2106;}

	// end inline asm
	add.f32 	%f1151, %f1150, %f1143;
	// begin inline asm
	{mul.f16 %rs2110,%rs2111,%rs2112;
}
	// end inline asm
	// begin inline asm
	{  cvt.f32.f16 %f1144, %rs2110;}

	// end inline asm
	add.f32 	%f1152, %f1151, %f1144;
	mov.b32 	{%rs2115, %rs2119}, %r132;
	mov.b32 	{%rs2116, %rs2120}, %r1708;
	// begin inline asm
	{mul.f16 %rs2114,%rs2115,%rs2116;
}
	// end inline asm
	// begin inline asm
	{  cvt.f32.f16 %f1145, %rs2114;}

	// end inline asm
	add.f32 	%f1153, %f1152, %f1145;
	// begin inline asm
	{mul.f16 %rs2118,%rs2119,%rs2120;
}
	// end inline asm
	// begin inline asm
	{  cvt.f32.f16 %f1146, %rs2118;}

	// end inline asm
	add.f32 	%f1154, %f1153, %f1146;
	mov.b32 	{%rs2123, %rs2127}, %r131;
	mov.b32 	{%rs2124, %rs2128}, %r1707;
	// begin inline asm
	{mul.f16 %rs2122,%rs2123,%rs2124;
}
	// end inline asm
	// begin inline asm
	{  cvt.f32.f16 %f1147, %rs2122;}

	// end inline asm
	add.f32 	%f1155, %f1154, %f1147;
	// begin inline asm
	{mul.f16 %rs2126,%rs2127,%rs2128;
}
	// end inline asm
	// begin inline asm
	{  cvt.f32.f16 %f1148, %rs2126;}

	// end inline asm
	add.f32 	%f30, %f1155, %f1148;
	ld.shared.v4.u32 	{%r152, %r151, %r150, %r149}, [%r121+32];
	@%p1 bra 	$L__BB0_235;
	ld.shared.v4.b32 	{%r1714, %r1713, %r1712, %r1711}, [%r123+32];
	bra.uni 	$L__BB0_236;
$L__BB0_235:
	ld.shared.v4.b32 	{%r1714, %r1713, %r1712, %r1711}, [%r135+32];
$L__BB0_236:
	mov.b32 	{%rs2131, %rs2135}, %r152;
	mov.b32 	{%rs2132, %rs2136}, %r1714;
	// begin inline asm
	{mul.f16 %rs2130,%rs2131,%rs2132;
}
	// end inline asm
	// begin inline asm
	{  cvt.f32.f16 %f1156, %rs2130;}

	// end inline asm
	add.f32 	%f1164, %f30, %f1156;
	// begin inline asm
	{mul.f16 %rs2134,%rs2135,%rs2136;
}
	// end inline asm
	// begin inline asm
	{  cvt.f32.f16 %f1157, %rs2134;}

	// end inline asm
	add.f32 	%f1165, %f1164, %f1157;
	mov.b32 	{%rs2139, %rs2143}, %r151;
	mov.b32 	{%rs2140, %rs2144}, %r1713;
	// begin inline asm
	{mul.f16 %rs2138,%rs2139,%rs2140;
}
	// end inline asm
	// begin inline asm
	{  cvt.f32.f16 %f1158, %rs2138;}

	// end inline asm
	add.f32 	%f1166, %f1165, %f1158;
	// begin inline asm
	{mul.f16 %rs2142,%rs2143,%rs2144;
}
	// end inline asm
	// begin inline asm
	{  cvt.f32.f16 %f1159, %rs2142;}

	// end inline asm
	add.f32 	%f1167, %f1166, %f1159;
	mov.b32 	{%rs2147, %rs2151}, %r150;
	mov.b32 	{%rs2148, %rs2152}, %r1712;
	// begin inline asm
	{mul.f16 %rs2146,%rs2147,%rs2148;
}
	// end inline asm
	// begin inline asm
	{  cvt.f32.f16 %f1160, %rs2146;}

	// end inline asm
	add.f32 	%f1168, %f1167, %f1160;
	// begin inline asm
	{mul.f16 %rs2150,%rs2151,%rs2152;
}
	// end inline asm
	// begin inline asm
	{  cvt.f32.f16 %f1161, %rs2150;}

	// end inline asm
	add.f32 	%f1169, %f1168, %f1161;
	mov.b32 	{%rs2155, %rs2159}, %r149;
	mov.b32 	{%rs2156, %rs2160}, %r1711;
	// begin inline asm
	{mul.f16 %rs2154,%rs2155,%rs2156;
}
	// end inline asm
	// begin inline asm
	{  cvt.f32.f16 %f1162, %rs2154;}

	// end inline asm
	add.f32 	%f1170, %f1169, %f1162;
	// begin inline asm
	{mul.f16 %rs2158,%rs2159,%rs2160;
}
	// end inline asm
	// begin inline asm
	{  cvt.f32.f16 %f1163, %rs2158;}

	// end inline asm
	add.f32 	%f31, %f1170, %f1163;
	ld.shared.v4.u32 	{%r168, %r167, %r166, %r165}, [%r121+64];
	@%p1 bra 	$L__BB0_238;
	ld.shared.v4.b32 	{%r1718, %r1717, %r1716, %r1715}, [%r123+64];
	bra.uni 	$L__BB0_239;
$L__BB0_238:
	ld.shared.v4.b32 	{%r1718, %r1717, %r1716, %r1715}, [%r135+64];
$L__BB0_239:
	mov.b32 	{%rs2163, %rs2167}, %r168;
	mov.b32 	{%rs2164, %rs2168}, %r1718;
	// begin inline asm
	{mul.f16 %rs2162,%rs2163,%rs2164;
}
	// end inline asm
	// begin inline asm
	{  cvt.f32.f16 %f1171, %rs2162;}

	// end inline asm
	add.f32 	%f1179, %f31, %f1171;
	// begin inline asm
	{mul.f16 %rs2166,%rs2167,%rs2168;
}
	// end inline asm
	// begin inline asm
	{  cvt.f32.f16 %f1172, %rs2166;}

	// end inline asm
	add.f32 	%f1180, %f1179, %f1172;
	mov.b32 	{%rs2171, %rs2175}, %r167;
	mov.b32 	{%rs2172, %rs2176}, %r1717;
	// begin inline asm
	{mul.f16 %rs2170,%rs2171,%rs2172;
}
	// end inline asm
	// begin inline asm
	{  cvt.f32.f16 %f1173, %rs2170;}

	// end inline asm
	add.f32 	%f1181, %f1180, %f1173;
	// begin inline asm
	{mul.f16 %rs2174,%rs2175,%rs2176;
}
	// end inline asm
	// begin inline asm
	{  cvt.f32.f16 %f1174, %rs2174;}

	// end inline asm
	add.f32 	%f1182, %f1181, %f1174;
	mov.b32 	{%rs2179, %rs2183}, %r166;
	mov.b32 	{%rs2180, %rs2184}, %r1716;
	// begin inline asm
	{mul.f16 %rs2178,%rs2179,%rs2180;
}
	// end inline asm
	// begin inline asm
	{  cvt.f32.f16 %f1175, %rs2178;}

	// end inline asm
	add.f32 	%f1183, %f1182, %f1175;
	// begin inline asm
	{mul.f16 %rs2182,%rs2183,%rs2184;
}
	// end inline asm
	// begin inline asm
	{  cvt.f32.f16 %f1176, %rs2182;}

	// end inline asm
	add.f32 	%f1184, %f1183, %f1176;
	mov.b32 	{%rs2187, %rs2191}, %r165;
	mov.b32 	{%rs2188, %rs2192}, %r1715;
	// begin inline asm
	{mul.f16 %rs2186,%rs2187,%rs2188;
}
	// end inline asm
	// begin inline asm
	{  cvt.f32.f16 %f1177, %rs2186;}

	// end inline asm
	add.f32 	%f1185, %f1184, %f1177;
	// begin inline asm
	{mul.f16 %rs2190,%rs2191,%rs2192;
}
	// end inline asm
	// begin inline asm
	{  cvt.f32.f16 %f1178, %rs2190;}

	// end inline asm
	add.f32 	%f32, %f1185, %f1178;
	ld.shared.v4.u32 	{%r184, %r183, %r182, %r181}, [%r121+96];
	@%p1 bra 	$L__BB0_241;
	ld.shared.v4.b32 	{%r1722, %r1721, %r1720, %r1719}, [%r123+96];
	bra.uni 	$L__BB0_242;
$L__BB0_241:
	ld.shared.v4.b32 	{%r1722, %r1721, %r1720, %r1719}, [%r135+96];
$L__BB0_242:
	mov.b32 	{%rs2195, %rs2199}, %r184;
	mov.b32 	{%rs2196, %rs2200}, %r1722;
	// begin inline asm
	{mul.f16 %rs2194,%rs2195,%rs2196;
}
	// end inline asm
	// begin inline asm
	{  cvt.f32.f16 %f1186, %rs2194;}

	// end inline asm
	add.f32 	%f1194, %f32, %f1186;
	// begin inline asm
	{mul.f16 %rs2198,%rs2199,%rs2200;
}
	// end inline asm
	// begin inline asm
	{  cvt.f32.f16 %f1187, %rs2198;}

	// end inline asm
	add.f32 	%f1195, %f1194, %f1187;
	mov.b32 	{%rs2203, %rs2207}, %r183;
	mov.b32 	{%rs2204, %rs2208}, %r1721;
	// begin inline asm
	{mul.f16 %rs2202,%rs2203,%rs2204;
}
	// end inline asm
	// begin inline asm
	{  cvt.f32.f16 %f1188, %rs2202;}

	// end inline asm
	add.f32 	%f1196, %f1195, %f1188;
	// begin inline asm
	{mul.f16 %rs2206,%rs2207,%rs2208;
}
	// end inline asm
	// begin inline asm
	{  cvt.f32.f16 %f1189, %rs2206;}

	// end inline asm
	add.f32 	%f1197, %f1196, %f1189;
	mov.b32 	{%rs2211, %rs2215}, %r182;
	mov.b32 	{%rs2212, %rs2216}, %r1720;
	// begin inline asm
	{mul.f16 %rs2210,%rs2211,%rs2212;
}
	// end inline asm
	// begin inline asm
	{  cvt.f32.f16 %f1190, %rs2210;}

	// end inline asm
	add.f32 	%f1198, %f1197, %f1190;
	// begin inline asm
	{mul.f16 %rs2214,%rs2215,%rs2216;
}
	// end inline asm
	// begin inline asm
	{  cvt.f32.f16 %f1191, %rs2214;}

	// end inline asm
	add.f32 	%f1199, %f1198, %f1191;
	mov.b32 	{%rs2219, %rs2223}, %r181;
	mov.b32 	{%rs2220, %rs2224}, %r1719;
	// begin inline asm
	{mul.f16 %rs2218,%rs2219,%rs2220;
}
	// end inline asm
	// begin inline asm
	{  cvt.f32.f16 %f1192, %rs2218;}

	// end inline asm
	add.f32 	%f1200, %f1199, %f1192;
	// begin inline asm
	{mul.f16 %rs2222,%rs2223,%rs2224;
}
	// end inline asm
	// begin inline asm
	{  cvt.f32.f16 %f1193, %rs2222;}

	// end inline asm
	add.f32 	%f33, %f1200, %f1193;
	ld.shared.v4.u32 	{%r200, %r199, %r198, %r197}, [%r121+128];
	@%p1 bra 	$L__BB0_244;
	ld.shared.v4.b32 	{%r1726, %r1725, %r1724, %r1723}, [%r123+128];
	bra.uni 	$L__BB0_245;
$L__BB0_244:
	ld.shared.v4.b32 	{%r1726, %r1725, %r1724, %r1723}, [%r135+128];
$L__BB0_245:
	mov.b32 	{%rs2227, %rs2231}, %r200;
	mov.b32 	{%rs2228, %rs2232}, %r1726;
	// begin inline asm
	{mul.f16 %rs2226,%rs2227,%rs2228;
}
	// end inline asm
	// begin inline asm
	{  cvt.f32.f16 %f1201, %rs2226;}

	// end inline asm
	add.f32 	%f1209, %f33, %f1201;
	// begin inline asm
	{mul.f16 %rs2230,%rs2231,%rs2232;
}
	// end inline asm
	// begin inline asm
	{  cvt.f32.f16 %f1202, %rs2230;}

	// end inline asm
	add.f32 	%f1210, %f1209, %f1202;
	mov.b32 	{%rs2235, %rs2239}, %r199;
	mov.b32 	{%rs2236, %rs2240}, %r1725;
	// begin inline asm
	{mul.f16 %rs2234,%rs2235,%rs2236;
}
	// end inline asm
	// begin inline asm
	{  cvt.f32.f16 %f1203, %rs2234;}

	// end inline asm
	add.f32 	%f1211, %f1210, %f1203;
	// begin inline asm
	{mul.f16 %rs2238,%rs2239,%rs2240;
}
	// end inline asm
	// begin inline asm
	{  cvt.f32.f16 %f1204, %rs2238;}

	// end inline asm
	add.f32 	%f1212, %f1211, %f1204;
	mov.b32 	{%rs2243, %rs2247}, %r198;
	mov.b32 	{%rs2244, %rs2248}, %r1724;
	// begin inline asm
	{mul.f16 %rs2242,%rs2243,%rs2244;
}
	// end inline asm
	// begin inline asm
	{  cvt.f32.f16 %f1205, %rs2242;}

	// end inline asm
	add.f32 	%f1213, %f1212, %f1205;
	// begin inline asm
	{mul.f16 %rs2246,%rs2247,%rs2248;
}
	// end inline asm
	// begin inline asm
	{  cvt.f32.f16 %f1206, %rs2246;}

	// end inline asm
	add.f32 	%f1214, %f1213, %f1206;
	mov.b32 	{%rs2251, %rs2255}, %r197;
	mov.b32 	{%rs2252, %rs2256}, %r1723;
	// begin inline asm
	{mul.f16 %rs2250,%rs2251,%rs2252;
}
	// end inline asm
	// begin inline asm
	{  cvt.f32.f16 %f1207, %rs2250;}

	// end inline asm
	add.f32 	%f1215, %f1214, %f1207;
	// begin inline asm
	{mul.f16 %rs2254,%rs2255,%rs2256;
}
	// end inline asm
	// begin inline asm
	{  cvt.f32.f16 %f1208, %rs2254;}

	// end inline asm
	add.f32 	%f34, %f1215, %f1208;
	ld.shared.v4.u32 	{%r216, %r215, %r214, %r213}, [%r121+160];
	@%p1 bra 	$L__BB0_247;
	ld.shared.v4.b32 	{%r1730, %r1729, %r1728, %r1727}, [%r123+160];
	bra.uni 	$L__BB0_248;
$L__BB0_247:
	ld.shared.v4.b32 	{%r1730, %r1729, %r1728, %r1727}, [%r135+160];
$L__BB0_248:
	mov.b32 	{%rs2259, %rs2263}, %r216;
	mov.b32 	{%rs2260, %rs2264}, %r1730;
	// begin inline asm
	{mul.f16 %rs2258,%rs2259,%rs2260;
}
	// end inline asm
	// begin inline asm
	{  cvt.f32.f16 %f1216, %rs2258;}

	// end inline asm
	add.f32 	%f1224, %f34, %f1216;
	// begin inline asm
	{mul.f16 %rs2262,%rs2263,%rs2264;
}
	// end inline asm
	// begin inline asm
	{  cvt.f32.f16 %f1217, %rs2262;}

	// end inline asm
	add.f32 	%f1225, %f1224, %f1217;
	mov.b32 	{%rs2267, %rs2271}, %r215;
	mov.b32 	{%rs2268, %rs2272}, %r1729;
	// begin inline asm
	{mul.f16 %rs2266,%rs2267,%rs2268;
}
	// end inline asm
	// begin inline asm
	{  cvt.f32.f16 %f1218, %rs2266;}

	// end inline asm
	add.f32 	%f1226, %f1225, %f1218;
	// begin inline asm
	{mul.f16 %rs2270,%rs2271,%rs2272;
}
	// end inline asm
	// begin inline asm
	{  cvt.f32.f16 %f1219, %rs2270;}

	// end inline asm
	add.f32 	%f1227, %f1226, %f1219;
	mov.b32 	{%rs2275, %rs2279}, %r214;
	mov.b32 	{%rs2276, %rs2280}, %r1728;
	// begin inline asm
	{mul.f16 %rs2274,%rs2275,%rs2276;
}
	// end inline asm
	// begin inline asm
	{  cvt.f32.f16 %f1220, %rs2274;}

	// end inline asm
	add.f32 	%f1228, %f1227, %f1220;
	// begin inline asm
	{mul.f16 %rs2278,%rs2279,%rs2280;
}
	// end inline asm
	// begin inline asm
	{  cvt.f32.f16 %f1221, %rs2278;}

	// end inline asm
	add.f32 	%f1229, %f1228, %f1221;
	mov.b32 	{%rs2283, %rs2287}, %r213;
	mov.b32 	{%rs2284, %rs2288}, %r1727;
	// begin inline asm
	{mul.f16 %rs2282,%rs2283,%rs2284;
}
	// end inline asm
	// begin inline asm
	{  cvt.f32.f16 %f1222, %rs2282;}

	// end inline asm
	add.f32 	%f1230, %f1229, %f1222;
	// begin inline asm
	{mul.f16 %rs2286,%rs2287,%rs2288;
}
	// end inline asm
	// begin inline asm
	{  cvt.f32.f16 %f1223, %rs2286;}

	// end inline asm
	add.f32 	%f35, %f1230, %f1223;
	ld.shared.v4.u32 	{%r232, %r231, %r230, %r229}, [%r121+192];
	@%p1 bra 	$L__BB0_250;
	ld.shared.v4.b32 	{%r1734, %r1733, %r1732, %r1731}, [%r123+192];
	bra.uni 	$L__BB0_251;
$L__BB0_250:
	ld.shared.v4.b32 	{%r1734, %r1733, %r1732, %r1731}, [%r135+192];
$L__BB0_251:
	mov.b32 	{%rs2291, %rs2295}, %r232;
	mov.b32 	{%rs2292, %rs2296}, %r1734;
	// begin inline asm
	{mul.f16 %rs2290,%rs2291,%rs2292;
}
	// end inline asm
	// begin inline asm
	{  cvt.f32.f16 %f1231, %rs2290;}

	// end inline asm
	add.f32 	%f1239, %f35, %f1231;
	// begin inline asm
	{mul.f16 %rs2294,%rs2295,%rs2296;
}
	// end inline asm
	// begin inline asm
	{  cvt.f32.f16 %f1232, %rs2294;}

	// end inline asm
	add.f32 	%f1240, %f1239, %f1232;
	mov.b32 	{%rs2299, %rs2303}, %r231;
	mov.b32 	{%rs2300, %rs2304}, %r1733;
	// begin inline asm
	{mul.f16 %rs2298,%rs2299,%rs2300;
}
	// end inline asm
	// begin inline asm
	{  cvt.f32.f16 %f1233, %rs2298;}

	// end inline asm
	add.f32 	%f1241, %f1240, %f1233;
	// begin inline asm
	{mul.f16 %rs2302,%rs2303,%rs2304;
}
	// end inline asm
	// begin inline asm
	{  cvt.f32.f16 %f1234, %rs2302;}

	// end inline asm
	add.f32 	%f1242, %f1241, %f1234;
	mov.b32 	{%rs2307, %rs2311}, %r230;
	mov.b32 	{%rs2308, %rs2312}, %r1732;
	// begin inline asm
	{mul.f16 %rs2306,%rs2307,%rs2308;
}
	// end inline asm
	// begin inline asm
	{  cvt.f32.f16 %f1235, %rs2306;}

	// end inline asm
	add.f32 	%f1243, %f1242, %f1235;
	// begin inline asm
	{mul.f16 %rs2310,%rs2311,%rs2312;
}
	// end inline asm
	// begin inline asm
	{  cvt.f32.f16 %f1236, %rs2310;}

	// end inline asm
	add.f32 	%f1244, %f1243, %f1236;
	mov.b32 	{%rs2315, %rs2319}, %r229;
	mov.b32 	{%rs2316, %rs2320}, %r1731;
	// begin inline asm
	{mul.f16 %rs2314,%rs2315,%rs2316;
}
	// end inline asm
	// begin inline asm
	{  cvt.f32.f16 %f1237, %rs2314;}

	// end inline asm
	add.f32 	%f1245, %f1244, %f1237;
	// begin inline asm
	{mul.f16 %rs2318,%rs2319,%rs2320;
}
	// end inline asm
	// begin inline asm
	{  cvt.f32.f16 %f1238, %rs2318;}

	// end inline asm
	add.f32 	%f36, %f1245, %f1238;
	ld.shared.v4.u32 	{%r248, %r247, %r246, %r245}, [%r121+224];
	@%p1 bra 	$L__BB0_253;
	ld.shared.v4.b32 	{%r1738, %r1737, %r1736, %r1735}, [%r123+224];
	bra.uni 	$L__BB0_254;
$L__BB0_253:
	ld.shared.v4.b32 	{%r1738, %r1737, %r1736, %r1735}, [%r135+224];
$L__BB0_254:
	setp.ne.s32 	%p113, %r120, 0;
	mov.b32 	{%rs2323, %rs2327}, %r248;
	mov.b32 	{%rs2324, %rs2328}, %r1738;
	// begin inline asm
	{mul.f16 %rs2322,%rs2323,%rs2324;
}
	// end inline asm
	// begin inline asm
	{  cvt.f32.f16 %f1246, %rs2322;}

	// end inline asm
	add.f32 	%f1254, %f36, %f1246;
	// begin inline asm
	{mul.f16 %rs2326,%rs2327,%rs2328;
}
	// end inline asm
	// begin inline asm
	{  cvt.f32.f16 %f1247, %rs2326;}

	// end inline asm
	add.f32 	%f1255, %f1254, %f1247;
	mov.b32 	{%rs2331, %rs2335}, %r247;
	mov.b32 	{%rs2332, %rs2336}, %r1737;
	// begin inline asm
	{mul.f16 %rs2330,%rs2331,%rs2332;
}
	// end inline asm
	// begin inline asm
	{  cvt.f32.f16 %f1248, %rs2330;}

	// end inline asm
	add.f32 	%f1256, %f1255, %f1248;
	// begin inline asm
	{mul.f16 %rs2334,%rs2335,%rs2336;
}
	// end inline asm
	// begin inline asm
	{  cvt.f32.f16 %f1249, %rs2334;}

	// end inline asm
	add.f32 	%f1257, %f1256, %f1249;
	mov.b32 	{%rs2339, %rs2343}, %r246;
	mov.b32 	{%rs2340, %rs2344}, %r1736;
	// begin inline asm
	{mul.f16 %rs2338,%rs2339,%rs2340;
}
	// end inline asm
	// begin inline asm
	{  cvt.f32.f16 %f1250, %rs2338;}

	// end inline asm
	add.f32 	%f1258, %f1257, %f1250;
	// begin inline asm
	{mul.f16 %rs2342,%rs2343,%rs2344;
}
	// end inline asm
	// begin inline asm
	{  cvt.f32.f16 %f1251, %rs2342;}

	// end inline asm
	add.f32 	%f1259, %f1258, %f1251;
	mov.b32 	{%rs2347, %rs2351}, %r245;
	mov.b32 	{%rs2348, %rs2352}, %r1735;
	// begin inline asm
	{mul.f16 %rs2346,%rs2347,%rs2348;
}
	// end inline asm
	// begin inline asm
	{  cvt.f32.f16 %f1252, %rs2346;}

	// end inline asm
	add.f32 	%f1260, %f1259, %f1252;
	// begin inline asm
	{mul.f16 %rs2350,%rs2351,%rs2352;
}
	// end inline asm
	// begin inline asm
	{  cvt.f32.f16 %f1253, %rs2350;}

	// end inline asm
	add.f32 	%f1261, %f1260, %f1253;
	mov.b32 	%r1124, %f1261;
	shfl.sync.down.b32	%r1125|%p114, %r1124, 1, 31, -1;
	mov.b32 	%f1262, %r1125;
	add.f32 	%f37, %f1261, %f1262;
	@%p113 bra 	$L__BB0_256;
	// begin inline asm
	{  cvt.rn.f16.f32 %rs2354, %f37;}

	// end inline asm
	shl.b32 	%r1126, %r119, 1;
	mov.u32 	%r1127, _ZZ13single_decodeP6__halfS0_S0_S0_S0_S0_S0_S0_S0_S0_PfS1_14CUtensorMap_stS2_S2_E11attn_weight;
	add.s32 	%r1128, %r1127, %r1126;
	st.shared.u16 	[%r1128+1920], %rs2354;
$L__BB0_256:
	barrier.sync 	0;
	mov.f32 	%f1264, 0f413504F3;
	// begin inline asm
	{  cvt.rn.f16.f32 %rs2355, %f1264;}

	// end inline asm
	// begin inline asm
	{  cvt.f32.f16 %f1265, %rs2355;}

	// end inline asm
	// begin inline asm
	{rcp.approx.ftz.f32 %f1266, %f1265;
}
	// end inline asm
	neg.f32 	%f39, %f1265;
	mov.u32 	%r1130, _ZZ13single_decodeP6__halfS0_S0_S0_S0_S0_S0_S0_S0_S0_PfS1_14CUtensorMap_stS2_S2_E11attn_weight;
	add.s32 	%r261, %r1130, %r1121;
	ld.shared.u16 	%rs2357, [%r261];
	// begin inline asm
	{  cvt.f32.f16 %f1268, %rs2357;}

	// end inline asm
	mul.f32 	%f1269, %f1268, %f1266;
	// begin inline asm
	{  cvt.rn.f16.f32 %rs4017, %f1269;}

	// end inline asm
	// begin inline asm
	{abs.f16 %rs2359,%rs4017;
}
	// end inline asm
	mov.b16 	%rs2363, 143;
	// begin inline asm
	{ .reg .pred __$temp3;
  setp.lt.f16  __$temp3, %rs2359, %rs2363;
  selp.u16 %rs2361, 1, 0, __$temp3;}
	// end inline asm
	setp.eq.s16 	%p115, %rs2361, 0;
	@%p115 bra 	$L__BB0_259;
	mov.f32 	%f1270, 0f00000000;
	// begin inline asm
	{  cvt.rn.f16.f32 %rs2364, %f1270;}

	// end inline asm
	// begin inline asm
	{ .reg .pred __$temp3;
  setp.lt.f16  __$temp3, %rs2364, %rs2359;
  selp.u16 %rs2365, 1, 0, __$temp3;}
	// end inline asm
	setp.eq.s16 	%p116, %rs2365, 0;
	@%p116 bra 	$L__BB0_259;
	fma.rn.f32 	%f1272, %f39, %f1269, %f1268;
	fma.rn.f32 	%f1271, %f1266, %f1272, %f1269;
	// begin inline asm
	{  cvt.rn.f16.f32 %rs4017, %f1271;}

	// end inline asm
$L__BB0_259:
	// begin inline asm
	{.reg.b32         f, C, nZ;       
 .reg.b16         h,r;            
  mov.b16         h,%rs4017;           
  cvt.f32.f16     f,h;            
  mov.b32         C, 0x3fb8aa3bU; 
  mov.b32         nZ, 0x80000000U;
  fma.rn.f32      f,f,C,nZ;       
  ex2.approx.ftz.f32  f,f;        
  cvt.rn.f16.f32      r,f;        
{.reg.b16 spc, ulp, p;
  mov.b16 spc,0X1F79U;
  mov.b16 ulp,0x9400U;
  set.eq.f16.f16 p,h, spc;
  fma.rn.f16 r,p,ulp,r;
}
{.reg.b16 spc, ulp, p;
  mov.b16 spc,0X25CFU;
  mov.b16 ulp,0x9400U;
  set.eq.f16.f16 p,h, spc;
  fma.rn.f16 r,p,ulp,r;
}
{.reg.b16 spc, ulp, p;
  mov.b16 spc,0XC13BU;
  mov.b16 ulp,0x0400U;
  set.eq.f16.f16 p,h, spc;
  fma.rn.f16 r,p,ulp,r;
}
{.reg.b16 spc, ulp, p;
  mov.b16 spc,0XC1EFU;
  mov.b16 ulp,0x0200U;
  set.eq.f16.f16 p,h, spc;
  fma.rn.f16 r,p,ulp,r;
}
  mov.b16         %rs2369,r;           
}
	// end inline asm
	st.shared.u16 	[%r261], %rs2369;
	// begin inline asm
	{  cvt.f32.f16 %f1273, %rs2369;}

	// end inline asm
	ld.shared.u16 	%rs2372, [%r261+2];
	// begin inline asm
	{  cvt.f32.f16 %f1274, %rs2372;}

	// end inline asm
	mul.f32 	%f1275, %f1274, %f1266;
	// begin inline asm
	{  cvt.rn.f16.f32 %rs4018, %f1275;}

	// end inline asm
	// begin inline asm
	{abs.f16 %rs2374,%rs4018;
}
	// end inline asm
	mov.b16 	%rs2378, 143;
	// begin inline asm
	{ .reg .pred __$temp3;
  setp.lt.f16  __$temp3, %rs2374, %rs2378;
  selp.u16 %rs2376, 1, 0, __$temp3;}
	// end inline asm
	setp.eq.s16 	%p117, %rs2376, 0;
	@%p117 bra 	$L__BB0_262;
	mov.f32 	%f1276, 0f00000000;
	// begin inline asm
	{  cvt.rn.f16.f32 %rs2379, %f1276;}

	// end inline asm
	// begin inline asm
	{ .reg .pred __$temp3;
  setp.lt.f16  __$temp3, %rs2379, %rs2374;
  selp.u16 %rs2380, 1, 0, __$temp3;}
	// end inline asm
	setp.eq.s16 	%p118, %rs2380, 0;
	@%p118 bra 	$L__BB0_262;
	fma.rn.f32 	%f1278, %f39, %f1275, %f1274;
	fma.rn.f32 	%f1277, %f1266, %f1278, %f1275;
	// begin inline asm
	{  cvt.rn.f16.f32 %rs4018, %f1277;}

	// end inline asm
$L__BB0_262:
	// begin inline asm
	{.reg.b32         f, C, nZ;       
 .reg.b16         h,r;            
  mov.b16         h,%rs4018;           
  cvt.f32.f16     f,h;            
  mov.b32         C, 0x3fb8aa3bU; 
  mov.b32         nZ, 0x80000000U;
  fma.rn.f32      f,f,C,nZ;       
  ex2.approx.ftz.f32  f,f;        
  cvt.rn.f16.f32      r,f;        
{.reg.b16 spc, ulp, p;
  mov.b16 spc,0X1F79U;
  mov.b16 ulp,0x9400U;
  set.eq.f16.f16 p,h, spc;
  fma.rn.f16 r,p,ulp,r;
}
{.reg.b16 spc, ulp, p;
  mov.b16 spc,0X25CFU;
  mov.b16 ulp,0x9400U;
  set.eq.f16.f16 p,h, spc;
  fma.rn.f16 r,p,ulp,r;
}
{.reg.b16 spc, ulp, p;
  mov.b16 spc,0XC13BU;
  mov.b16 ulp,0x0400U;
  set.eq.f16.f16 p,h, spc;
  fma.rn.f16 r,p,ulp,r;
}
{.reg.b16 spc, ulp, p;
  mov.b16 spc,0XC1EFU;
  mov.b16 ulp,0x0200U;
  set.eq.f16.f16 p,h, spc;
  fma.rn.f16 r,p,ulp,r;
}
  mov.b16         %rs2384,r;           
}
	// end inline asm
	st.shared.u16 	[%r261+2], %rs2384;
	// begin inline asm
	{  cvt.f32.f16 %f1279, %rs2384;}

	// end inline asm
	add.f32 	%f1282, %f1273, 0f00000000;
	add.f32 	%f45, %f1282, %f1279;
	ld.shared.u16 	%rs2387, [%r261+4];
	// begin inline asm
	{  cvt.f32.f16 %f1280, %rs2387;}

	// end inline asm
	mul.f32 	%f1281, %f1280, %f1266;
	// begin inline asm
	{  cvt.rn.f16.f32 %rs4019, %f1281;}

	// end inline asm
	// begin inline asm
	{abs.f16 %rs2389,%rs4019;
}
	// end inline asm
	mov.b16 	%rs2393, 143;
	// begin inline asm
	{ .reg .pred __$temp3;
  setp.lt.f16  __$temp3, %rs2389, %rs2393;
  selp.u16 %rs2391, 1, 0, __$temp3;}
	// end inline asm
	setp.eq.s16 	%p119, %rs2391, 0;
	@%p119 bra 	$L__BB0_265;
	mov.f32 	%f1283, 0f00000000;
	// begin inline asm
	{  cvt.rn.f16.f32 %rs2394, %f1283;}

	// end inline asm
	// begin inline asm
	{ .reg .pred __$temp3;
  setp.lt.f16  __$temp3, %rs2394, %rs2389;
  selp.u16 %rs2395, 1, 0, __$temp3;}
	// end inline asm
	setp.eq.s16 	%p120, %rs2395, 0;
	@%p120 bra 	$L__BB0_265;
	fma.rn.f32 	%f1285, %f39, %f1281, %f1280;
	fma.rn.f32 	%f1284, %f1266, %f1285, %f1281;
	// begin inline asm
	{  cvt.rn.f16.f32 %rs4019, %f1284;}

	// end inline asm
$L__BB0_265:
	// begin inline asm
	{.reg.b32         f, C, nZ;       
 .reg.b16         h,r;            
  mov.b16         h,%rs4019;           
  cvt.f32.f16     f,h;            
  mov.b32         C, 0x3fb8aa3bU; 
  mov.b32         nZ, 0x80000000U;
  fma.rn.f32      f,f,C,nZ;       
  ex2.approx.ftz.f32  f,f;        
  cvt.rn.f16.f32      r,f;        
{.reg.b16 spc, ulp, p;
  mov.b16 spc,0X1F79U;
  mov.b16 ulp,0x9400U;
  set.eq.f16.f16 p,h, spc;
  fma.rn.f16 r,p,ulp,r;
}
{.reg.b16 spc, ulp, p;
  mov.b16 spc,0X25CFU;
  mov.b16 ulp,0x9400U;
  set.eq.f16.f16 p,h, spc;
  fma.rn.f16 r,p,ulp,r;
}
{.reg.b16 spc, ulp, p;
  mov.b16 spc,0XC13BU;
  mov.b16 ulp,0x0400U;
  set.eq.f16.f16 p,h, spc;
  fma.rn.f16 r,p,ulp,r;
}
{.reg.b16 spc, ulp, p;
  mov.b16 spc,0XC1EFU;
  mov.b16 ulp,0x0200U;
  set.eq.f16.f16 p,h, spc;
  fma.rn.f16 r,p,ulp,r;
}
  mov.b16         %rs2399,r;           
}
	// end inline asm
	st.shared.u16 	[%r261+4], %rs2399;
	// begin inline asm
	{  cvt.f32.f16 %f1286, %rs2399;}

	// end inline asm
	add.f32 	%f48, %f45, %f1286;
	ld.shared.u16 	%rs2402, [%r261+6];
	// begin inline asm
	{  cvt.f32.f16 %f1287, %rs2402;}

	// end inline asm
	mul.f32 	%f1288, %f1287, %f1266;
	// begin inline asm
	{  cvt.rn.f16.f32 %rs4020, %f1288;}

	// end inline asm
	// begin inline asm
	{abs.f16 %rs2404,%rs4020;
}
	// end inline asm
	mov.b16 	%rs2408, 143;
	// begin inline asm
	{ .reg .pred __$temp3;
  setp.lt.f16  __$temp3, %rs2404, %rs2408;
  selp.u16 %rs2406, 1, 0, __$temp3;}
	// end inline asm
	setp.eq.s16 	%p121, %rs2406, 0;
	@%p121 bra 	$L__BB0_268;
	mov.f32 	%f1289, 0f00000000;
	// begin inline asm
	{  cvt.rn.f16.f32 %rs2409, %f1289;}

	// end inline asm
	// begin inline asm
	{ .reg .pred __$temp3;
  setp.lt.f16  __$temp3, %rs2409, %rs2404;
  selp.u16 %rs2410, 1, 0, __$temp3;}
	// end inline asm
	setp.eq.s16 	%p122, %rs2410, 0;
	@%p122 bra 	$L__BB0_268;
	fma.rn.f32 	%f1291, %f39, %f1288, %f1287;
	fma.rn.f32 	%f1290, %f1266, %f1291, %f1288;
	// begin inline asm
	{  cvt.rn.f16.f32 %rs4020, %f1290;}

	// end inline asm
$L__BB0_268:
	// begin inline asm
	{.reg.b32         f, C, nZ;       
 .reg.b16         h,r;            
  mov.b16         h,%rs4020;           
  cvt.f32.f16     f,h;            
  mov.b32         C, 0x3fb8aa3bU; 
  mov.b32         nZ, 0x80000000U;
  fma.rn.f32      f,f,C,nZ;       
  ex2.approx.ftz.f32  f,f;        
  cvt.rn.f16.f32      r,f;        
{.reg.b16 spc, ulp, p;
  mov.b16 spc,0X1F79U;
  mov.b16 ulp,0x9400U;
  set.eq.f16.f16 p,h, spc;
  fma.rn.f16 r,p,ulp,r;
}
{.reg.b16 spc, ulp, p;
  mov.b16 spc,0X25CFU;
  mov.b16 ulp,0x9400U;
  set.eq.f16.f16 p,h, spc;
  fma.rn.f16 r,p,ulp,r;
}
{.reg.b16 spc, ulp, p;
  mov.b16 spc,0XC13BU;
  mov.b16 ulp,0x0400U;
  set.eq.f16.f16 p,h, spc;
  fma.rn.f16 r,p,ulp,r;
}
{.reg.b16 spc, ulp, p;
  mov.b16 spc,0XC1EFU;
  mov.b16 ulp,0x0200U;
  set.eq.f16.f16 p,h, spc;
  fma.rn.f16 r,p,ulp,r;
}
  mov.b16         %rs2414,r;           
}
	// end inline asm
	st.shared.u16 	[%r261+6], %rs2414;
	// begin inline asm
	{  cvt.f32.f16 %f1292, %rs2414;}

	// end inline asm
	add.f32 	%f51, %f48, %f1292;
	ld.shared.u16 	%rs2417, [%r261+8];
	// begin inline asm
	{  cvt.f32.f16 %f1293, %rs2417;}

	// end inline asm
	mul.f32 	%f1294, %f1293, %f1266;
	// begin inline asm
	{  cvt.rn.f16.f32 %rs4021, %f1294;}

	// end inline asm
	// begin inline asm
	{abs.f16 %rs2419,%rs4021;
}
	// end inline asm
	mov.b16 	%rs2423, 143;
	// begin inline asm
	{ .reg .pred __$temp3;
  setp.lt.f16  __$temp3, %rs2419, %rs2423;
  selp.u16 %rs2421, 1, 0, __$temp3;}
	// end inline asm
	setp.eq.s16 	%p123, %rs2421, 0;
	@%p123 bra 	$L__BB0_271;
	mov.f32 	%f1295, 0f00000000;
	// begin inline asm
	{  cvt.rn.f16.f32 %rs2424, %f1295;}

	// end inline asm
	// begin inline asm
	{ .reg .pred __$temp3;
  setp.lt.f16  __$temp3, %rs2424, %rs2419;
  selp.u16 %rs2425, 1, 0, __$temp3;}
	// end inline asm
	setp.eq.s16 	%p124, %rs2425, 0;
	@%p124 bra 	$L__BB0_271;
	fma.rn.f32 	%f1297, %f39, %f1294, %f1293;
	fma.rn.f32 	%f1296, %f1266, %f1297, %f1294;
	// begin inline asm
	{  cvt.rn.f16.f32 %rs4021, %f1296;}

	// end inline asm
$L__BB0_271:
	// begin inline asm
	{.reg.b32         f, C, nZ;       
 .reg.b16         h,r;            
  mov.b16         h,%rs4021;           
  cvt.f32.f16     f,h;            
  mov.b32         C, 0x3fb8aa3bU; 
  mov.b32         nZ, 0x80000000U;
  fma.rn.f32      f,f,C,nZ;       
  ex2.approx.ftz.f32  f,f;        
  cvt.rn.f16.f32      r,f;        
{.reg.b16 spc, ulp, p;
  mov.b16 spc,0X1F79U;
  mov.b16 ulp,0x9400U;
  set.eq.f16.f16 p,h, spc;
  fma.rn.f16 r,p,ulp,r;
}
{.reg.b16 spc, ulp, p;
  mov.b16 spc,0X25CFU;
  mov.b16 ulp,0x9400U;
  set.eq.f16.f16 p,h, spc;
  fma.rn.f16 r,p,ulp,r;
}
{.reg.b16 spc, ulp, p;
  mov.b16 spc,0XC13BU;
  mov.b16 ulp,0x0400U;
  set.eq.f16.f16 p,h, spc;
  fma.rn.f16 r,p,ulp,r;
}
{.reg.b16 spc, ulp, p;
  mov.b16 spc,0XC1EFU;
  mov.b16 ulp,0x0200U;
  set.eq.f16.f16 p,h, spc;
  fma.rn.f16 r,p,ulp,r;
}
  mov.b16         %rs2429,r;           
}
	// end inline asm
	st.shared.u16 	[%r261+8], %rs2429;
	// begin inline asm
	{  cvt.f32.f16 %f1298, %rs2429;}

	// end inline asm
	add.f32 	%f54, %f51, %f1298;
	ld.shared.u16 	%rs2432, [%r261+10];
	// begin inline asm
	{  cvt.f32.f16 %f1299, %rs2432;}

	// end inline asm
	mul.f32 	%f1300, %f1299, %f1266;
	// begin inline asm
	{  cvt.rn.f16.f32 %rs4022, %f1300;}

	// end inline asm
	// begin inline asm
	{abs.f16 %rs2434,%rs4022;
}
	// end inline asm
	mov.b16 	%rs2438, 143;
	// begin inline asm
	{ .reg .pred __$temp3;
  setp.lt.f16  __$temp3, %rs2434, %rs2438;
  selp.u16 %rs2436, 1, 0, __$temp3;}
	// end inline asm
	setp.eq.s16 	%p125, %rs2436, 0;
	@%p125 bra 	$L__BB0_274;
	mov.f32 	%f1301, 0f00000000;
	// begin inline asm
	{  cvt.rn.f16.f32 %rs2439, %f1301;}

	// end inline asm
	// begin inline asm
	{ .reg .pred __$temp3;
  setp.lt.f16  __$temp3, %rs2439, %rs2434;
  selp.u16 %rs2440, 1, 0, __$temp3;}
	// end inline asm
	setp.eq.s16 	%p126, %rs2440, 0;
	@%p126 bra 	$L__BB0_274;
	fma.rn.f32 	%f1303, %f39, %f1300, %f1299;
	fma.rn.f32 	%f1302, %f1266, %f1303, %f1300;
	// begin inline asm
	{  cvt.rn.f16.f32 %rs4022, %f1302;}

	// end inline asm
$L__BB0_274:
	// begin inline asm
	{.reg.b32         f, C, nZ;       
 .reg.b16         h,r;            
  mov.b16         h,%rs4022;           
  cvt.f32.f16     f,h;            
  mov.b32         C, 0x3fb8aa3bU; 
  mov.b32         nZ, 0x80000000U;
  fma.rn.f32      f,f,C,nZ;       
  ex2.approx.ftz.f32  f,f;        
  cvt.rn.f16.f32      r,f;        
{.reg.b16 spc, ulp, p;
  mov.b16 spc,0X1F79U;
  mov.b16 ulp,0x9400U;
  set.eq.f16.f16 p,h, spc;
  fma.rn.f16 r,p,ulp,r;
}
{.reg.b16 spc, ulp, p;
  mov.b16 spc,0X25CFU;
  mov.b16 ulp,0x9400U;
  set.eq.f16.f16 p,h, spc;
  fma.rn.f16 r,p,ulp,r;
}
{.reg.b16 spc, ulp, p;
  mov.b16 spc,0XC13BU;
  mov.b16 ulp,0x0400U;
  set.eq.f16.f16 p,h, spc;
  fma.rn.f16 r,p,ulp,r;
}
{.reg.b16 spc, ulp, p;
  mov.b16 spc,0XC1EFU;
  mov.b16 ulp,0x0200U;
  set.eq.f16.f16 p,h, spc;
  fma.rn.f16 r,p,ulp,r;
}
  mov.b16         %rs2444,r;           
}
	// end inline asm
	st.shared.u16 	[%r261+10], %rs2444;
	// begin inline asm
	{  cvt.f32.f16 %f1304, %rs2444;}

	// end inline asm
	add.f32 	%f57, %f54, %f1304;
	ld.shared.u16 	%rs2447, [%r261+12];
	// begin inline asm
	{  cvt.f32.f16 %f1305, %rs2447;}

	// end inline asm
	mul.f32 	%f1306, %f1305, %f1266;
	// begin inline asm
	{  cvt.rn.f16.f32 %rs4023, %f1306;}

	// end inline asm
	// begin inline asm
	{abs.f16 %rs2449,%rs4023;
}
	// end inline asm
	mov.b16 	%rs2453, 143;
	// begin inline asm
	{ .reg .pred __$temp3;
  setp.lt.f16  __$temp3, %rs2449, %rs2453;
  selp.u16 %rs2451, 1, 0, __$temp3;}
	// end inline asm
	setp.eq.s16 	%p127, %rs2451, 0;
	@%p127 bra 	$L__BB0_277;
	mov.f32 	%f1307, 0f00000000;
	// begin inline asm
	{  cvt.rn.f16.f32 %rs2454, %f1307;}

	// end inline asm
	// begin inline asm
	{ .reg .pred __$temp3;
  setp.lt.f16  __$temp3, %rs2454, %rs2449;
  selp.u16 %rs2455, 1, 0, __$temp3;}
	// end inline asm
	setp.eq.s16 	%p128, %rs2455, 0;
	@%p128 bra 	$L__BB0_277;
	fma.rn.f32 	%f1309, %f39, %f1306, %f1305;
	fma.rn.f32 	%f1308, %f1266, %f1309, %f1306;
	// begin inline asm
	{  cvt.rn.f16.f32 %rs4023, %f1308;}

	// end inline asm
$L__BB0_277:
	// begin inline asm
	{.reg.b32         f, C, nZ;       
 .reg.b16         h,r;            
  mov.b16         h,%rs4023;           
  cvt.f32.f16     f,h;            
  mov.b32         C, 0x3fb8aa3bU; 
  mov.b32         nZ, 0x80000000U;
  fma.rn.f32      f,f,C,nZ;       
  ex2.approx.ftz.f32  f,f;        
  cvt.rn.f16.f32      r,f;        
{.reg.b16 spc, ulp, p;
  mov.b16 spc,0X1F79U;
  mov.b16 ulp,0x9400U;
  set.eq.f16.f16 p,h, spc;
  fma.rn.f16 r,p,ulp,r;
}
{.reg.b16 spc, ulp, p;
  mov.b16 spc,0X25CFU;
  mov.b16 ulp,0x9400U;
  set.eq.f16.f16 p,h, spc;
  fma.rn.f16 r,p,ulp,r;
}
{.reg.b16 spc, ulp, p;
  mov.b16 spc,0XC13BU;
  mov.b16 ulp,0x0400U;
  set.eq.f16.f16 p,h, spc;
  fma.rn.f16 r,p,ulp,r;
}
{.reg.b16 spc, ulp, p;
  mov.b16 spc,0XC1EFU;
  mov.b16 ulp,0x0200U;
  set.eq.f16.f16 p,h, spc;
  fma.rn.f16 r,p,ulp,r;
}
  mov.b16         %rs2459,r;           
}
	// end inline asm
	st.shared.u16 	[%r261+12], %rs2459;
	// begin inline asm
	{  cvt.f32.f16 %f1310, %rs2459;}

	// end inline asm
	add.f32 	%f60, %f57, %f1310;
	ld.shared.u16 	%rs2462, [%r261+14];
	// begin inline asm
	{  cvt.f32.f16 %f1311, %rs2462;}

	// end inline asm
	mul.f32 	%f1312, %f1311, %f1266;
	// begin inline asm
	{  cvt.rn.f16.f32 %rs4024, %f1312;}

	// end inline asm
	// begin inline asm
	{abs.f16 %rs2464,%rs4024;
}
	// end inline asm
	mov.b16 	%rs2468, 143;
	// begin inline asm
	{ .reg .pred __$temp3;
  setp.lt.f16  __$temp3, %rs2464, %rs2468;
  selp.u16 %rs2466, 1, 0, __$temp3;}
	// end inline asm
	setp.eq.s16 	%p129, %rs2466, 0;
	@%p129 bra 	$L__BB0_280;
	mov.f32 	%f1313, 0f00000000;
	// begin inline asm
	{  cvt.rn.f16.f32 %rs2469, %f1313;}

	// end inline asm
	// begin inline asm
	{ .reg .pred __$temp3;
  setp.lt.f16  __$temp3, %rs2469, %rs2464;
  selp.u16 %rs2470, 1, 0, __$temp3;}
	// end inline asm
	setp.eq.s16 	%p130, %rs2470, 0;
	@%p130 bra 	$L__BB0_280;
	fma.rn.f32 	%f1315, %f39, %f1312, %f1311;
	fma.rn.f32 	%f1314, %f1266, %f1315, %f1312;
	// begin inline asm
	{  cvt.rn.f16.f32 %rs4024, %f1314;}

	// end inline asm
$L__BB0_280:
	setp.ne.s32 	%p131, %r9, 0;
	// begin inline asm
	{.reg.b32         f, C, nZ;       
 .reg.b16         h,r;            
  mov.b16         h,%rs4024;           
  cvt.f32.f16     f,h;            
  mov.b32         C, 0x3fb8aa3bU; 
  mov.b32         nZ, 0x80000000U;
  fma.rn.f32      f,f,C,nZ;       
  ex2.approx.ftz.f32  f,f;        
  cvt.rn.f16.f32      r,f;        
{.reg.b16 spc, ulp, p;
  mov.b16 spc,0X1F79U;
  mov.b16 ulp,0x9400U;
  set.eq.f16.f16 p,h, spc;
  fma.rn.f16 r,p,ulp,r;
}
{.reg.b16 spc, ulp, p;
  mov.b16 spc,0X25CFU;
  mov.b16 ulp,0x9400U;
  set.eq.f16.f16 p,h, spc;
  fma.rn.f16 r,p,ulp,r;
}
{.reg.b16 spc, ulp, p;
  mov.b16 spc,0XC13BU;
  mov.b16 ulp,0x0400U;
  set.eq.f16.f16 p,h, spc;
  fma.rn.f16 r,p,ulp,r;
}
{.reg.b16 spc, ulp, p;
  mov.b16 spc,0XC1EFU;
  mov.b16 ulp,0x0200U;
  set.eq.f16.f16 p,h, spc;
  fma.rn.f16 r,p,ulp,r;
}
  mov.b16         %rs2474,r;           
}
	// end inline asm
	st.shared.u16 	[%r261+14], %rs2474;
	// begin inline asm
	{  cvt.f32.f16 %f1316, %rs2474;}

	// end inline asm
	add.f32 	%f1317, %f60, %f1316;
	mov.b32 	%r1131, %f1317;
	shfl.sync.down.b32	%r1132|%p132, %r1131, 16, 31, -1;
	mov.b32 	%f1318, %r1132;
	add.f32 	%f1319, %f1317, %f1318;
	mov.b32 	%r1133, %f1319;
	shfl.sync.down.b32	%r1134|%p133, %r1133, 8, 31, -1;
	mov.b32 	%f1320, %r1134;
	add.f32 	%f1321, %f1319, %f1320;
	mov.b32 	%r1135, %f1321;
	shfl.sync.down.b32	%r1136|%p134, %r1135, 4, 31, -1;
	mov.b32 	%f1322, %r1136;
	add.f32 	%f1323, %f1321, %f1322;
	mov.b32 	%r1137, %f1323;
	shfl.sync.down.b32	%r1138|%p135, %r1137, 2, 31, -1;
	mov.b32 	%f1324, %r1138;
	add.f32 	%f1325, %f1323, %f1324;
	mov.b32 	%r1139, %f1325;
	shfl.sync.down.b32	%r1140|%p136, %r1139, 1, 31, -1;
	mov.b32 	%f1326, %r1140;
	add.f32 	%f2118, %f1325, %f1326;
	@%p131 bra 	$L__BB0_282;
	st.shared.f32 	[%r18], %f2118;
$L__BB0_282:
	setp.gt.u32 	%p137, %r8, 3;
	barrier.sync 	0;
	@%p137 bra 	$L__BB0_284;
	shl.b32 	%r1141, %r8, 2;
	mov.u32 	%r1142, _ZZ13single_decodeP6__halfS0_S0_S0_S0_S0_S0_S0_S0_S0_PfS1_14CUtensorMap_stS2_S2_E9reduction;
	add.s32 	%r1143, %r1142, %r1141;
	ld.shared.f32 	%f2118, [%r1143];
$L__BB0_284:
	setp.ne.s32 	%p138, %r8, 0;
	mov.b32 	%r1144, %f2118;
	shfl.sync.down.b32	%r1145|%p139, %r1144, 2, 31, -1;
	mov.b32 	%f1327, %r1145;
	add.f32 	%f1328, %f2118, %f1327;
	mov.b32 	%r1146, %f1328;
	shfl.sync.down.b32	%r1147|%p140, %r1146, 1, 31, -1;
	mov.b32 	%f1329, %r1147;
	add.f32 	%f66, %f1328, %f1329;
	@%p138 bra 	$L__BB0_286;
	st.shared.f32 	[_ZZ13single_decodeP6__halfS0_S0_S0_S0_S0_S0_S0_S0_S0_PfS1_14CUtensorMap_stS2_S2_E17cluster_local_sum], %f66;
$L__BB0_286:
	setp.gt.u32 	%p141, %r21, -3;
	barrier.cluster.arrive;
	barrier.cluster.wait;
	@%p141 bra 	$L__BB0_304;
	add.s32 	%r262, %r20, -2;
	and.b32  	%r263, %r262, 3;
	setp.lt.u32 	%p142, %r21, 3;
	mov.b32 	%r1739, 1;
	@%p142 bra 	$L__BB0_299;
	add.s32 	%r1743, %r2, 2;
	and.b32  	%r1150, %r262, -4;
	neg.s32 	%r1744, %r1150;
	mov.b32 	%r1742, 2;
$L__BB0_289:
	setp.ne.s32 	%p143, %r8, 0;
	@%p143 bra 	$L__BB0_291;
	ld.shared.f32 	%f1330, [_ZZ13single_decodeP6__halfS0_S0_S0_S0_S0_S0_S0_S0_S0_PfS1_14CUtensorMap_stS2_S2_E17cluster_local_sum];
	mov.u32 	%r1151, _ZZ13single_decodeP6__halfS0_S0_S0_S0_S0_S0_S0_S0_S0_PfS1_14CUtensorMap_stS2_S2_E17cluster_local_sum;
	add.s32 	%r1152, %r1743, -1;
	rem.u32 	%r1153, %r1152, %r20;
	cvt.u64.u32 	%rd203, %r1151;
	cvta.shared.u64 	%rd204, %rd203;
	mapa.u64	%rd205, %rd204, %r1153;
	atom.add.f32 	%f1331, [%rd205], %f1330;
$L__BB0_291:
	setp.ne.s32 	%p144, %r8, 0;
	barrier.cluster.arrive;
	barrier.cluster.wait;
	@%p144 bra 	$L__BB0_293;
	ld.shared.f32 	%f1332, [_ZZ13single_decodeP6__halfS0_S0_S0_S0_S0_S0_S0_S0_S0_PfS1_14CUtensorMap_stS2_S2_E17cluster_local_sum];
	mov.u32 	%r1154, _ZZ13single_decodeP6__halfS0_S0_S0_S0_S0_S0_S0_S0_S0_PfS1_14CUtensorMap_stS2_S2_E17cluster_local_sum;
	rem.u32 	%r1155, %r1743, %r20;
	cvt.u64.u32 	%rd206, %r1154;
	cvta.shared.u64 	%rd207, %rd206;
	mapa.u64	%rd208, %rd207, %r1155;
	atom.add.f32 	%f1333, [%rd208], %f1332;
$L__BB0_293:
	setp.ne.s32 	%p145, %r8, 0;
	barrier.cluster.arrive;
	barrier.cluster.wait;
	@%p145 bra 	$L__BB0_295;
	ld.shared.f32 	%f1334, [_ZZ13single_decodeP6__halfS0_S0_S0_S0_S0_S0_S0_S0_S0_PfS1_14CUtensorMap_stS2_S2_E17cluster_local_sum];
	mov.u32 	%r1156, _ZZ13single_decodeP6__halfS0_S0_S0_S0_S0_S0_S0_S0_S0_PfS1_14CUtensorMap_stS2_S2_E17cluster_local_sum;
	add.s32 	%r1157, %r1743, 1;
	rem.u32 	%r1158, %r1157, %r20;
	cvt.u64.u32 	%rd209, %r1156;
	cvta.shared.u64 	%rd210, %rd209;
	mapa.u64	%rd211, %rd210, %r1158;
	atom.add.f32 	%f1335, [%rd211], %f1334;
$L__BB0_295:
	setp.ne.s32 	%p146, %r8, 0;
	barrier.cluster.arrive;
	barrier.cluster.wait;
	@%p146 bra 	$L__BB0_297;
	ld.shared.f32 	%f1336, [_ZZ13single_decodeP6__halfS0_S0_S0_S0_S0_S0_S0_S0_S0_PfS1_14CUtensorMap_stS2_S2_E17cluster_local_sum];
	mov.u32 	%r1159, _ZZ13single_decodeP6__halfS0_S0_S0_S0_S0_S0_S0_S0_S0_PfS1_14CUtensorMap_stS2_S2_E17cluster_local_sum;
	add.s32 	%r1160, %r1743, 2;
	rem.u32 	%r1161, %r1160, %r20;
	cvt.u64.u32 	%rd212, %r1159;
	cvta.shared.u64 	%rd213, %rd212;
	mapa.u64	%rd214, %rd213, %r1161;
	atom.add.f32 	%f1337, [%rd214], %f1336;
$L__BB0_297:
	barrier.cluster.arrive;
	barrier.cluster.wait;
	add.s32 	%r1744, %r1744, 4;
	add.s32 	%r1743, %r1743, 4;
	add.s32 	%r1742, %r1742, 4;
	setp.eq.s32 	%p147, %r1744, 0;
	@%p147 bra 	$L__BB0_298;
	bra.uni 	$L__BB0_289;
$L__BB0_298:
	add.s32 	%r1739, %r1742, -1;
$L__BB0_299:
	setp.eq.s32 	%p148, %r263, 0;
	@%p148 bra 	$L__BB0_304;
	add.s32 	%r1741, %r2, %r1739;
	neg.s32 	%r1740, %r263;
$L__BB0_301:
	.pragma "nounroll";
	setp.ne.s32 	%p149, %r8, 0;
	@%p149 bra 	$L__BB0_303;
	ld.shared.f32 	%f1338, [_ZZ13single_decodeP6__halfS0_S0_S0_S0_S0_S0_S0_S0_S0_PfS1_14CUtensorMap_stS2_S2_E17cluster_local_sum];
	mov.u32 	%r1162, _ZZ13single_decodeP6__halfS0_S0_S0_S0_S0_S0_S0_S0_S0_PfS1_14CUtensorMap_stS2_S2_E17cluster_local_sum;
	rem.u32 	%r1163, %r1741, %r20;
	cvt.u64.u32 	%rd215, %r1162;
	cvta.shared.u64 	%rd216, %rd215;
	mapa.u64	%rd217, %rd216, %r1163;
	atom.add.f32 	%f1339, [%rd217], %f1338;
$L__BB0_303:
	barrier.cluster.arrive;
	barrier.cluster.wait;
	add.s32 	%r1741, %r1741, 1;
	add.s32 	%r1740, %r1740, 1;
	setp.ne.s32 	%p150, %r1740, 0;
	@%p150 bra 	$L__BB0_301;
$L__BB0_304:
	setp.gt.u32 	%p151, %r8, 1023;
	@%p151 bra 	$L__BB0_307;
	ld.shared.f32 	%f67, [_ZZ13single_decodeP6__halfS0_S0_S0_S0_S0_S0_S0_S0_S0_PfS1_14CUtensorMap_stS2_S2_E17cluster_local_sum];
	add.s32 	%r1745, %r1130, %r12;
	mov.u32 	%r1746, %r8;
$L__BB0_306:
	ld.shared.u16 	%rs2477, [%r1745];
	// begin inline asm
	{  cvt.f32.f16 %f1340, %rs2477;}

	// end inline asm
	div.rn.f32 	%f1341, %f1340, %f67;
	// begin inline asm
	{  cvt.rn.f16.f32 %rs2478, %f1341;}

	// end inline asm
	st.shared.u16 	[%r1745], %rs2478;
	add.s32 	%r283, %r1746, 128;
	add.s32 	%r1745, %r1745, 256;
	setp.lt.u32 	%p152, %r1746, 896;
	mov.u32 	%r1746, %r283;
	@%p152 bra 	$L__BB0_306;
$L__BB0_307:
	setp.ne.s32 	%p153, %r8, 0;
	barrier.sync 	0;
	@%p153 bra 	$L__BB0_309;
	add.s32 	%r1169, %r48, 8192;
	mov.u32 	%r1167, _ZZ13single_decodeP6__halfS0_S0_S0_S0_S0_S0_S0_S0_S0_PfS1_14CUtensorMap_stS2_S2_E6weight;
	mov.u32 	%r1170, _ZZ13single_decodeP6__halfS0_S0_S0_S0_S0_S0_S0_S0_S0_PfS1_14CUtensorMap_stS2_S2_E3bar;
	// begin inline asm
	cp.async.bulk.tensor.2d.shared::cluster.global.tile.mbarrier::complete_tx::bytes [%r1167], [%rd150, {%r47, %r1169}], [%r1170];
	// end inline asm
	mov.b32 	%r1172, 16384;
	// begin inline asm
	mbarrier.arrive.expect_tx.release.cta.shared::cta.b64 %rd331, [%r1170], %r1172; // 8. 
	// end inline asm
	bra.uni 	$L__BB0_310;
$L__BB0_309:
	mov.u32 	%r1165, _ZZ13single_decodeP6__halfS0_S0_S0_S0_S0_S0_S0_S0_S0_PfS1_14CUtensorMap_stS2_S2_E3bar;
	mov.b32 	%r1166, 1;
	// begin inline asm
	mbarrier.arrive.shared::cta.b64                             %rd331,  [%r1165], %r1166;    // 2. 
	// end inline asm
$L__BB0_310:
	add.s32 	%r285, %r48, 8192;
	mov.f32 	%f68, 0f00000000;
	mov.b32 	%r1747, 1;
	mov.u32 	%r1226, _ZZ13single_decodeP6__halfS0_S0_S0_S0_S0_S0_S0_S0_S0_PfS1_14CUtensorMap_stS2_S2_E6weight;
	mov.u32 	%r1229, _ZZ13single_decodeP6__halfS0_S0_S0_S0_S0_S0_S0_S0_S0_PfS1_14CUtensorMap_stS2_S2_E3bar;
$L__BB0_311:
	and.b32  	%r1174, %r1747, 1;
	setp.eq.b32 	%p154, %r1174, 1;
	not.pred 	%p155, %p154;
	@%p155 bra 	$L__BB0_367;
	setp.ne.s32 	%p156, %r8, 0;
	@%p156 bra 	$L__BB0_314;
	shl.b32 	%r1183, %r1747, 6;
	add.s32 	%r1179, %r285, %r1183;
	mov.u32 	%r1177, _ZZ13single_decodeP6__halfS0_S0_S0_S0_S0_S0_S0_S0_S0_PfS1_14CUtensorMap_stS2_S2_E13weight_buffer;
	mov.u32 	%r1180, _ZZ13single_decodeP6__halfS0_S0_S0_S0_S0_S0_S0_S0_S0_PfS1_14CUtensorMap_stS2_S2_E10bar_buffer;
	// begin inline asm
	cp.async.bulk.tensor.2d.shared::cluster.global.tile.mbarrier::complete_tx::bytes [%r1177], [%rd150, {%r47, %r1179}], [%r1180];
	// end inline asm
	mov.b32 	%r1182, 16384;
	// begin inline asm
	mbarrier.arrive.expect_tx.release.cta.shared::cta.b64 %rd31, [%r1180], %r1182; // 8. 
	// end inline asm
	bra.uni 	$L__BB0_315;
$L__BB0_314:
	mov.u32 	%r1175, _ZZ13single_decodeP6__halfS0_S0_S0_S0_S0_S0_S0_S0_S0_PfS1_14CUtensorMap_stS2_S2_E10bar_buffer;
	mov.b32 	%r1176, 1;
	// begin inline asm
	mbarrier.arrive.shared::cta.b64                             %rd31,  [%r1175], %r1176;    // 2. 
	// end inline asm
$L__BB0_315:
	mov.b32 	%r1748, 0;
	// begin inline asm
	mov.u64 %rd224, %globaltimer;
	// end inline asm
$L__BB0_316:
	// begin inline asm
	{
	.reg .pred p;
	mbarrier.try_wait.shared.b64 p, [%r1229], %rd331;
	selp.b32 %r1185, 1, 0, p;
	}
	// end inline asm
	setp.eq.s32 	%p157, %r1185, 0;
	@%p157 bra 	$L__BB0_361;
	shl.b32 	%r1187, %r1747, 7;
	mov.u32 	%r1188, _ZZ13single_decodeP6__halfS0_S0_S0_S0_S0_S0_S0_S0_S0_PfS1_14CUtensorMap_stS2_S2_E11input_shmem;
	add.s32 	%r1189, %r1188, %r1187;
	ld.shared.v4.u32 	{%r1190, %r1191, %r1192, %r1193}, [%r1189+-128];
	mov.b32 	{%rs2480, %rs2484}, %r1190;
	ld.shared.u16 	%rs2481, [%r49];
	// begin inline asm
	{mul.f16 %rs2479,%rs2480,%rs2481;
}
	// end inline asm
	// begin inline asm
	{  cvt.f32.f16 %f1343, %rs2479;}

	// end inline asm
	add.f32 	%f1407, %f68, %f1343;
	ld.shared.u16 	%rs2485, [%r49+256];
	// begin inline asm
	{mul.f16 %rs2483,%rs2484,%rs2485;
}
	// end inline asm
	// begin inline asm
	{  cvt.f32.f16 %f1344, %rs2483;}

	// end inline asm
	add.f32 	%f1408, %f1407, %f1344;
	mov.b32 	{%rs2488, %rs2492}, %r1191;
	ld.shared.u16 	%rs2489, [%r49+512];
	// begin inline asm
	{mul.f16 %rs2487,%rs2488,%rs2489;
}
	// end inline asm
	// begin inline asm
	{  cvt.f32.f16 %f1345, %rs2487;}

	// end inline asm
	add.f32 	%f1409, %f1408, %f1345;
	ld.shared.u16 	%rs2493, [%r49+768];
	// begin inline asm
	{mul.f16 %rs2491,%rs2492,%rs2493;
}
	// end inline asm
	// begin inline asm
	{  cvt.f32.f16 %f1346, %rs2491;}

	// end inline asm
	add.f32 	%f1410, %f1409, %f1346;
	mov.b32 	{%rs2496, %rs2500}, %r1192;
	ld.shared.u16 	%rs2497, [%r49+1024];
	// begin inline asm
	{mul.f16 %rs2495,%rs2496,%rs2497;
}
	// end inline asm
	// begin inline asm
	{  cvt.f32.f16 %f1347, %rs2495;}

	// end inline asm
	add.f32 	%f1411, %f1410, %f1347;
	ld.shared.u16 	%rs2501, [%r49+1280];
	// begin inline asm
	{mul.f16 %rs2499,%rs2500,%rs2501;
}
	// end inline asm
	// begin inline asm
	{  cvt.f32.f16 %f1348, %rs2499;}

	// end inline asm
	add.f32 	%f1412, %f1411, %f1348;
	mov.b32 	{%rs2504, %rs2508}, %r1193;
	ld.shared.u16 	%rs2505, [%r49+1536];
	// begin inline asm
	{mul.f16 %rs2503,%rs2504,%rs2505;
}
	// end inline asm
	// begin inline asm
	{  cvt.f32.f16 %f1349, %rs2503;}

	// end inline asm
	add.f32 	%f1413, %f1412, %f1349;
	ld.shared.u16 	%rs2509, [%r49+1792];
	// begin inline asm
	{mul.f16 %rs2507,%rs2508,%rs2509;
}
	// end inline asm
	// begin inline asm
	{  cvt.f32.f16 %f1350, %rs2507;}

	// end inline asm
	add.f32 	%f1414, %f1413, %f1350;
	ld.shared.v4.u32 	{%r1194, %r1195, %r1196, %r1197}, [%r1189+-112];
	mov.b32 	{%rs2512, %rs2516}, %r1194;
	ld.shared.u16 	%rs2513, [%r49+2048];
	// begin inline asm
	{mul.f16 %rs2511,%rs2512,%rs2513;
}
	// end inline asm
	// begin inline asm
	{  cvt.f32.f16 %f1351, %rs2511;}

	// end inline asm
	add.f32 	%f1415, %f1414, %f1351;
	ld.shared.u16 	%rs2517, [%r49+2304];
	// begin inline asm
	{mul.f16 %rs2515,%rs2516,%rs2517;
}
	// end inline asm
	// begin inline asm
	{  cvt.f32.f16 %f1352, %rs2515;}

	// end inline asm
	add.f32 	%f1416, %f1415, %f1352;
	mov.b32 	{%rs2520, %rs2524}, %r1195;
	ld.shared.u16 	%rs2521, [%r49+2560];
	// begin inline asm
	{mul.f16 %rs2519,%rs2520,%rs2521;
}
	// end inline asm
	// begin inline asm
	{  cvt.f32.f16 %f1353, %rs2519;}

	// end inline asm
	add.f32 	%f1417, %f1416, %f1353;
	ld.shared.u16 	%rs2525, [%r49+2816];
	// begin inline asm
	{mul.f16 %rs2523,%rs2524,%rs2525;
}
	// end inline asm
	// begin inline asm
	{  cvt.f32.f16 %f1354, %rs2523;}

	// end inline asm
	add.f32 	%f1418, %f1417, %f1354;
	mov.b32 	{%rs2528, %rs2532}, %r1196;
	ld.shared.u16 	%rs2529, [%r49+3072];
	// begin inline asm
	{mul.f16 %rs2527,%rs2528,%rs2529;
}
	// end inline asm
	// begin inline asm
	{  cvt.f32.f16 %f1355, %rs2527;}

	// end inline asm
	add.f32 	%f1419, %f1418, %f1355;
	ld.shared.u16 	%rs2533, [%r49+3328];
	// begin inline asm
	{mul.f16 %rs2531,%rs2532,%rs2533;
}
	// end inline asm
	// begin inline asm
	{  cvt.f32.f16 %f1356, %rs2531;}

	// end inline asm
	add.f32 	%f1420, %f1419, %f1356;
	mov.b32 	{%rs2536, %rs2540}, %r1197;
	ld.shared.u16 	%rs2537, [%r49+3584];
	// begin inline asm
	{mul.f16 %rs2535,%rs2536,%rs2537;
}
	// end inline asm
	// begin inline asm
	{  cvt.f32.f16 %f1357, %rs2535;}

	// end inline asm
	add.f32 	%f1421, %f1420, %f1357;
	ld.shared.u16 	%rs2541, [%r49+3840];
	// begin inline asm
	{mul.f16 %rs2539,%rs2540,%rs2541;
}
	// end inline asm
	// begin inline asm
	{  cvt.f32.f16 %f1358, %rs2539;}

	// end inline asm
	add.f32 	%f1422, %f1421, %f1358;
	ld.shared.v4.u32 	{%r1198, %r1199, %r1200, %r1201}, [%r1189+-96];
	mov.b32 	{%rs2544, %rs2548}, %r1198;
	ld.shared.u16 	%rs2545, [%r49+4096];
	// begin inline asm
	{mul.f16 %rs2543,%rs2544,%rs2545;
}
	// end inline asm
	// begin inline asm
	{  cvt.f32.f16 %f1359, %rs2543;}

	// end inline asm
	add.f32 	%f1423, %f1422, %f1359;
	ld.shared.u16 	%rs2549, [%r49+4352];
	// begin inline asm
	{mul.f16 %rs2547,%rs2548,%rs2549;
}
	// end inline asm
	// begin inline asm
	{  cvt.f32.f16 %f1360, %rs2547;}

	// end inline asm
	add.f32 	%f1424, %f1423, %f1360;
	mov.b32 	{%rs2552, %rs2556}, %r1199;
	ld.shared.u16 	%rs2553, [%r49+4608];
	// begin inline asm
	{mul.f16 %rs2551,%rs2552,%rs2553;
}
	// end inline asm
	// begin inline asm
	{  cvt.f32.f16 %f1361, %rs2551;}

	// end inline asm
	add.f32 	%f1425, %f1424, %f1361;
	ld.shared.u16 	%rs2557, [%r49+4864];
	// begin inline asm
	{mul.f16 %rs2555,%rs2556,%rs2557;
}
	// end inline asm
	// begin inline asm
	{  cvt.f32.f16 %f1362, %rs2555;}

	// end inline asm
	add.f32 	%f1426, %f1425, %f1362;
	mov.b32 	{%rs2560, %rs2564}, %r1200;
	ld.shared.u16 	%rs2561, [%r49+5120];
	// begin inline asm
	{mul.f16 %rs2559,%rs2560,%rs2561;
}
	// end inline asm
	// begin inline asm
	{  cvt.f32.f16 %f1363, %rs2559;}

	// end inline asm
	add.f32 	%f1427, %f1426, %f1363;
	ld.shared.u16 	%rs2565, [%r49+5376];
	// begin inline asm
	{mul.f16 %rs2563,%rs2564,%rs2565;
}
	// end inline asm
	// begin inline asm
	{  cvt.f32.f16 %f1364, %rs2563;}

	// end inline asm
	add.f32 	%f1428, %f1427, %f1364;
	mov.b32 	{%rs2568, %rs2572}, %r1201;
	ld.shared.u16 	%rs2569, [%r49+5632];
	// begin inline asm
	{mul.f16 %rs2567,%rs2568,%rs2569;
}
	// end inline asm
	// begin inline asm
	{  cvt.f32.f16 %f1365, %rs2567;}

	// end inline asm
	add.f32 	%f1429, %f1428, %f1365;
	ld.shared.u16 	%rs2573, [%r49+5888];
	// begin inline asm
	{mul.f16 %rs2571,%rs2572,%rs2573;
}
	// end inline asm
	// begin inline asm
	{  cvt.f32.f16 %f1366, %rs2571;}

	// end inline asm
	add.f32 	%f1430, %f1429, %f1366;
	ld.shared.v4.u32 	{%r1202, %r1203, %r1204, %r1205}, [%r1189+-80];
	mov.b32 	{%rs2576, %rs2580}, %r1202;
	ld.shared.u16 	%rs2577, [%r49+6144];
	// begin inline asm
	{mul.f16 %rs2575,%rs2576,%rs2577;
}
	// end inline asm
	// begin inline asm
	{  cvt.f32.f16 %f1367, %rs2575;}

	// end inline asm
	add.f32 	%f1431, %f1430, %f1367;
	ld.shared.u16 	%rs2581, [%r49+6400];
	// begin inline asm
	{mul.f16 %rs2579,%rs2580,%rs2581;
}
	// end inline asm
	// begin inline asm
	{  cvt.f32.f16 %f1368, %rs2579;}

	// end inline asm
	add.f32 	%f1432, %f1431, %f1368;
	mov.b32 	{%rs2584, %rs2588}, %r1203;
	ld.shared.u16 	%rs2585, [%r49+6656];
	// begin inline asm
	{mul.f16 %rs2583,%rs2584,%rs2585;
}
	// end inline asm
	// begin inline asm
	{  cvt.f32.f16 %f1369, %rs2583;}

	// end inline asm
	add.f32 	%f1433, %f1432, %f1369;
	ld.shared.u16 	%rs2589, [%r49+6912];
	// begin inline asm
	{mul.f16 %rs2587,%rs2588,%rs2589;
}
	// end inline asm
	// begin inline asm
	{  cvt.f32.f16 %f1370, %rs2587;}

	// end inline asm
	add.f32 	%f1434, %f1433, %f1370;
	mov.b32 	{%rs2592, %rs2596}, %r1204;
	ld.shared.u16 	%rs2593, [%r49+7168];
	// begin inline asm
	{mul.f16 %rs2591,%rs2592,%rs2593;
}
	// end inline asm
	// begin inline asm
	{  cvt.f32.f16 %f1371, %rs2591;}

	// end inline asm
	add.f32 	%f1435, %f1434, %f1371;
	ld.shared.u16 	%rs2597, [%r49+7424];
	// begin inline asm
	{mul.f16 %rs2595,%rs2596,%rs2597;
}
	// end inline asm
	// begin inline asm
	{  cvt.f32.f16 %f1372, %rs2595;}

	// end inline asm
	add.f32 	%f1436, %f1435, %f1372;
	mov.b32 	{%rs2600, %rs2604}, %r1205;
	ld.shared.u16 	%rs2601, [%r49+7680];
	// begin inline asm
	{mul.f16 %rs2599,%rs2600,%rs2601;
}
	// end inline asm
	// begin inline asm
	{  cvt.f32.f16 %f1373, %rs2599;}

	// end inline asm
	add.f32 	%f1437, %f1436, %f1373;
	ld.shared.u16 	%rs2605, [%r49+7936];
	// begin inline asm
	{mul.f16 %rs2603,%rs2604,%rs2605;
}
	// end inline asm
	// begin inline asm
	{  cvt.f32.f16 %f1374, %rs2603;}

	// end inline asm
	add.f32 	%f1438, %f1437, %f1374;
	ld.shared.v4.u32 	{%r1206, %r1207, %r1208, %r1209}, [%r1189+-64];
	mov.b32 	{%rs2608, %rs2612}, %r1206;
	ld.shared.u16 	%rs2609, [%r49+8192];
	// begin inline asm
	{mul.f16 %rs2607,%rs2608,%rs2609;
}
	// end inline asm
	// begin inline asm
	{  cvt.f32.f16 %f1375, %rs2607;}

	// end inline asm
	add.f32 	%f1439, %f1438, %f1375;
	ld.shared.u16 	%rs2613, [%r49+8448];
	// begin inline asm
	{mul.f16 %rs2611,%rs2612,%rs2613;
}
	// end inline asm
	// begin inline asm
	{  cvt.f32.f16 %f1376, %rs2611;}

	// end inline asm
	add.f32 	%f1440, %f1439, %f1376;
	mov.b32 	{%rs2616, %rs2620}, %r1207;
	ld.shared.u16 	%rs2617, [%r49+8704];
	// begin inline asm
	{mul.f16 %rs2615,%rs2616,%rs2617;
}
	// end inline asm
	// begin inline asm
	{  cvt.f32.f16 %f1377, %rs2615;}

	// end inline asm
	add.f32 	%f1441, %f1440, %f1377;
	ld.shared.u16 	%rs2621, [%r49+8960];
	// begin inline asm
	{mul.f16 %rs2619,%rs2620,%rs2621;
}
	// end inline asm
	// begin inline asm
	{  cvt.f32.f16 %f1378, %rs2619;}

	// end inline asm
	add.f32 	%f1442, %f1441, %f1378;
	mov.b32 	{%rs2624, %rs2628}, %r1208;
	ld.shared.u16 	%rs2625, [%r49+9216];
	// begin inline asm
	{mul.f16 %rs2623,%rs2624,%rs2625;
}
	// end inline asm
	// begin inline asm
	{  cvt.f32.f16 %f1379, %rs2623;}

	// end inline asm
	add.f32 	%f1443, %f1442, %f1379;
	ld.shared.u16 	%rs2629, [%r49+9472];
	// begin inline asm
	{mul.f16 %rs2627,%rs2628,%rs2629;
}
	// end inline asm
	// begin inline asm
	{  cvt.f32.f16 %f1380, %rs2627;}

	// end inline asm
	add.f32 	%f1444, %f1443, %f1380;
	mov.b32 	{%rs2632, %rs2636}, %r1209;
	ld.shared.u16 	%rs2633, [%r49+9728];
	// begin inline asm
	{mul.f16 %rs2631,%rs2632,%rs2633;
}
	// end inline asm
	// begin inline asm
	{  cvt.f32.f16 %f1381, %rs2631;}

	// end inline asm
	add.f32 	%f1445, %f1444, %f1381;
	ld.shared.u16 	%rs2637, [%r49+9984];
	// begin inline asm
	{mul.f16 %rs2635,%rs2636,%rs2637;
}
	// end inline asm
	// begin inline asm
	{  cvt.f32.f16 %f1382, %rs2635;}

	// end inline asm
	add.f32 	%f1446, %f1445, %f1382;
	ld.shared.v4.u32 	{%r1210, %r1211, %r1212, %r1213}, [%r1189+-48];
	mov.b32 	{%rs2640, %rs2644}, %r1210;
	ld.shared.u16 	%rs2641, [%r49+10240];
	// begin inline asm
	{mul.f16 %rs2639,%rs2640,%rs2641;
}
	// end inline asm
	// begin inline asm
	{  cvt.f32.f16 %f1383, %rs2639;}

	// end inline asm
	add.f32 	%f1447, %f1446, %f1383;
	ld.shared.u16 	%rs2645, [%r49+10496];
	// begin inline asm
	{mul.f16 %rs2643,%rs2644,%rs2645;
}
	// end inline asm
	// begin inline asm
	{  cvt.f32.f16 %f1384, %rs2643;}

	// end inline asm
	add.f32 	%f1448, %f1447, %f1384;
	mov.b32 	{%rs2648, %rs2652}, %r1211;
	ld.shared.u16 	%rs2649, [%r49+10752];
	// begin inline asm
	{mul.f16 %rs2647,%rs2648,%rs2649;
}
	// end inline asm
	// begin inline asm
	{  cvt.f32.f16 %f1385, %rs2647;}

	// end inline asm
	add.f32 	%f1449, %f1448, %f1385;
	ld.shared.u16 	%rs2653, [%r49+11008];
	// begin inline asm
	{mul.f16 %rs2651,%rs2652,%rs2653;
}
	// end inline asm
	// begin inline asm
	{  cvt.f32.f16 %f1386, %rs2651;}

	// end inline asm
	add.f32 	%f1450, %f1449, %f1386;
	mov.b32 	{%rs2656, %rs2660}, %r1212;
	ld.shared.u16 	%rs2657, [%r49+11264];
	// begin inline asm
	{mul.f16 %rs2655,%rs2656,%rs2657;
}
	// end inline asm
	// begin inline asm
	{  cvt.f32.f16 %f1387, %rs2655;}

	// end inline asm
	add.f32 	%f1451, %f1450, %f1387;
	ld.shared.u16 	%rs2661, [%r49+11520];
	// begin inline asm
	{mul.f16 %rs2659,%rs2660,%rs2661;
}
	// end inline asm
	// begin inline asm
	{  cvt.f32.f16 %f1388, %rs2659;}

	// end inline asm
	add.f32 	%f1452, %f1451, %f1388;
	mov.b32 	{%rs2664, %rs2668}, %r1213;
	ld.shared.u16 	%rs2665, [%r49+11776];
	// begin inline asm
	{mul.f16 %rs2663,%rs2664,%rs2665;
}
	// end inline asm
	// begin inline asm
	{  cvt.f32.f16 %f1389, %rs2663;}

	// end inline asm
	add.f32 	%f1453, %f1452, %f1389;
	ld.shared.u16 	%rs2669, [%r49+12032];
	// begin inline asm
	{mul.f16 %rs2667,%rs2668,%rs2669;
}
	// end inline asm
	// begin inline asm
	{  cvt.f32.f16 %f1390, %rs2667;}

	// end inline asm
	add.f32 	%f1454, %f1453, %f1390;
	ld.shared.v4.u32 	{%r1214, %r1215, %r1216, %r1217}, [%r1189+-32];
	mov.b32 	{%rs2672, %rs2676}, %r1214;
	ld.shared.u16 	%rs2673, [%r49+12288];
	// begin inline asm
	{mul.f16 %rs2671,%rs2672,%rs2673;
}
	// end inline asm
	// begin inline asm
	{  cvt.f32.f16 %f1391, %rs2671;}

	// end inline asm
	add.f32 	%f1455, %f1454, %f1391;
	ld.shared.u16 	%rs2677, [%r49+12544];
	// begin inline asm
	{mul.f16 %rs2675,%rs2676,%rs2677;
}
	// end inline asm
	// begin inline asm
	{  cvt.f32.f16 %f1392, %rs2675;}

	// end inline asm
	add.f32 	%f1456, %f1455, %f1392;
	mov.b32 	{%rs2680, %rs2684}, %r1215;
	ld.shared.u16 	%rs2681, [%r49+12800];
	// begin inline asm
	{mul.f16 %rs2679,%rs2680,%rs2681;
}
	// end inline asm
	// begin inline asm
	{  cvt.f32.f16 %f1393, %rs2679;}

	// end inline asm
	add.f32 	%f1457, %f1456, %f1393;
	ld.shared.u16 	%rs2685, [%r49+13056];
	// begin inline asm
	{mul.f16 %rs2683,%rs2684,%rs2685;
}
	// end inline asm
	// begin inline asm
	{  cvt.f32.f16 %f1394, %rs2683;}

	// end inline asm
	add.f32 	%f1458, %f1457, %f1394;
	mov.b32 	{%rs2688, %rs2692}, %r1216;
	ld.shared.u16 	%rs2689, [%r49+13312];
	// begin inline asm
	{mul.f16 %rs2687,%rs2688,%rs2689;
}
	// end inline asm
	// begin inline asm
	{  cvt.f32.f16 %f1395, %rs2687;}

	// end inline asm
	add.f32 	%f1459, %f1458, %f1395;
	ld.shared.u16 	%rs2693, [%r49+13568];
	// begin inline asm
	{mul.f16 %rs2691,%rs2692,%rs2693;
}
	// end inline asm
	// begin inline asm
	{  cvt.f32.f16 %f1396, %rs2691;}

	// end inline asm
	add.f32 	%f1460, %f1459, %f1396;
	mov.b32 	{%rs2696, %rs2700}, %r1217;
	ld.shared.u16 	%rs2697, [%r49+13824];
	// begin inline asm
	{mul.f16 %rs2695,%rs2696,%rs2697;
}
	// end inline asm
	// begin inline asm
	{  cvt.f32.f16 %f1397, %rs2695;}

	// end inline asm
	add.f32 	%f1461, %f1460, %f1397;
	ld.shared.u16 	%rs2701, [%r49+14080];
	// begin inline asm
	{mul.f16 %rs2699,%rs2700,%rs2701;
}
	// end inline asm
	// begin inline asm
	{  cvt.f32.f16 %f1398, %rs2699;}

	// end inline asm
	add.f32 	%f1462, %f1461, %f1398;
	ld.shared.v4.u32 	{%r1218, %r1219, %r1220, %r1221}, [%r1189+-16];
	mov.b32 	{%rs2704, %rs2708}, %r1218;
	ld.shared.u16 	%rs2705, [%r49+14336];
	// begin inline asm
	{mul.f16 %rs2703,%rs2704,%rs2705;
}
	// end inline asm
	// begin inline asm
	{  cvt.f32.f16 %f1399, %rs2703;}

	// end inline asm
	add.f32 	%f1463, %f1462, %f1399;
	ld.shared.u16 	%rs2709, [%r49+14592];
	// begin inline asm
	{mul.f16 %rs2707,%rs2708,%rs2709;
}
	// end inline asm
	// begin inline asm
	{  cvt.f32.f16 %f1400, %rs2707;}

	// end inline asm
	add.f32 	%f1464, %f1463, %f1400;
	mov.b32 	{%rs2712, %rs2716}, %r1219;
	ld.shared.u16 	%rs2713, [%r49+14848];
	// begin inline asm
	{mul.f16 %rs2711,%rs2712,%rs2713;
}
	// end inline asm
	// begin inline asm
	{  cvt.f32.f16 %f1401, %rs2711;}

	// end inline asm
	add.f32 	%f1465, %f1464, %f1401;
	ld.shared.u16 	%rs2717, [%r49+15104];
	// begin inline asm
	{mul.f16 %rs2715,%rs2716,%rs2717;
}
	// end inline asm
	// begin inline asm
	{  cvt.f32.f16 %f1402, %rs2715;}

	// end inline asm
	add.f32 	%f1466, %f1465, %f1402;
	mov.b32 	{%rs2720, %rs2724}, %r1220;
	ld.shared.u16 	%rs2721, [%r49+15360];
	// begin inline asm
	{mul.f16 %rs2719,%rs2720,%rs2721;
}
	// end inline asm
	// begin inline asm
	{  cvt.f32.f16 %f1403, %rs2719;}

	// end inline asm
	add.f32 	%f1467, %f1466, %f1403;
	ld.shared.u16 	%rs2725, [%r49+15616];
	// begin inline asm
	{mul.f16 %rs2723,%rs2724,%rs2725;
}
	// end inline asm
	// begin inline asm
	{  cvt.f32.f16 %f1404, %rs2723;}

	// end inline asm
	add.f32 	%f1468, %f1467, %f1404;
	mov.b32 	{%rs2728, %rs2732}, %r1221;
	ld.shared.u16 	%rs2729, [%r49+15872];
	// begin inline asm
	{mul.f16 %rs2727,%rs2728,%rs2729;
}
	// end inline asm
	// begin inline asm
	{  cvt.f32.f16 %f1405, %rs2727;}

	// end inline asm
	add.f32 	%f1469, %f1468, %f1405;
	ld.shared.u16 	%rs2733, [%r49+16128];
	// begin inline asm
	{mul.f16 %rs2731,%rs2732,%rs2733;
}
	// end inline asm
	// begin inline asm
	{  cvt.f32.f16 %f1406, %rs2731;}

	// end inline asm
	add.f32 	%f68, %f1469, %f1406;
$L__BB0_318:
	add.s32 	%r1747, %r1747, 1;
	setp.ne.s32 	%p163, %r1747, 16;
	@%p163 bra 	$L__BB0_311;
	mov.b32 	%r1750, 0;
	// begin inline asm
	mov.u64 %rd236, %globaltimer;
	// end inline asm
	mov.u32 	%r1273, _ZZ13single_decodeP6__halfS0_S0_S0_S0_S0_S0_S0_S0_S0_PfS1_14CUtensorMap_stS2_S2_E10bar_buffer;
$L__BB0_320:
	// begin inline asm
	{
	.reg .pred p;
	mbarrier.try_wait.shared.b64 p, [%r1273], %rd31;
	selp.b32 %r1272, 1, 0, p;
	}
	// end inline asm
	setp.eq.s32 	%p164, %r1272, 0;
	@%p164 bra 	$L__BB0_379;
	setp.lt.u32 	%p165, %r21, -2;
	ld.shared.v4.u32 	{%r1274, %r1275, %r1276, %r1277}, [_ZZ13single_decodeP6__halfS0_S0_S0_S0_S0_S0_S0_S0_S0_PfS1_14CUtensorMap_stS2_S2_E11input_shmem+1920];
	mov.b32 	{%rs2992, %rs2996}, %r1274;
	ld.shared.u16 	%rs2993, [%r50];
	// begin inline asm
	{mul.f16 %rs2991,%rs2992,%rs2993;
}
	// end inline asm
	// begin inline asm
	{  cvt.f32.f16 %f1597, %rs2991;}

	// end inline asm
	add.f32 	%f1662, %f68, %f1597;
	ld.shared.u16 	%rs2997, [%r50+256];
	// begin inline asm
	{mul.f16 %rs2995,%rs2996,%rs2997;
}
	// end inline asm
	// begin inline asm
	{  cvt.f32.f16 %f1598, %rs2995;}

	// end inline asm
	add.f32 	%f1663, %f1662, %f1598;
	mov.b32 	{%rs3000, %rs3004}, %r1275;
	ld.shared.u16 	%rs3001, [%r50+512];
	// begin inline asm
	{mul.f16 %rs2999,%rs3000,%rs3001;
}
	// end inline asm
	// begin inline asm
	{  cvt.f32.f16 %f1599, %rs2999;}

	// end inline asm
	add.f32 	%f1664, %f1663, %f1599;
	ld.shared.u16 	%rs3005, [%r50+768];
	// begin inline asm
	{mul.f16 %rs3003,%rs3004,%rs3005;
}
	// end inline asm
	// begin inline asm
	{  cvt.f32.f16 %f1600, %rs3003;}

	// end inline asm
	add.f32 	%f1665, %f1664, %f1600;
	mov.b32 	{%rs3008, %rs3012}, %r1276;
	ld.shared.u16 	%rs3009, [%r50+1024];
	// begin inline asm
	{mul.f16 %rs3007,%rs3008,%rs3009;
}
	// end inline asm
	// begin inline asm
	{  cvt.f32.f16 %f1601, %rs3007;}

	// end inline asm
	add.f32 	%f1666, %f1665, %f1601;
	ld.shared.u16 	%rs3013, [%r50+1280];
	// begin inline asm
	{mul.f16 %rs3011,%rs3012,%rs3013;
}
	// end inline asm
	// begin inline asm
	{  cvt.f32.f16 %f1602, %rs3011;}

	// end inline asm
	add.f32 	%f1667, %f1666, %f1602;
	mov.b32 	{%rs3016, %rs3020}, %r1277;
	ld.shared.u16 	%rs3017, [%r50+1536];
	// begin inline asm
	{mul.f16 %rs3015,%rs3016,%rs3017;
}
	// end inline asm
	// begin inline asm
	{  cvt.f32.f16 %f1603, %rs3015;}

	// end inline asm
	add.f32 	%f1668, %f1667, %f1603;
	ld.shared.u16 	%rs3021, [%r50+1792];
	// begin inline asm
	{mul.f16 %rs3019,%rs3020,%rs3021;
}
	// end inline asm
	// begin inline asm
	{  cvt.f32.f16 %f1604, %rs3019;}

	// end inline asm
	add.f32 	%f1669, %f1668, %f1604;
	ld.shared.v4.u32 	{%r1278, %r1279, %r1280, %r1281}, [_ZZ13single_decodeP6__halfS0_S0_S0_S0_S0_S0_S0_S0_S0_PfS1_14CUtensorMap_stS2_S2_E11input_shmem+1936];
	mov.b32 	{%rs3024, %rs3028}, %r1278;
	ld.shared.u16 	%rs3025, [%r50+2048];
	// begin inline asm
	{mul.f16 %rs3023,%rs3024,%rs3025;
}
	// end inline asm
	// begin inline asm
	{  cvt.f32.f16 %f1605, %rs3023;}

	// end inline asm
	add.f32 	%f1670, %f1669, %f1605;
	ld.shared.u16 	%rs3029, [%r50+2304];
	// begin inline asm
	{mul.f16 %rs3027,%rs3028,%rs3029;
}
	// end inline asm
	// begin inline asm
	{  cvt.f32.f16 %f1606, %rs3027;}

	// end inline asm
	add.f32 	%f1671, %f1670, %f1606;
	mov.b32 	{%rs3032, %rs3036}, %r1279;
	ld.shared.u16 	%rs3033, [%r50+2560];
	// begin inline asm
	{mul.f16 %rs3031,%rs3032,%rs3033;
}
	// end inline asm
	// begin inline asm
	{  cvt.f32.f16 %f1607, %rs3031;}

	// end inline asm
	add.f32 	%f1672, %f1671, %f1607;
	ld.shared.u16 	%rs3037, [%r50+2816];
	// begin inline asm
	{mul.f16 %rs3035,%rs3036,%rs3037;
}
	// end inline asm
	// begin inline asm
	{  cvt.f32.f16 %f1608, %rs3035;}

	// end inline asm
	add.f32 	%f1673, %f1672, %f1608;
	mov.b32 	{%rs3040, %rs3044}, %r1280;
	ld.shared.u16 	%rs3041, [%r50+3072];
	// begin inline asm
	{mul.f16 %rs3039,%rs3040,%rs3041;
}
	// end inline asm
	// begin inline asm
	{  cvt.f32.f16 %f1609, %rs3039;}

	// end inline asm
	add.f32 	%f1674, %f1673, %f1609;
	ld.shared.u16 	%rs3045, [%r50+3328];
	// begin inline asm
	{mul.f16 %rs3043,%rs3044,%rs3045;
}
	// end inline asm
	// begin inline asm
	{  cvt.f32.f16 %f1610, %rs3043;}

	// end inline asm
	add.f32 	%f1675, %f1674, %f1610;
	mov.b32 	{%rs3048, %rs3052}, %r1281;
	ld.shared.u16 	%rs3049, [%r50+3584];
	// begin inline asm
	{mul.f16 %rs3047,%rs3048,%rs3049;
}
	// end inline asm
	// begin inline asm
	{  cvt.f32.f16 %f1611, %rs3047;}

	// end inline asm
	add.f32 	%f1676, %f1675, %f1611;
	ld.shared.u16 	%rs3053, [%r50+3840];
	// begin inline asm
	{mul.f16 %rs3051,%rs3052,%rs3053;
}
	// end inline asm
	// begin inline asm
	{  cvt.f32.f16 %f1612, %rs3051;}

	// end inline asm
	add.f32 	%f1677, %f1676, %f1612;
	ld.shared.v4.u32 	{%r1282, %r1283, %r1284, %r1285}, [_ZZ13single_decodeP6__halfS0_S0_S0_S0_S0_S0_S0_S0_S0_PfS1_14CUtensorMap_stS2_S2_E11input_shmem+1952];
	mov.b32 	{%rs3056, %rs3060}, %r1282;
	ld.shared.u16 	%rs3057, [%r50+4096];
	// begin inline asm
	{mul.f16 %rs3055,%rs3056,%rs3057;
}
	// end inline asm
	// begin inline asm
	{  cvt.f32.f16 %f1613, %rs3055;}

	// end inline asm
	add.f32 	%f1678, %f1677, %f1613;
	ld.shared.u16 	%rs3061, [%r50+4352];
	// begin inline asm
	{mul.f16 %rs3059,%rs3060,%rs3061;
}
	// end inline asm
	// begin inline asm
	{  cvt.f32.f16 %f1614, %rs3059;}

	// end inline asm
	add.f32 	%f1679, %f1678, %f1614;
	mov.b32 	{%rs3064, %rs3068}, %r1283;
	ld.shared.u16 	%rs3065, [%r50+4608];
	// begin inline asm
	{mul.f16 %rs3063,%rs3064,%rs3065;
}
	// end inline asm
	// begin inline asm
	{  cvt.f32.f16 %f1615, %rs3063;}

	// end inline asm
	add.f32 	%f1680, %f1679, %f1615;
	ld.shared.u16 	%rs3069, [%r50+4864];
	// begin inline asm
	{mul.f16 %rs3067,%rs3068,%rs3069;
}
	// end inline asm
	// begin inline asm
	{  cvt.f32.f16 %f1616, %rs3067;}

	// end inline asm
	add.f32 	%f1681, %f1680, %f1616;
	mov.b32 	{%rs3072, %rs3076}, %r1284;
	ld.shared.u16 	%rs3073, [%r50+5120];
	// begin inline asm
	{mul.f16 %rs3071,%rs3072,%rs3073;
}
	// end inline asm
	// begin inline asm
	{  cvt.f32.f16 %f1617, %rs3071;}

	// end inline asm
	add.f32 	%f1682, %f1681, %f1617;
	ld.shared.u16 	%rs3077, [%r50+5376];
	// begin inline asm
	{mul.f16 %rs3075,%rs3076,%rs3077;
}
	// end inline asm
	// begin inline asm
	{  cvt.f32.f16 %f1618, %rs3075;}

	// end inline asm
	add.f32 	%f1683, %f1682, %f1618;
	mov.b32 	{%rs3080, %rs3084}, %r1285;
	ld.shared.u16 	%rs3081, [%r50+5632];
	// begin inline asm
	{mul.f16 %rs3079,%rs3080,%rs3081;
}
	// end inline asm
	// begin inline asm
	{  cvt.f32.f16 %f1619, %rs3079;}

	// end inline asm
	add.f32 	%f1684, %f1683, %f1619;
	ld.shared.u16 	%rs3085, [%r50+5888];
	// begin inline asm
	{mul.f16 %rs3083,%rs3084,%rs3085;
}
	// end inline asm
	// begin inline asm
	{  cvt.f32.f16 %f1620, %rs3083;}

	// end inline asm
	add.f32 	%f1685, %f1684, %f1620;
	ld.shared.v4.u32 	{%r1286, %r1287, %r1288, %r1289}, [_ZZ13single_decodeP6__halfS0_S0_S0_S0_S0_S0_S0_S0_S0_PfS1_14CUtensorMap_stS2_S2_E11input_shmem+1968];
	mov.b32 	{%rs3088, %rs3092}, %r1286;
	ld.shared.u16 	%rs3089, [%r50+6144];
	// begin inline asm
	{mul.f16 %rs3087,%rs3088,%rs3089;
}
	// end inline asm
	// begin inline asm
	{  cvt.f32.f16 %f1621, %rs3087;}

	// end inline asm
	add.f32 	%f1686, %f1685, %f1621;
	ld.shared.u16 	%rs3093, [%r50+6400];
	// begin inline asm
	{mul.f16 %rs3091,%rs3092,%rs3093;
}
	// end inline asm
	// begin inline asm
	{  cvt.f32.f16 %f1622, %rs3091;}

	// end inline asm
	add.f32 	%f1687, %f1686, %f1622;
	mov.b32 	{%rs3096, %rs3100}, %r1287;
	ld.shared.u16 	%rs3097, [%r50+6656];
	// begin inline asm
	{mul.f16 %rs3095,%rs3096,%rs3097;
}
	// end inline asm
	// begin inline asm
	{  cvt.f32.f16 %f1623, %rs3095;}

	// end inline asm
	add.f32 	%f1688, %f1687, %f1623;
	ld.shared.u16 	%rs3101, [%r50+6912];
	// begin inline asm
	{mul.f16 %rs3099,%rs3100,%rs3101;
}
	// end inline asm
	// begin inline asm
	{  cvt.f32.f16 %f1624, %rs3099;}

	// end inline asm
	add.f32 	%f1689, %f1688, %f1624;
	mov.b32 	{%rs3104, %rs3108}, %r1288;
	ld.shared.u16 	%rs3105, [%r50+7168];
	// begin inline asm
	{mul.f16 %rs3103,%rs3104,%rs3105;
}
	// end inline asm
	// begin inline asm
	{  cvt.f32.f16 %f1625, %rs3103;}

	// end inline asm
	add.f32 	%f1690, %f1689, %f1625;
	ld.shared.u16 	%rs3109, [%r50+7424];
	// begin inline asm
	{mul.f16 %rs3107,%rs3108,%rs3109;
}
	// end inline asm
	// begin inline asm
	{  cvt.f32.f16 %f1626, %rs3107;}

	// end inline asm
	add.f32 	%f1691, %f1690, %f1626;
	mov.b32 	{%rs3112, %rs3116}, %r1289;
	ld.shared.u16 	%rs3113, [%r50+7680];
	// begin inline asm
	{mul.f16 %rs3111,%rs3112,%rs3113;
}
	// end inline asm
	// begin inline asm
	{  cvt.f32.f16 %f1627, %rs3111;}

	// end inline asm
	add.f32 	%f1692, %f1691, %f1627;
	ld.shared.u16 	%rs3117, [%r50+7936];
	// begin inline asm
	{mul.f16 %rs3115,%rs3116,%rs3117;
}
	// end inline asm
	// begin inline asm
	{  cvt.f32.f16 %f1628, %rs3115;}

	// end inline asm
	add.f32 	%f1693, %f1692, %f1628;
	ld.shared.v4.u32 	{%r1290, %r1291, %r1292, %r1293}, [_ZZ13single_decodeP6__halfS0_S0_S0_S0_S0_S0_S0_S0_S0_PfS1_14CUtensorMap_stS2_S2_E11input_shmem+1984];
	mov.b32 	{%rs3120, %rs3124}, %r1290;
	ld.shared.u16 	%rs3121, [%r50+8192];
	// begin inline asm
	{mul.f16 %rs3119,%rs3120,%rs3121;
}
	// end inline asm
	// begin inline asm
	{  cvt.f32.f16 %f1629, %rs3119;}

	// end inline asm
	add.f32 	%f1694, %f1693, %f1629;
	ld.shared.u16 	%rs3125, [%r50+8448];
	// begin inline asm
	{mul.f16 %rs3123,%rs3124,%rs3125;
}
	// end inline asm
	// begin inline asm
	{  cvt.f32.f16 %f1630, %rs3123;}

	// end inline asm
	add.f32 	%f1695, %f1694, %f1630;
	mov.b32 	{%rs3128, %rs3132}, %r1291;
	ld.shared.u16 	%rs3129, [%r50+8704];
	// begin inline asm
	{mul.f16 %rs3127,%rs3128,%rs3129;
}
	// end inline asm
	// begin inline asm
	{  cvt.f32.f16 %f1631, %rs3127;}

	// end inline asm
	add.f32 	%f1696, %f1695, %f1631;
	ld.shared.u16 	%rs3133, [%r50+8960];
	// begin inline asm
	{mul.f16 %rs3131,%rs3132,%rs3133;
}
	// end inline asm
	// begin inline asm
	{  cvt.f32.f16 %f1632, %rs3131;}

	// end inline asm
	add.f32 	%f1697, %f1696, %f1632;
	mov.b32 	{%rs3136, %rs3140}, %r1292;
	ld.shared.u16 	%rs3137, [%r50+9216];
	// begin inline asm
	{mul.f16 %rs3135,%rs3136,%rs3137;
}
	// end inline asm
	// begin inline asm
	{  cvt.f32.f16 %f1633, %rs3135;}

	// end inline asm
	add.f32 	%f1698, %f1697, %f1633;
	ld.shared.u16 	%rs3141, [%r50+9472];
	// begin inline asm
	{mul.f16 %rs3139,%rs3140,%rs3141;
}
	// end inline asm
	// begin inline asm
	{  cvt.f32.f16 %f1634, %rs3139;}

	// end inline asm
	add.f32 	%f1699, %f1698, %f1634;
	mov.b32 	{%rs3144, %rs3148}, %r1293;
	ld.shared.u16 	%rs3145, [%r50+9728];
	// begin inline asm
	{mul.f16 %rs3143,%rs3144,%rs3145;
}
	// end inline asm
	// begin inline asm
	{  cvt.f32.f16 %f1635, %rs3143;}

	// end inline asm
	add.f32 	%f1700, %f1699, %f1635;
	ld.shared.u16 	%rs3149, [%r50+9984];
	// begin inline asm
	{mul.f16 %rs3147,%rs3148,%rs3149;
}
	// end inline asm
	// begin inline asm
	{  cvt.f32.f16 %f1636, %rs3147;}

	// end inline asm
	add.f32 	%f1701, %f1700, %f1636;
	ld.shared.v4.u32 	{%r1294, %r1295, %r1296, %r1297}, [_ZZ13single_decodeP6__halfS0_S0_S0_S0_S0_S0_S0_S0_S0_PfS1_14CUtensorMap_stS2_S2_E11input_shmem+2000];
	mov.b32 	{%rs3152, %rs3156}, %r1294;
	ld.shared.u16 	%rs3153, [%r50+10240];
	// begin inline asm
	{mul.f16 %rs3151,%rs3152,%rs3153;
}
	// end inline asm
	// begin inline asm
	{  cvt.f32.f16 %f1637, %rs3151;}

	// end inline asm
	add.f32 	%f1702, %f1701, %f1637;
	ld.shared.u16 	%rs3157, [%r50+10496];
	// begin inline asm
	{mul.f16 %rs3155,%rs3156,%rs3157;
}
	// end inline asm
	// begin inline asm
	{  cvt.f32.f16 %f1638, %rs3155;}

	// end inline asm
	add.f32 	%f1703, %f1702, %f1638;
	mov.b32 	{%rs3160, %rs3164}, %r1295;
	ld.shared.u16 	%rs3161, [%r50+10752];
	// begin inline asm
	{mul.f16 %rs3159,%rs3160,%rs3161;
}
	// end inline asm
	// begin inline asm
	{  cvt.f32.f16 %f1639, %rs3159;}

	// end inline asm
	add.f32 	%f1704, %f1703, %f1639;
	ld.shared.u16 	%rs3165, [%r50+11008];
	// begin inline asm
	{mul.f16 %rs3163,%rs3164,%rs3165;
}
	// end inline asm
	// begin inline asm
	{  cvt.f32.f16 %f1640, %rs3163;}

	// end inline asm
	add.f32 	%f1705, %f1704, %f1640;
	mov.b32 	{%rs3168, %rs3172}, %r1296;
	ld.shared.u16 	%rs3169, [%r50+11264];
	// begin inline asm
	{mul.f16 %rs3167,%rs3168,%rs3169;
}
	// end inline asm
	// begin inline asm
	{  cvt.f32.f16 %f1641, %rs3167;}

	// end inline asm
	add.f32 	%f1706, %f1705, %f1641;
	ld.shared.u16 	%rs3173, [%r50+11520];
	// begin inline asm
	{mul.f16 %rs3171,%rs3172,%rs3173;
}
	// end inline asm
	// begin inline asm
	{  cvt.f32.f16 %f1642, %rs3171;}

	// end inline asm
	add.f32 	%f1707, %f1706, %f1642;
	mov.b32 	{%rs3176, %rs3180}, %r1297;
	ld.shared.u16 	%rs3177, [%r50+11776];
	// begin inline asm
	{mul.f16 %rs3175,%rs3176,%rs3177;
}
	// end inline asm
	// begin inline asm
	{  cvt.f32.f16 %f1643, %rs3175;}

	// end inline asm
	add.f32 	%f1708, %f1707, %f1643;
	ld.shared.u16 	%rs3181, [%r50+12032];
	// begin inline asm
	{mul.f16 %rs3179,%rs3180,%rs3181;
}
	// end inline asm
	// begin inline asm
	{  cvt.f32.f16 %f1644, %rs3179;}

	// end inline asm
	add.f32 	%f1709, %f1708, %f1644;
	ld.shared.v4.u32 	{%r1298, %r1299, %r1300, %r1301}, [_ZZ13single_decodeP6__halfS0_S0_S0_S0_S0_S0_S0_S0_S0_PfS1_14CUtensorMap_stS2_S2_E11input_shmem+2016];
	mov.b32 	{%rs3184, %rs3188}, %r1298;
	ld.shared.u16 	%rs3185, [%r50+12288];
	// begin inline asm
	{mul.f16 %rs3183,%rs3184,%rs3185;
}
	// end inline asm
	// begin inline asm
	{  cvt.f32.f16 %f1645, %rs3183;}

	// end inline asm
	add.f32 	%f1710, %f1709, %f1645;
	ld.shared.u16 	%rs3189, [%r50+12544];
	// begin inline asm
	{mul.f16 %rs3187,%rs3188,%rs3189;
}
	// end inline asm
	// begin inline asm
	{  cvt.f32.f16 %f1646, %rs3187;}

	// end inline asm
	add.f32 	%f1711, %f1710, %f1646;
	mov.b32 	{%rs3192, %rs3196}, %r1299;
	ld.shared.u16 	%rs3193, [%r50+12800];
	// begin inline asm
	{mul.f16 %rs3191,%rs3192,%rs3193;
}
	// end inline asm
	// begin inline asm
	{  cvt.f32.f16 %f1647, %rs3191;}

	// end inline asm
	add.f32 	%f1712, %f1711, %f1647;
	ld.shared.u16 	%rs3197, [%r50+13056];
	// begin inline asm
	{mul.f16 %rs3195,%rs3196,%rs3197;
}
	// end inline asm
	// begin inline asm
	{  cvt.f32.f16 %f1648, %rs3195;}

	// end inline asm
	add.f32 	%f1713, %f1712, %f1648;
	mov.b32 	{%rs3200, %rs3204}, %r1300;
	ld.shared.u16 	%rs3201, [%r50+13312];
	// begin inline asm
	{mul.f16 %rs3199,%rs3200,%rs3201;
}
	// end inline asm
	// begin inline asm
	{  cvt.f32.f16 %f1649, %rs3199;}

	// end inline asm
	add.f32 	%f1714, %f1713, %f1649;
	ld.shared.u16 	%rs3205, [%r50+13568];
	// begin inline asm
	{mul.f16 %rs3203,%rs3204,%rs3205;
}
	// end inline asm
	// begin inline asm
	{  cvt.f32.f16 %f1650, %rs3203;}

	// end inline asm
	add.f32 	%f1715, %f1714, %f1650;
	mov.b32 	{%rs3208, %rs3212}, %r1301;
	ld.shared.u16 	%rs3209, [%r50+13824];
	// begin inline asm
	{mul.f16 %rs3207,%rs3208,%rs3209;
}
	// end inline asm
	// begin inline asm
	{  cvt.f32.f16 %f1651, %rs3207;}

	// end inline asm
	add.f32 	%f1716, %f1715, %f1651;
	ld.shared.u16 	%rs3213, [%r50+14080];
	// begin inline asm
	{mul.f16 %rs3211,%rs3212,%rs3213;
}
	// end inline asm
	// begin inline asm
	{  cvt.f32.f16 %f1652, %rs3211;}

	// end inline asm
	add.f32 	%f1717, %f1716, %f1652;
	ld.shared.v4.u32 	{%r1302, %r1303, %r1304, %r1305}, [_ZZ13single_decodeP6__halfS0_S0_S0_S0_S0_S0_S0_S0_S0_PfS1_14CUtensorMap_stS2_S2_E11input_shmem+2032];
	mov.b32 	{%rs3216, %rs3220}, %r1302;
	ld.shared.u16 	%rs3217, [%r50+14336];
	// begin inline asm
	{mul.f16 %rs3215,%rs3216,%rs3217;
}
	// end inline asm
	// begin inline asm
	{  cvt.f32.f16 %f1653, %rs3215;}

	// end inline asm
	add.f32 	%f1718, %f1717, %f1653;
	ld.shared.u16 	%rs3221, [%r50+14592];
	// begin inline asm
	{mul.f16 %rs3219,%rs3220,%rs3221;
}
	// end inline asm
	// begin inline asm
	{  cvt.f32.f16 %f1654, %rs3219;}

	// end inline asm
	add.f32 	%f1719, %f1718, %f1654;
	mov.b32 	{%rs3224, %rs3228}, %r1303;
	ld.shared.u16 	%rs3225, [%r50+14848];
	// begin inline asm
	{mul.f16 %rs3223,%rs3224,%rs3225;
}
	// end inline asm
	// begin inline asm
	{  cvt.f32.f16 %f1655, %rs3223;}

	// end inline asm
	add.f32 	%f1720, %f1719, %f1655;
	ld.shared.u16 	%rs3229, [%r50+15104];
	// begin inline asm
	{mul.f16 %rs3227,%rs3228,%rs3229;
}
	// end inline asm
	// begin inline asm
	{  cvt.f32.f16 %f1656, %rs3227;}

	// end inline asm
	add.f32 	%f1721, %f1720, %f1656;
	mov.b32 	{%rs3232, %rs3236}, %r1304;
	ld.shared.u16 	%rs3233, [%r50+15360];
	// begin inline asm
	{mul.f16 %rs3231,%rs3232,%rs3233;
}
	// end inline asm
	// begin inline asm
	{  cvt.f32.f16 %f1657, %rs3231;}

	// end inline asm
	add.f32 	%f1722, %f1721, %f1657;
	ld.shared.u16 	%rs3237, [%r50+15616];
	// begin inline asm
	{mul.f16 %rs3235,%rs3236,%rs3237;
}
	// end inline asm
	// begin inline asm
	{  cvt.f32.f16 %f1658, %rs3235;}

	// end inline asm
	add.f32 	%f1723, %f1722, %f1658;
	mov.b32 	{%rs3240, %rs3244}, %r1305;
	ld.shared.u16 	%rs3241, [%r50+15872];
	// begin inline asm
	{mul.f16 %rs3239,%rs3240,%rs3241;
}
	// end inline asm
	// begin inline asm
	{  cvt.f32.f16 %f1659, %rs3239;}

	// end inline asm
	add.f32 	%f1724, %f1723, %f1659;
	ld.shared.u16 	%rs3245, [%r50+16128];
	// begin inline asm
	{mul.f16 %rs3243,%rs3244,%rs3245;
}
	// end inline asm
	// begin inline asm
	{  cvt.f32.f16 %f1660, %rs3243;}

	// end inline asm
	add.f32 	%f1661, %f1724, %f1660;
	// begin inline asm
	{  cvt.rn.f16.f32 %rs3247, %f1661;}

	// end inline asm
	st.shared.u16 	[%r68], %rs3247;
	@%p165 bra 	$L__BB0_322;
	bra.uni 	$L__BB0_359;
$L__BB0_322:
	shl.b32 	%r1307, %r8, 2;
	mov.u32 	%r1308, _ZZ13single_decodeP6__halfS0_S0_S0_S0_S0_S0_S0_S0_S0_PfS1_14CUtensorMap_stS2_S2_E12local_buffer;
	add.s32 	%r294, %r1308, %r1307;
	mov.u32 	%r1309, _ZZ13single_decodeP6__halfS0_S0_S0_S0_S0_S0_S0_S0_S0_PfS1_14CUtensorMap_stS2_S2_E8local_kv;
	add.s32 	%r295, %r1309, %r1307;
	add.s32 	%r296, %r20, -2;
	and.b32  	%r297, %r296, 3;
	setp.lt.u32 	%p166, %r21, 3;
	mov.b32 	%r1754, 1;
	@%p166 bra 	$L__BB0_350;
	add.s32 	%r1752, %r2, 2;
	and.b32  	%r1311, %r296, -4;
	neg.s32 	%r1753, %r1311;
	mov.b32 	%r1751, 2;
$L__BB0_324:
	setp.ne.s32 	%p167, %r8, 0;
	@%p167 bra 	$L__BB0_326;
	mov.u32 	%r1312, _ZZ13single_decodeP6__halfS0_S0_S0_S0_S0_S0_S0_S0_S0_PfS1_14CUtensorMap_stS2_S2_E7barrier;
	mov.b32 	%r1313, 1;
	// begin inline asm
	mbarrier.init.shared::cta.b64 [%r1312], %r1313;
	// end inline asm
	mov.b32 	%r1315, 256;
	// begin inline asm
	mbarrier.arrive.expect_tx.shared::cta.b64 _, [%r1312], %r1315;
	// end inline asm
$L__BB0_326:
	setp.ne.s32 	%p168, %r8, 0;
	barrier.cluster.arrive;
	barrier.cluster.wait;
	@%p168 bra 	$L__BB0_328;
	add.s32 	%r1326, %r1752, -1;
	rem.u32 	%r1321, %r1326, %r20;
	// begin inline asm
	mapa.shared::cluster.u32 %r1316, %r1308, %r1321;

	// end inline asm
	mov.u32 	%r1320, _ZZ13single_decodeP6__halfS0_S0_S0_S0_S0_S0_S0_S0_S0_PfS1_14CUtensorMap_stS2_S2_E7barrier;
	// begin inline asm
	mapa.shared::cluster.u32 %r1319, %r1320, %r1321;

	// end inline asm
	mov.b32 	%r1324, 256;
	// begin inline asm
	cp.async.bulk.shared::cluster.shared::cta.mbarrier::complete_tx::bytes [%r1316], [%r1309], %r1324, [%r1319];
	// end inline asm
$L__BB0_328:
	setp.gt.u32 	%p169, %r8, 63;
	mov.u32 	%r1327, _ZZ13single_decodeP6__halfS0_S0_S0_S0_S0_S0_S0_S0_S0_PfS1_14CUtensorMap_stS2_S2_E7barrier;
	mov.b32 	%r1328, 0;
	// begin inline asm
	{
.reg .pred                P1;
LAB_WAIT:
mbarrier.try_wait.parity.shared::cta.b64 P1, [%r1327], %r1328;
@P1                       bra.uni DONE;
bra.uni                   LAB_WAIT;
DONE:
}

	// end inline asm
	@%p169 bra 	$L__BB0_330;
	ld.shared.u32 	%r1331, [%r294];
	ld.shared.u32 	%r1330, [%r295];
	// begin inline asm
	{add.f16x2 %r1329,%r1330,%r1331;
}
	// end inline asm
	st.shared.u32 	[%r295], %r1329;
$L__BB0_330:
	setp.ne.s32 	%p170, %r8, 0;
	barrier.cluster.arrive;
	barrier.cluster.wait;
	@%p170 bra 	$L__BB0_332;
	mov.b32 	%r1333, 1;
	// begin inline asm
	mbarrier.init.shared::cta.b64 [%r1327], %r1333;
	// end inline asm
	mov.b32 	%r1335, 256;
	// begin inline asm
	mbarrier.arrive.expect_tx.shared::cta.b64 _, [%r1327], %r1335;
	// end inline asm
$L__BB0_332:
	setp.ne.s32 	%p171, %r8, 0;
	barrier.cluster.arrive;
	barrier.cluster.wait;
	@%p171 bra 	$L__BB0_334;
	rem.u32 	%r1341, %r1752, %r20;
	// begin inline asm
	mapa.shared::cluster.u32 %r1336, %r1308, %r1341;

	// end inline asm
	// begin inline asm
	mapa.shared::cluster.u32 %r1339, %r1327, %r1341;

	// end inline asm
	mov.b32 	%r1344, 256;
	// begin inline asm
	cp.async.bulk.shared::cluster.shared::cta.mbarrier::complete_tx::bytes [%r1336], [%r1309], %r1344, [%r1339];
	// end inline asm
$L__BB0_334:
	setp.gt.u32 	%p172, %r8, 63;
	mov.b32 	%r1347, 0;
	// begin inline asm
	{
.reg .pred                P1;
LAB_WAIT:
mbarrier.try_wait.parity.shared::cta.b64 P1, [%r1327], %r1347;
@P1                       bra.uni DONE;
bra.uni                   LAB_WAIT;
DONE:
}

	// end inline asm
	@%p172 bra 	$L__BB0_336;
	ld.shared.u32 	%r1350, [%r294];
	ld.shared.u32 	%r1349, [%r295];
	// begin inline asm
	{add.f16x2 %r1348,%r1349,%r1350;
}
	// end inline asm
	st.shared.u32 	[%r295], %r1348;
$L__BB0_336:
	setp.ne.s32 	%p173, %r8, 0;
	barrier.cluster.arrive;
	barrier.cluster.wait;
	@%p173 bra 	$L__BB0_338;
	mov.b32 	%r1352, 1;
	// begin inline asm
	mbarrier.init.shared::cta.b64 [%r1327], %r1352;
	// end inline asm
	mov.b32 	%r1354, 256;
	// begin inline asm
	mbarrier.arrive.expect_tx.shared::cta.b64 _, [%r1327], %r1354;
	// end inline asm
$L__BB0_338:
	setp.ne.s32 	%p174, %r8, 0;
	barrier.cluster.arrive;
	barrier.cluster.wait;
	@%p174 bra 	$L__BB0_340;
	add.s32 	%r1365, %r1752, 1;
	rem.u32 	%r1360, %r1365, %r20;
	// begin inline asm
	mapa.shared::cluster.u32 %r1355, %r1308, %r1360;

	// end inline asm
	// begin inline asm
	mapa.shared::cluster.u32 %r1358, %r1327, %r1360;

	// end inline asm
	mov.b32 	%r1363, 256;
	// begin inline asm
	cp.async.bulk.shared::cluster.shared::cta.mbarrier::complete_tx::bytes [%r1355], [%r1309], %r1363, [%r1358];
	// end inline asm
$L__BB0_340:
	setp.gt.u32 	%p175, %r8, 63;
	mov.b32 	%r1367, 0;
	// begin inline asm
	{
.reg .pred                P1;
LAB_WAIT:
mbarrier.try_wait.parity.shared::cta.b64 P1, [%r1327], %r1367;
@P1                       bra.uni DONE;
bra.uni                   LAB_WAIT;
DONE:
}

	// end inline asm
	@%p175 bra 	$L__BB0_342;
	ld.shared.u32 	%r1370, [%r294];
	ld.shared.u32 	%r1369, [%r295];
	// begin inline asm
	{add.f16x2 %r1368,%r1369,%r1370;
}
	// end inline asm
	st.shared.u32 	[%r295], %r1368;
$L__BB0_342:
	setp.ne.s32 	%p176, %r8, 0;
	barrier.cluster.arrive;
	barrier.cluster.wait;
	@%p176 bra 	$L__BB0_344;
	mov.b32 	%r1372, 1;
	// begin inline asm
	mbarrier.init.shared::cta.b64 [%r1327], %r1372;
	// end inline asm
	mov.b32 	%r1374, 256;
	// begin inline asm
	mbarrier.arrive.expect_tx.shared::cta.b64 _, [%r1327], %r1374;
	// end inline asm
$L__BB0_344:
	setp.ne.s32 	%p177, %r8, 0;
	barrier.cluster.arrive;
	barrier.cluster.wait;
	@%p177 bra 	$L__BB0_346;
	add.s32 	%r1385, %r1752, 2;
	rem.u32 	%r1380, %r1385, %r20;
	// begin inline asm
	mapa.shared::cluster.u32 %r1375, %r1308, %r1380;

	// end inline asm
	// begin inline asm
	mapa.shared::cluster.u32 %r1378, %r1327, %r1380;

	// end inline asm
	mov.b32 	%r1383, 256;
	// begin inline asm
	cp.async.bulk.shared::cluster.shared::cta.mbarrier::complete_tx::bytes [%r1375], [%r1309], %r1383, [%r1378];
	// end inline asm
$L__BB0_346:
	setp.gt.u32 	%p178, %r8, 63;
	mov.b32 	%r1387, 0;
	// begin inline asm
	{
.reg .pred                P1;
LAB_WAIT:
mbarrier.try_wait.parity.shared::cta.b64 P1, [%r1327], %r1387;
@P1                       bra.uni DONE;
bra.uni                   LAB_WAIT;
DONE:
}

	// end inline asm
	@%p178 bra 	$L__BB0_348;
	ld.shared.u32 	%r1390, [%r294];
	ld.shared.u32 	%r1389, [%r295];
	// begin inline asm
	{add.f16x2 %r1388,%r1389,%r1390;
}
	// end inline asm
	st.shared.u32 	[%r295], %r1388;
$L__BB0_348:
	barrier.cluster.arrive;
	barrier.cluster.wait;
	add.s32 	%r1753, %r1753, 4;
	add.s32 	%r1752, %r1752, 4;
	add.s32 	%r1751, %r1751, 4;
	setp.ne.s32 	%p179, %r1753, 0;
	@%p179 bra 	$L__BB0_324;
	add.s32 	%r1754, %r1751, -1;
$L__BB0_350:
	setp.eq.s32 	%p180, %r297, 0;
	@%p180 bra 	$L__BB0_359;
	add.s32 	%r1756, %r2, %r1754;
	neg.s32 	%r1755, %r297;
$L__BB0_352:
	.pragma "nounroll";
	setp.ne.s32 	%p181, %r8, 0;
	@%p181 bra 	$L__BB0_354;
	mov.u32 	%r1391, _ZZ13single_decodeP6__halfS0_S0_S0_S0_S0_S0_S0_S0_S0_PfS1_14CUtensorMap_stS2_S2_E7barrier;
	mov.b32 	%r1392, 1;
	// begin inline asm
	mbarrier.init.shared::cta.b64 [%r1391], %r1392;
	// end inline asm
	mov.b32 	%r1394, 256;
	// begin inline asm
	mbarrier.arrive.expect_tx.shared::cta.b64 _, [%r1391], %r1394;
	// end inline asm
$L__BB0_354:
	setp.ne.s32 	%p182, %r8, 0;
	barrier.cluster.arrive;
	barrier.cluster.wait;
	@%p182 bra 	$L__BB0_356;
	rem.u32 	%r1400, %r1756, %r20;
	// begin inline asm
	mapa.shared::cluster.u32 %r1395, %r1308, %r1400;

	// end inline asm
	mov.u32 	%r1399, _ZZ13single_decodeP6__halfS0_S0_S0_S0_S0_S0_S0_S0_S0_PfS1_14CUtensorMap_stS2_S2_E7barrier;
	// begin inline asm
	mapa.shared::cluster.u32 %r1398, %r1399, %r1400;

	// end inline asm
	mov.b32 	%r1403, 256;
	// begin inline asm
	cp.async.bulk.shared::cluster.shared::cta.mbarrier::complete_tx::bytes [%r1395], [%r1309], %r1403, [%r1398];
	// end inline asm
$L__BB0_356:
	setp.gt.u32 	%p183, %r8, 63;
	mov.u32 	%r1405, _ZZ13single_decodeP6__halfS0_S0_S0_S0_S0_S0_S0_S0_S0_PfS1_14CUtensorMap_stS2_S2_E7barrier;
	mov.b32 	%r1406, 0;
	// begin inline asm
	{
.reg .pred                P1;
LAB_WAIT:
mbarrier.try_wait.parity.shared::cta.b64 P1, [%r1405], %r1406;
@P1                       bra.uni DONE;
bra.uni                   LAB_WAIT;
DONE:
}

	// end inline asm
	@%p183 bra 	$L__BB0_358;
	ld.shared.u32 	%r1409, [%r294];
	ld.shared.u32 	%r1408, [%r295];
	// begin inline asm
	{add.f16x2 %r1407,%r1408,%r1409;
}
	// end inline asm
	st.shared.u32 	[%r295], %r1407;
$L__BB0_358:
	barrier.cluster.arrive;
	barrier.cluster.wait;
	add.s32 	%r1756, %r1756, 1;
	add.s32 	%r1755, %r1755, 1;
	setp.ne.s32 	%p184, %r1755, 0;
	@%p184 bra 	$L__BB0_352;
$L__BB0_359:
	setp.ne.s32 	%p185, %r8, 0;
	@%p185 bra 	$L__BB0_385;
	// begin inline asm
	cp.async.bulk.tensor.2d.shared::cluster.global.tile.mbarrier::complete_tx::bytes [%r1226], [%rd197, {%r47, %r60}], [%r1229];
	// end inline asm
	mov.b32 	%r1417, 16384;
	// begin inline asm
	mbarrier.arrive.expect_tx.release.cta.shared::cta.b64 %rd338, [%r1229], %r1417; // 8. 
	// end inline asm
	bra.uni 	$L__BB0_386;
$L__BB0_361:
	setp.gt.s32 	%p158, %r1748, 15;
	@%p158 bra 	$L__BB0_363;
	add.s32 	%r1748, %r1748, 1;
	bra.uni 	$L__BB0_316;
$L__BB0_363:
	// begin inline asm
	mov.u64 %rd226, %globaltimer;
	// end inline asm
	sub.s64 	%rd74, %rd226, %rd224;
	setp.lt.s64 	%p159, %rd74, 4000000;
	@%p159 bra 	$L__BB0_365;
	mov.b32 	%r1222, 1000000;
	// begin inline asm
	nanosleep.u32 %r1222;
	// end inline asm
	bra.uni 	$L__BB0_316;
$L__BB0_365:
	setp.lt.s64 	%p160, %rd74, 40000;
	@%p160 bra 	$L__BB0_316;
	shr.s64 	%rd227, %rd74, 63;
	shr.u64 	%rd228, %rd227, 62;
	add.s64 	%rd229, %rd74, %rd228;
	shr.u64 	%rd230, %rd229, 2;
	cvt.u32.u64 	%r1223, %rd230;
	// begin inline asm
	nanosleep.u32 %r1223;
	// end inline asm
	bra.uni 	$L__BB0_316;
$L__BB0_367:
	setp.ne.s32 	%p161, %r8, 0;
	@%p161 bra 	$L__BB0_369;
	shl.b32 	%r1232, %r1747, 6;
	add.s32 	%r1228, %r285, %r1232;
	// begin inline asm
	cp.async.bulk.tensor.2d.shared::cluster.global.tile.mbarrier::complete_tx::bytes [%r1226], [%rd150, {%r47, %r1228}], [%r1229];
	// end inline asm
	mov.b32 	%r1231, 16384;
	// begin inline asm
	mbarrier.arrive.expect_tx.release.cta.shared::cta.b64 %rd331, [%r1229], %r1231; // 8. 
	// end inline asm
	bra.uni 	$L__BB0_370;
$L__BB0_369:
	mov.b32 	%r1225, 1;
	// begin inline asm
	mbarrier.arrive.shared::cta.b64                             %rd331,  [%r1229], %r1225;    // 2. 
	// end inline asm
$L__BB0_370:
	mov.b32 	%r1749, 0;
	// begin inline asm
	mov.u64 %rd234, %globaltimer;
	// end inline asm
$L__BB0_371:
	mov.u32 	%r1235, _ZZ13single_decodeP6__halfS0_S0_S0_S0_S0_S0_S0_S0_S0_PfS1_14CUtensorMap_stS2_S2_E10bar_buffer;
	// begin inline asm
	{
	.reg .pred p;
	mbarrier.try_wait.shared.b64 p, [%r1235], %rd31;
	selp.b32 %r1234, 1, 0, p;
	}
	// end inline asm
	setp.eq.s32 	%p162, %r1234, 0;
	@%p162 bra 	$L__BB0_373;
	shl.b32 	%r1236, %r1747, 7;
	mov.u32 	%r1237, _ZZ13single_decodeP6__halfS0_S0_S0_S0_S0_S0_S0_S0_S0_PfS1_14CUtensorMap_stS2_S2_E11input_shmem;
	add.s32 	%r1238, %r1237, %r1236;
	ld.shared.v4.u32 	{%r1239, %r1240, %r1241, %r1242}, [%r1238+-128];
	mov.b32 	{%rs2736, %rs2740}, %r1239;
	ld.shared.u16 	%rs2737, [%r50];
	// begin inline asm
	{mul.f16 %rs2735,%rs2736,%rs2737;
}
	// end inline asm
	// begin inline asm
	{  cvt.f32.f16 %f1470, %rs2735;}

	// end inline asm
	add.f32 	%f1534, %f68, %f1470;
	ld.shared.u16 	%rs2741, [%r50+256];
	// begin inline asm
	{mul.f16 %rs2739,%rs2740,%rs2741;
}
	// end inline asm
	// begin inline asm
	{  cvt.f32.f16 %f1471, %rs2739;}

	// end inline asm
	add.f32 	%f1535, %f1534, %f1471;
	mov.b32 	{%rs2744, %rs2748}, %r1240;
	ld.shared.u16 	%rs2745, [%r50+512];
	// begin inline asm
	{mul.f16 %rs2743,%rs2744,%rs2745;
}
	// end inline asm
	// begin inline asm
	{  cvt.f32.f16 %f1472, %rs2743;}

	// end inline asm
	add.f32 	%f1536, %f1535, %f1472;
	ld.shared.u16 	%rs2749, [%r50+768];
	// begin inline asm
	{mul.f16 %rs2747,%rs2748,%rs2749;
}
	// end inline asm
	// begin inline asm
	{  cvt.f32.f16 %f1473, %rs2747;}

	// end inline asm
	add.f32 	%f1537, %f1536, %f1473;
	mov.b32 	{%rs2752, %rs2756}, %r1241;
	ld.shared.u16 	%rs2753, [%r50+1024];
	// begin inline asm
	{mul.f16 %rs2751,%rs2752,%rs2753;
}
	// end inline asm
	// begin inline asm
	{  cvt.f32.f16 %f1474, %rs2751;}

	// end inline asm
	add.f32 	%f1538, %f1537, %f1474;
	ld.shared.u16 	%rs2757, [%r50+1280];
	// begin inline asm
	{mul.f16 %rs2755,%rs2756,%rs2757;
}
	// end inline asm
	// begin inline asm
	{  cvt.f32.f16 %f1475, %rs2755;}

	// end inline asm
	add.f32 	%f1539, %f1538, %f1475;
	mov.b32 	{%rs2760, %rs2764}, %r1242;
	ld.shared.u16 	%rs2761, [%r50+1536];
	// begin inline asm
	{mul.f16 %rs2759,%rs2760,%rs2761;
}
	// end inline asm
	// begin inline asm
	{  cvt.f32.f16 %f1476, %rs2759;}

	// end inline asm
	add.f32 	%f1540, %f1539, %f1476;
	ld.shared.u16 	%rs2765, [%r50+1792];
	// begin inline asm
	{mul.f16 %rs2763,%rs2764,%rs2765;
}
	// end inline asm
	// begin inline asm
	{  cvt.f32.f16 %f1477, %rs2763;}

	// end inline asm
	add.f32 	%f1541, %f1540, %f1477;
	ld.shared.v4.u32 	{%r1243, %r1244, %r1245, %r1246}, [%r1238+-112];
	mov.b32 	{%rs2768, %rs2772}, %r1243;
	ld.shared.u16 	%rs2769, [%r50+2048];
	// begin inline asm
	{mul.f16 %rs2767,%rs2768,%rs2769;
}
	// end inline asm
	// begin inline asm
	{  cvt.f32.f16 %f1478, %rs2767;}

	// end inline asm
	add.f32 	%f1542, %f1541, %f1478;
	ld.shared.u16 	%rs2773, [%r50+2304];
	// begin inline asm
	{mul.f16 %rs2771,%rs2772,%rs2773;
}
	// end inline asm
	// begin inline asm
	{  cvt.f32.f16 %f1479, %rs2771;}

	// end inline asm
	add.f32 	%f1543, %f1542, %f1479;
	mov.b32 	{%rs2776, %rs2780}, %r1244;
	ld.shared.u16 	%rs2777, [%r50+2560];
	// begin inline asm
	{mul.f16 %rs2775,%rs2776,%rs2777;
}
	// end inline asm
	// begin inline asm
	{  cvt.f32.f16 %f1480, %rs2775;}

	// end inline asm
	add.f32 	%f1544, %f1543, %f1480;
	ld.shared.u16 	%rs2781, [%r50+2816];
	// begin inline asm
	{mul.f16 %rs2779,%rs2780,%rs2781;
}
	// end inline asm
	// begin inline asm
	{  cvt.f32.f16 %f1481, %rs2779;}

	// end inline asm
	add.f32 	%f1545, %f1544, %f1481;
	mov.b32 	{%rs2784, %rs2788}, %r1245;
	ld.shared.u16 	%rs2785, [%r50+3072];
	// begin inline asm
	{mul.f16 %rs2783,%rs2784,%rs2785;
}
	// end inline asm
	// begin inline asm
	{  cvt.f32.f16 %f1482, %rs2783;}

	// end inline asm
	add.f32 	%f1546, %f1545, %f1482;
	ld.shared.u16 	%rs2789, [%r50+3328];
	// begin inline asm
	{mul.f16 %rs2787,%rs2788,%rs2789;
}
	// end inline asm
	// begin inline asm
	{  cvt.f32.f16 %f1483, %rs2787;}

	// end inline asm
	add.f32 	%f1547, %f1546, %f1483;
	mov.b32 	{%rs2792, %rs2796}, %r1246;
	ld.shared.u16 	%rs2793, [%r50+3584];
	// begin inline asm
	{mul.f16 %rs2791,%rs2792,%rs2793;
}
	// end inline asm
	// begin inline asm
	{  cvt.f32.f16 %f1484, %rs2791;}

	// end inline asm
	add.f32 	%f1548, %f1547, %f1484;
	ld.shared.u16 	%rs2797, [%r50+3840];
	// begin inline asm
	{mul.f16 %rs2795,%rs2796,%rs2797;
}
	// end inline asm
	// begin inline asm
	{  cvt.f32.f16 %f1485, %rs2795;}

	// end inline asm
	add.f32 	%f1549, %f1548, %f1485;
	ld.shared.v4.u32 	{%r1247, %r1248, %r1249, %r1250}, [%r1238+-96];
	mov.b32 	{%rs2800, %rs2804}, %r1247;
	ld.shared.u16 	%rs2801, [%r50+4096];
	// begin inline asm
	{mul.f16 %rs2799,%rs2800,%rs2801;
}
	// end inline asm
	// begin inline asm
	{  cvt.f32.f16 %f1486, %rs2799;}

	// end inline asm
	add.f32 	%f1550, %f1549, %f1486;
	ld.shared.u16 	%rs2805, [%r50+4352];
	// begin inline asm
	{mul.f16 %rs2803,%rs2804,%rs2805;
}
	// end inline asm
	// begin inline asm
	{  cvt.f32.f16 %f1487, %rs2803;}

	// end inline asm
	add.f32 	%f1551, %f1550, %f1487;
	mov.b32 	{%rs2808, %rs2812}, %r1248;
	ld.shared.u16 	%rs2809, [%r50+4608];
	// begin inline asm
	{mul.f16 %rs2807,%rs2808,%rs2809;
}
	// end inline asm
	// begin inline asm
	{  cvt.f32.f16 %f1488, %rs2807;}

	// end inline asm
	add.f32 	%f1552, %f1551, %f1488;
	ld.shared.u16 	%rs2813, [%r50+4864];
	// begin inline asm
	{mul.f16 %rs2811,%rs2812,%rs2813;
}
	// end inline asm
	// begin inline asm
	{  cvt.f32.f16 %f1489, %rs2811;}

	// end inline asm
	add.f32 	%f1553, %f1552, %f1489;
	mov.b32 	{%rs2816, %rs2820}, %r1249;
	ld.shared.u16 	%rs2817, [%r50+5120];
	// begin inline asm
	{mul.f16 %rs2815,%rs2816,%rs2817;
}
	// end inline asm
	// begin inline asm
	{  cvt.f32.f16 %f1490, %rs2815;}

	// end inline asm
	add.f32 	%f1554, %f1553, %f1490;
	ld.shared.u16 	%rs2821, [%r50+5376];
	// begin inline asm
	{mul.f16 %rs2819,%rs2820,%rs2821;
}
	// end inline asm
	// begin inline asm
	{  cvt.f32.f16 %f1491, %rs2819;}

	// end inline asm
	add.f32 	%f1555, %f1554, %f1491;
	mov.b32 	{%rs2824, %rs2828}, %r1250;
	ld.shared.u16 	%rs2825, [%r50+5632];
	// begin inline asm
	{mul.f16 %rs2823,%rs2824,%rs2825;
}
	// end inline asm
	// begin inline asm
	{  cvt.f32.f16 %f1492, %rs2823;}

	// end inline asm
	add.f32 	%f1556, %f1555, %f1492;
	ld.shared.u16 	%rs2829, [%r50+5888];
	// begin inline asm
	{mul.f16 %rs2827,%rs2828,%rs2829;
}
	// end inline asm
	// begin inline asm
	{  cvt.f32.f16 %f1493, %rs2827;}

	// end inline asm
	add.f32 	%f1557, %f1556, %f1493;
	ld.shared.v4.u32 	{%r1251, %r1252, %r1253, %r1254}, [%r1238+-80];
	mov.b32 	{%rs2832, %rs2836}, %r1251;
	ld.shared.u16 	%rs2833, [%r50+6144];
	// begin inline asm
	{mul.f16 %rs2831,%rs2832,%rs2833;
}
	// end inline asm
	// begin inline asm
	{  cvt.f32.f16 %f1494, %rs2831;}

	// end inline asm
	add.f32 	%f1558, %f1557, %f1494;
	ld.shared.u16 	%rs2837, [%r50+6400];
	// begin inline asm
	{mul.f16 %rs2835,%rs2836,%rs2837;
}
	// end inline asm
	// begin inline asm
	{  cvt.f32.f16 %f1495, %rs2835;}

	// end inline asm
	add.f32 	%f1559, %f1558, %f1495;
	mov.b32 	{%rs2840, %rs2844}, %r1252;
	ld.shared.u16 	%rs2841, [%r50+6656];
	// begin inline asm
	{mul.f16 %rs2839,%rs2840,%rs2841;
}
	// end inline asm
	// begin inline asm
	{  cvt.f32.f16 %f1496, %rs2839;}

	// end inline asm
	add.f32 	%f1560, %f1559, %f1496;
	ld.shared.u16 	%rs2845, [%r50+6912];
	// begin inline asm
	{mul.f16 %rs2843,%rs2844,%rs2845;
}
	// end inline asm
	// begin inline asm
	{  cvt.f32.f16 %f1497, %rs2843;}

	// end inline asm
	add.f32 	%f1561, %f1560, %f1497;
	mov.b32 	{%rs2848, %rs2852}, %r1253;
	ld.shared.u16 	%rs2849, [%r50+7168];
	// begin inline asm
	{mul.f16 %rs2847,%rs2848,%rs2849;
}
	// end inline asm
	// begin inline asm
	{  cvt.f32.f16 %f1498, %rs2847;}

	// end inline asm
	add.f32 	%f1562, %f1561, %f1498;
	ld.shared.u16 	%rs2853, [%r50+7424];
	// begin inline asm
	{mul.f16 %rs2851,%rs2852,%rs2853;
}
	// end inline asm
	// begin inline asm
	{  cvt.f32.f16 %f1499, %rs2851;}

	// end inline asm
	add.f32 	%f1563, %f1562, %f1499;
	mov.b32 	{%rs2856, %rs2860}, %r1254;
	ld.shared.u16 	%rs2857, [%r50+7680];
	// begin inline asm
	{mul.f16 %rs2855,%rs2856,%rs2857;
}
	// end inline asm
	// begin inline asm
	{  cvt.f32.f16 %f1500, %rs2855;}

	// end inline asm
	add.f32 	%f1564, %f1563, %f1500;
	ld.shared.u16 	%rs2861, [%r50+7936];
	// begin inline asm
	{mul.f16 %rs2859,%rs2860,%rs2861;
}
	// end inline asm
	// begin inline asm
	{  cvt.f32.f16 %f1501, %rs2859;}

	// end inline asm
	add.f32 	%f1565, %f1564, %f1501;
	ld.shared.v4.u32 	{%r1255, %r1256, %r1257, %r1258}, [%r1238+-64];
	mov.b32 	{%rs2864, %rs2868}, %r1255;
	ld.shared.u16 	%rs2865, [%r50+8192];
	// begin inline asm
	{mul.f16 %rs2863,%rs2864,%rs2865;
}
	// end inline asm
	// begin inline asm
	{  cvt.f32.f16 %f1502, %rs2863;}

	// end inline asm
	add.f32 	%f1566, %f1565, %f1502;
	ld.shared.u16 	%rs2869, [%r50+8448];
	// begin inline asm
	{mul.f16 %rs2867,%rs2868,%rs2869;
}
	// end inline asm
	// begin inline asm
	{  cvt.f32.f16 %f1503, %rs2867;}

	// end inline asm
	add.f32 	%f1567, %f1566, %f1503;
	mov.b32 	{%rs2872, %rs2876}, %r1256;
	ld.shared.u16 	%rs2873, [%r50+8704];
	// begin inline asm
	{mul.f16 %rs2871,%rs2872,%rs2873;
}
	// end inline asm
	// begin inline asm
	{  cvt.f32.f16 %f1504, %rs2871;}

	// end inline asm
	add.f32 	%f1568, %f1567, %f1504;
	ld.shared.u16 	%rs2877, [%r50+8960];
	// begin inline asm
	{mul.f16 %rs2875,%rs2876,%rs2877;
}
	// end inline asm
	// begin inline asm
	{  cvt.f32.f16 %f1505, %rs2875;}

	// end inline asm
	add.f32 	%f1569, %f1568, %f1505;
	mov.b32 	{%rs2880, %rs2884}, %r1257;
	ld.shared.u16 	%rs2881, [%r50+9216];
	// begin inline asm
	{mul.f16 %rs2879,%rs2880,%rs2881;
}
	// end inline asm
	// begin inline asm
	{  cvt.f32.f16 %f1506, %rs2879;}

	// end inline asm
	add.f32 	%f1570, %f1569, %f1506;
	ld.shared.u16 	%rs2885, [%r50+9472];
	// begin inline asm
	{mul.f16 %rs2883,%rs2884,%rs2885;
}
	// end inline asm
	// begin inline asm
	{  cvt.f32.f16 %f1507, %rs2883;}

	// end inline asm
	add.f32 	%f1571, %f1570, %f1507;
	mov.b32 	{%rs2888, %rs2892}, %r1258;
	ld.shared.u16 	%rs2889, [%r50+9728];
	// begin inline asm
	{mul.f16 %rs2887,%rs2888,%rs2889;
}
	// end inline asm
	// begin inline asm
	{  cvt.f32.f16 %f1508, %rs2887;}

	// end inline asm
	add.f32 	%f1572, %f1571, %f1508;
	ld.shared.u16 	%rs2893, [%r50+9984];
	// begin inline asm
	{mul.f16 %rs2891,%rs2892,%rs2893;
}
	// end inline asm
	// begin inline asm
	{  cvt.f32.f16 %f1509, %rs2891;}

	// end inline asm
	add.f32 	%f1573, %f1572, %f1509;
	ld.shared.v4.u32 	{%r1259, %r1260, %r1261, %r1262}, [%r1238+-48];
	mov.b32 	{%rs2896, %rs2900}, %r1259;
	ld.shared.u16 	%rs2897, [%r50+10240];
	// begin inline asm
	{mul.f16 %rs2895,%rs2896,%rs2897;
}
	// end inline asm
	// begin inline asm
	{  cvt.f32.f16 %f1510, %rs2895;}

	// end inline asm
	add.f32 	%f1574, %f1573, %f1510;
	ld.shared.u16 	%rs2901, [%r50+10496];
	// begin inline asm
	{mul.f16 %rs2899,%rs2900,%rs2901;
}
	// end inline asm
	// begin inline asm
	{  cvt.f32.f16 %f1511, %rs2899;}

	// end inline asm
	add.f32 	%f1575, %f1574, %f1511;
	mov.b32 	{%rs2904, %rs2908}, %r1260;
	ld.shared.u16 	%rs2905, [%r50+10752];
	// begin inline asm
	{mul.f16 %rs2903,%rs2904,%rs2905;
}
	// end inline asm
	// begin inline asm
	{  cvt.f32.f16 %f1512, %rs2903;}

	// end inline asm
	add.f32 	%f1576, %f1575, %f1512;
	ld.shared.u16 	%rs2909, [%r50+11008];
	// begin inline asm
	{mul.f16 %rs2907,%rs2908,%rs2909;
}
	// end inline asm
	// begin inline asm
	{  cvt.f32.f16 %f1513, %rs2907;}

	// end inline asm
	add.f32 	%f1577, %f1576, %f1513;
	mov.b32 	{%rs2912, %rs2916}, %r1261;
	ld.shared.u16 	%rs2913, [%r50+11264];
	// begin inline asm
	{mul.f16 %rs2911,%rs2912,%rs2913;
}
	// end inline asm
	// begin inline asm
	{  cvt.f32.f16 %f1514, %rs2911;}

	// end inline asm
	add.f32 	%f1578, %f1577, %f1514;
	ld.shared.u16 	%rs2917, [%r50+11520];
	// begin inline asm
	{mul.f16 %rs2915,%rs2916,%rs2917;
}
	// end inline asm
	// begin inline asm
	{  cvt.f32.f16 %f1515, %rs2915;}

	// end inline asm
	add.f32 	%f1579, %f1578, %f1515;
	mov.b32 	{%rs2920, %rs2924}, %r1262;
	ld.shared.u16 	%rs2921, [%r50+11776];
	// begin inline asm
	{mul.f16 %rs2919,%rs2920,%rs2921;
}
	// end inline asm
	// begin inline asm
	{  cvt.f32.f16 %f1516, %rs2919;}

	// end inline asm
	add.f32 	%f1580, %f1579, %f1516;
	ld.shared.u16 	%rs2925, [%r50+12032];
	// begin inline asm
	{mul.f16 %rs2923,%rs2924,%rs2925;
}
	// end inline asm
	// begin inline asm
	{  cvt.f32.f16 %f1517, %rs2923;}

	// end inline asm
	add.f32 	%f1581, %f1580, %f1517;
	ld.shared.v4.u32 	{%r1263, %r1264, %r1265, %r1266}, [%r1238+-32];
	mov.b32 	{%rs2928, %rs2932}, %r1263;
	ld.shared.u16 	%rs2929, [%r50+12288];
	// begin inline asm
	{mul.f16 %rs2927,%rs2928,%rs2929;
}
	// end inline asm
	// begin inline asm
	{  cvt.f32.f16 %f1518, %rs2927;}

	// end inline asm
	add.f32 	%f1582, %f1581, %f1518;
	ld.shared.u16 	%rs2933, [%r50+12544];
	// begin inline asm
	{mul.f16 %rs2931,%rs2932,%rs2933;
}
	// end inline asm
	// begin inline asm
	{  cvt.f32.f16 %f1519, %rs2931;}

	// end inline asm
	add.f32 	%f1583, %f1582, %f1519;
	mov.b32 	{%rs2936, %rs2940}, %r1264;
	ld.shared.u16 	%rs2937, [%r50+12800];
	// begin inline asm
	{mul.f16 %rs2935,%rs2936,%rs2937;
}
	// end inline asm
	// begin inline asm
	{  cvt.f32.f16 %f1520, %rs2935;}

	// end inline asm
	add.f32 	%f1584, %f1583, %f1520;
	ld.shared.u16 	%rs2941, [%r50+13056];
	// begin inline asm
	{mul.f16 %rs2939,%rs2940,%rs2941;
}
	// end inline asm
	// begin inline asm
	{  cvt.f32.f16 %f1521, %rs2939;}

	// end inline asm
	add.f32 	%f1585, %f1584, %f1521;
	mov.b32 	{%rs2944, %rs2948}, %r1265;
	ld.shared.u16 	%rs2945, [%r50+13312];
	// begin inline asm
	{mul.f16 %rs2943,%rs2944,%rs2945;
}
	// end inline asm
	// begin inline asm
	{  cvt.f32.f16 %f1522, %rs2943;}

	// end inline asm
	add.f32 	%f1586, %f1585, %f1522;
	ld.shared.u16 	%rs2949, [%r50+13568];
	// begin inline asm
	{mul.f16 %rs2947,%rs2948,%rs2949;
}
	// end inline asm
	// begin inline asm
	{  cvt.f32.f16 %f1523, %rs2947;}

	// end inline asm
	add.f32 	%f1587, %f1586, %f1523;
	mov.b32 	{%rs2952, %rs2956}, %r1266;
	ld.shared.u16 	%rs2953, [%r50+13824];
	// begin inline asm
	{mul.f16 %rs2951,%rs2952,%rs2953;
}
	// end inline asm
	// begin inline asm
	{  cvt.f32.f16 %f1524, %rs2951;}

	// end inline asm
	add.f32 	%f1588, %f1587, %f1524;
	ld.shared.u16 	%rs2957, [%r50+14080];
	// begin inline asm
	{mul.f16 %rs2955,%rs2956,%rs2957;
}
	// end inline asm
	// begin inline asm
	{  cvt.f32.f16 %f1525, %rs2955;}

	// end inline asm
	add.f32 	%f1589, %f1588, %f1525;
	ld.shared.v4.u32 	{%r1267, %r1268, %r1269, %r1270}, [%r1238+-16];
	mov.b32 	{%rs2960, %rs2964}, %r1267;
	ld.shared.u16 	%rs2961, [%r50+14336];
	// begin inline asm
	{mul.f16 %rs2959,%rs2960,%rs2961;
}
	// end inline asm
	// begin inline asm
	{  cvt.f32.f16 %f1526, %rs2959;}

	// end inline asm
	add.f32 	%f1590, %f1589, %f1526;
	ld.shared.u16 	%rs2965, [%r50+14592];
	// begin inline asm
	{mul.f16 %rs2963,%rs2964,%rs2965;
}
	// end inline asm
	// begin inline asm
	{  cvt.f32.f16 %f1527, %rs2963;}

	// end inline asm
	add.f32 	%f1591, %f1590, %f1527;
	mov.b32 	{%rs2968, %rs2972}, %r1268;
	ld.shared.u16 	%rs2969, [%r50+14848];
	// begin inline asm
	{mul.f16 %rs2967,%rs2968,%rs2969;
}
	// end inline asm
	// begin inline asm
	{  cvt.f32.f16 %f1528, %rs2967;}

	// end inline asm
	add.f32 	%f1592, %f1591, %f1528;
	ld.shared.u16 	%rs2973, [%r50+15104];
	// begin inline asm
	{mul.f16 %rs2971,%rs2972,%rs2973;
}
	// end inline asm
	// begin inline asm
	{  cvt.f32.f16 %f1529, %rs2971;}

	// end inline asm
	add.f32 	%f1593, %f1592, %f1529;
	mov.b32 	{%rs2976, %rs2980}, %r1269;
	ld.shared.u16 	%rs2977, [%r50+15360];
	// begin inline asm
	{mul.f16 %rs2975,%rs2976,%rs2977;
}
	// end inline asm
	// begin inline asm
	{  cvt.f32.f16 %f1530, %rs2975;}

	// end inline asm
	add.f32 	%f1594, %f1593, %f1530;
	ld.shared.u16 	%rs2981, [%r50+15616];
	// begin inline asm
	{mul.f16 %rs2979,%rs2980,%rs2981;
}
	// end inline asm
	// begin inline asm
	{  cvt.f32.f16 %f1531, %rs2979;}

	// end inline asm
	add.f32 	%f1595, %f1594, %f1531;
	mov.b32 	{%rs2984, %rs2988}, %r1270;
	ld.shared.u16 	%rs2985, [%r50+15872];
	// begin inline asm
	{mul.f16 %rs2983,%rs2984,%rs2985;
}
	// end inline asm
	// begin inline asm
	{  cvt.f32.f16 %f1532, %rs2983;}

	// end inline asm
	add.f32 	%f1596, %f1595, %f1532;
	ld.shared.u16 	%rs2989, [%r50+16128];
	// begin inline asm
	{mul.f16 %rs2987,%rs2988,%rs2989;
}
	// end inline asm
	// begin inline asm
	{  cvt.f32.f16 %f1533, %rs2987;}

	// end inline asm
	add.f32 	%f68, %f1596, %f1533;
	bra.uni 	$L__BB0_318;
$L__BB0_373:
	setp.gt.s32 	%p227, %r1749, 15;
	@%p227 bra 	$L__BB0_375;
	add.s32 	%r1749, %r1749, 1;
	bra.uni 	$L__BB0_371;
$L__BB0_375:
	// begin inline asm
	mov.u64 %rd273, %globaltimer;
	// end inline asm
	sub.s64 	%rd79, %rd273, %rd234;
	setp.lt.s64 	%p228, %rd79, 4000000;
	@%p228 bra 	$L__BB0_377;
	mov.b32 	%r1657, 1000000;
	// begin inline asm
	nanosleep.u32 %r1657;
	// end inline asm
	bra.uni 	$L__BB0_371;
$L__BB0_377:
	setp.lt.s64 	%p229, %rd79, 40000;
	@%p229 bra 	$L__BB0_371;
	shr.s64 	%rd274, %rd79, 63;
	shr.u64 	%rd275, %rd274, 62;
	add.s64 	%rd276, %rd79, %rd275;
	shr.u64 	%rd277, %rd276, 2;
	cvt.u32.u64 	%r1658, %rd277;
	// begin inline asm
	nanosleep.u32 %r1658;
	// end inline asm
	bra.uni 	$L__BB0_371;
$L__BB0_379:
	setp.gt.s32 	%p224, %r1750, 15;
	@%p224 bra 	$L__BB0_381;
	add.s32 	%r1750, %r1750, 1;
	bra.uni 	$L__BB0_320;
$L__BB0_381:
	// begin inline asm
	mov.u64 %rd268, %globaltimer;
	// end inline asm
	sub.s64 	%rd83, %rd268, %rd236;
	setp.lt.s64 	%p225, %rd83, 4000000;
	@%p225 bra 	$L__BB0_383;
	mov.b32 	%r1655, 1000000;
	// begin inline asm
	nanosleep.u32 %r1655;
	// end inline asm
	bra.uni 	$L__BB0_320;
$L__BB0_383:
	setp.lt.s64 	%p226, %rd83, 40000;
	@%p226 bra 	$L__BB0_320;
	shr.s64 	%rd269, %rd83, 63;
	shr.u64 	%rd270, %rd269, 62;
	add.s64 	%rd271, %rd83, %rd270;
	shr.u64 	%rd272, %rd271, 2;
	cvt.u32.u64 	%r1656, %rd272;
	// begin inline asm
	nanosleep.u32 %r1656;
	// end inline asm
	bra.uni 	$L__BB0_320;
$L__BB0_385:
	mov.b32 	%r1411, 1;
	// begin inline asm
	mbarrier.arrive.shared::cta.b64                             %rd338,  [%r1229], %r1411;    // 2. 
	// end inline asm
$L__BB0_386:
	mov.f32 	%f72, 0f00000000;
	mov.b32 	%r1757, 1;
$L__BB0_387:
	and.b32  	%r1419, %r1757, 1;
	setp.eq.b32 	%p186, %r1419, 1;
	not.pred 	%p187, %p186;
	@%p187 bra 	$L__BB0_405;
	setp.ne.s32 	%p188, %r8, 0;
	@%p188 bra 	$L__BB0_390;
	shl.b32 	%r1428, %r1757, 6;
	add.s32 	%r1424, %r60, %r1428;
	mov.u32 	%r1422, _ZZ13single_decodeP6__halfS0_S0_S0_S0_S0_S0_S0_S0_S0_PfS1_14CUtensorMap_stS2_S2_E13weight_buffer;
	// begin inline asm
	cp.async.bulk.tensor.2d.shared::cluster.global.tile.mbarrier::complete_tx::bytes [%r1422], [%rd197, {%r47, %r1424}], [%r1273];
	// end inline asm
	mov.b32 	%r1427, 16384;
	// begin inline asm
	mbarrier.arrive.expect_tx.release.cta.shared::cta.b64 %rd31, [%r1273], %r1427; // 8. 
	// end inline asm
	bra.uni 	$L__BB0_391;
$L__BB0_390:
	mov.b32 	%r1421, 1;
	// begin inline asm
	mbarrier.arrive.shared::cta.b64                             %rd31,  [%r1273], %r1421;    // 2. 
	// end inline asm
$L__BB0_391:
	mov.b32 	%r1758, 0;
	// begin inline asm
	mov.u64 %rd244, %globaltimer;
	// end inline asm
$L__BB0_392:
	// begin inline asm
	{
	.reg .pred p;
	mbarrier.try_wait.shared.b64 p, [%r1229], %rd338;
	selp.b32 %r1430, 1, 0, p;
	}
	// end inline asm
	setp.eq.s32 	%p189, %r1430, 0;
	@%p189 bra 	$L__BB0_399;
	shl.b32 	%r1432, %r1757, 7;
	add.s32 	%r1434, %r1130, %r1432;
	ld.shared.v4.u32 	{%r1435, %r1436, %r1437, %r1438}, [%r1434+-128];
	mov.b32 	{%rs3249, %rs3253}, %r1435;
	ld.shared.u16 	%rs3250, [%r49];
	// begin inline asm
	{mul.f16 %rs3248,%rs3249,%rs3250;
}
	// end inline asm
	// begin inline asm
	{  cvt.f32.f16 %f1726, %rs3248;}

	// end inline asm
	add.f32 	%f1790, %f72, %f1726;
	ld.shared.u16 	%rs3254, [%r49+256];
	// begin inline asm
	{mul.f16 %rs3252,%rs3253,%rs3254;
}
	// end inline asm
	// begin inline asm
	{  cvt.f32.f16 %f1727, %rs3252;}

	// end inline asm
	add.f32 	%f1791, %f1790, %f1727;
	mov.b32 	{%rs3257, %rs3261}, %r1436;
	ld.shared.u16 	%rs3258, [%r49+512];
	// begin inline asm
	{mul.f16 %rs3256,%rs3257,%rs3258;
}
	// end inline asm
	// begin inline asm
	{  cvt.f32.f16 %f1728, %rs3256;}

	// end inline asm
	add.f32 	%f1792, %f1791, %f1728;
	ld.shared.u16 	%rs3262, [%r49+768];
	// begin inline asm
	{mul.f16 %rs3260,%rs3261,%rs3262;
}
	// end inline asm
	// begin inline asm
	{  cvt.f32.f16 %f1729, %rs3260;}

	// end inline asm
	add.f32 	%f1793, %f1792, %f1729;
	mov.b32 	{%rs3265, %rs3269}, %r1437;
	ld.shared.u16 	%rs3266, [%r49+1024];
	// begin inline asm
	{mul.f16 %rs3264,%rs3265,%rs3266;
}
	// end inline asm
	// begin inline asm
	{  cvt.f32.f16 %f1730, %rs3264;}

	// end inline asm
	add.f32 	%f1794, %f1793, %f1730;
	ld.shared.u16 	%rs3270, [%r49+1280];
	// begin inline asm
	{mul.f16 %rs3268,%rs3269,%rs3270;
}
	// end inline asm
	// begin inline asm
	{  cvt.f32.f16 %f1731, %rs3268;}

	// end inline asm
	add.f32 	%f1795, %f1794, %f1731;
	mov.b32 	{%rs3273, %rs3277}, %r1438;
	ld.shared.u16 	%rs3274, [%r49+1536];
	// begin inline asm
	{mul.f16 %rs3272,%rs3273,%rs3274;
}
	// end inline asm
	// begin inline asm
	{  cvt.f32.f16 %f1732, %rs3272;}

	// end inline asm
	add.f32 	%f1796, %f1795, %f1732;
	ld.shared.u16 	%rs3278, [%r49+1792];
	// begin inline asm
	{mul.f16 %rs3276,%rs3277,%rs3278;
}
	// end inline asm
	// begin inline asm
	{  cvt.f32.f16 %f1733, %rs3276;}

	// end inline asm
	add.f32 	%f1797, %f1796, %f1733;
	ld.shared.v4.u32 	{%r1439, %r1440, %r1441, %r1442}, [%r1434+-112];
	mov.b32 	{%rs3281, %rs3285}, %r1439;
	ld.shared.u16 	%rs3282, [%r49+2048];
	// begin inline asm
	{mul.f16 %rs3280,%rs3281,%rs3282;
}
	// end inline asm
	// begin inline asm
	{  cvt.f32.f16 %f1734, %rs3280;}

	// end inline asm
	add.f32 	%f1798, %f1797, %f1734;
	ld.shared.u16 	%rs3286, [%r49+2304];
	// begin inline asm
	{mul.f16 %rs3284,%rs3285,%rs3286;
}
	// end inline asm
	// begin inline asm
	{  cvt.f32.f16 %f1735, %rs3284;}

	// end inline asm
	add.f32 	%f1799, %f1798, %f1735;
	mov.b32 	{%rs3289, %rs3293}, %r1440;
	ld.shared.u16 	%rs3290, [%r49+2560];
	// begin inline asm
	{mul.f16 %rs3288,%rs3289,%rs3290;
}
	// end inline asm
	// begin inline asm
	{  cvt.f32.f16 %f1736, %rs3288;}

	// end inline asm
	add.f32 	%f1800, %f1799, %f1736;
	ld.shared.u16 	%rs3294, [%r49+2816];
	// begin inline asm
	{mul.f16 %rs3292,%rs3293,%rs3294;
}
	// end inline asm
	// begin inline asm
	{  cvt.f32.f16 %f1737, %rs3292;}

	// end inline asm
	add.f32 	%f1801, %f1800, %f1737;
	mov.b32 	{%rs3297, %rs3301}, %r1441;
	ld.shared.u16 	%rs3298, [%r49+3072];
	// begin inline asm
	{mul.f16 %rs3296,%rs3297,%rs3298;
}
	// end inline asm
	// begin inline asm
	{  cvt.f32.f16 %f1738, %rs3296;}

	// end inline asm
	add.f32 	%f1802, %f1801, %f1738;
	ld.shared.u16 	%rs3302, [%r49+3328];
	// begin inline asm
	{mul.f16 %rs3300,%rs3301,%rs3302;
}
	// end inline asm
	// begin inline asm
	{  cvt.f32.f16 %f1739, %rs3300;}

	// end inline asm
	add.f32 	%f1803, %f1802, %f1739;
	mov.b32 	{%rs3305, %rs3309}, %r1442;
	ld.shared.u16 	%rs3306, [%r49+3584];
	// begin inline asm
	{mul.f16 %rs3304,%rs3305,%rs3306;
}
	// end inline asm
	// begin inline asm
	{  cvt.f32.f16 %f1740, %rs3304;}

	// end inline asm
	add.f32 	%f1804, %f1803, %f1740;
	ld.shared.u16 	%rs3310, [%r49+3840];
	// begin inline asm
	{mul.f16 %rs3308,%rs3309,%rs3310;
}
	// end inline asm
	// begin inline asm
	{  cvt.f32.f16 %f1741, %rs3308;}

	// end inline asm
	add.f32 	%f1805, %f1804, %f1741;
	ld.shared.v4.u32 	{%r1443, %r1444, %r1445, %r1446}, [%r1434+-96];
	mov.b32 	{%rs3313, %rs3317}, %r1443;
	ld.shared.u16 	%rs3314, [%r49+4096];
	// begin inline asm
	{mul.f16 %rs3312,%rs3313,%rs3314;
}
	// end inline asm
	// begin inline asm
	{  cvt.f32.f16 %f1742, %rs3312;}

	// end inline asm
	add.f32 	%f1806, %f1805, %f1742;
	ld.shared.u16 	%rs3318, [%r49+4352];
	// begin inline asm
	{mul.f16 %rs3316,%rs3317,%rs3318;
}
	// end inline asm
	// begin inline asm
	{  cvt.f32.f16 %f1743, %rs3316;}

	// end inline asm
	add.f32 	%f1807, %f1806, %f1743;
	mov.b32 	{%rs3321, %rs3325}, %r1444;
	ld.shared.u16 	%rs3322, [%r49+4608];
	// begin inline asm
	{mul.f16 %rs3320,%rs3321,%rs3322;
}
	// end inline asm
	// begin inline asm
	{  cvt.f32.f16 %f1744, %rs3320;}

	// end inline asm
	add.f32 	%f1808, %f1807, %f1744;
	ld.shared.u16 	%rs3326, [%r49+4864];
	// begin inline asm
	{mul.f16 %rs3324,%rs3325,%rs3326;
}
	// end inline asm
	// begin inline asm
	{  cvt.f32.f16 %f1745, %rs3324;}

	// end inline asm
	add.f32 	%f1809, %f1808, %f1745;
	mov.b32 	{%rs3329, %rs3333}, %r1445;
	ld.shared.u16 	%rs3330, [%r49+5120];
	// begin inline asm
	{mul.f16 %rs3328,%rs3329,%rs3330;
}
	// end inline asm
	// begin inline asm
	{  cvt.f32.f16 %f1746, %rs3328;}

	// end inline asm
	add.f32 	%f1810, %f1809, %f1746;
	ld.shared.u16 	%rs3334, [%r49+5376];
	// begin inline asm
	{mul.f16 %rs3332,%rs3333,%rs3334;
}
	// end inline asm
	// begin inline asm
	{  cvt.f32.f16 %f1747, %rs3332;}

	// end inline asm
	add.f32 	%f1811, %f1810, %f1747;
	mov.b32 	{%rs3337, %rs3341}, %r1446;
	ld.shared.u16 	%rs3338, [%r49+5632];
	// begin inline asm
	{mul.f16 %rs3336,%rs3337,%rs3338;
}
	// end inline asm
	// begin inline asm
	{  cvt.f32.f16 %f1748, %rs3336;}

	// end inline asm
	add.f32 	%f1812, %f1811, %f1748;
	ld.shared.u16 	%rs3342, [%r49+5888];
	// begin inline asm
	{mul.f16 %rs3340,%rs3341,%rs3342;
}
	// end inline asm
	// begin inline asm
	{  cvt.f32.f16 %f1749, %rs3340;}

	// end inline asm
	add.f32 	%f1813, %f1812, %f1749;
	ld.shared.v4.u32 	{%r1447, %r1448, %r1449, %r1450}, [%r1434+-80];
	mov.b32 	{%rs3345, %rs3349}, %r1447;
	ld.shared.u16 	%rs3346, [%r49+6144];
	// begin inline asm
	{mul.f16 %rs3344,%rs3345,%rs3346;
}
	// end inline asm
	// begin inline asm
	{  cvt.f32.f16 %f1750, %rs3344;}

	// end inline asm
	add.f32 	%f1814, %f1813, %f1750;
	ld.shared.u16 	%rs3350, [%r49+6400];
	// begin inline asm
	{mul.f16 %rs3348,%rs3349,%rs3350;
}
	// end inline asm
	// begin inline asm
	{  cvt.f32.f16 %f1751, %rs3348;}

	// end inline asm
	add.f32 	%f1815, %f1814, %f1751;
	mov.b32 	{%rs3353, %rs3357}, %r1448;
	ld.shared.u16 	%rs3354, [%r49+6656];
	// begin inline asm
	{mul.f16 %rs3352,%rs3353,%rs3354;
}
	// end inline asm
	// begin inline asm
	{  cvt.f32.f16 %f1752, %rs3352;}

	// end inline asm
	add.f32 	%f1816, %f1815, %f1752;
	ld.shared.u16 	%rs3358, [%r49+6912];
	// begin inline asm
	{mul.f16 %rs3356,%rs3357,%rs3358;
}
	// end inline asm
	// begin inline asm
	{  cvt.f32.f16 %f1753, %rs3356;}

	// end inline asm
	add.f32 	%f1817, %f1816, %f1753;
	mov.b32 	{%rs3361, %rs3365}, %r1449;
	ld.shared.u16 	%rs3362, [%r49+7168];
	// begin inline asm
	{mul.f16 %rs3360,%rs3361,%rs3362;
}
	// end inline asm
	// begin inline asm
	{  cvt.f32.f16 %f1754, %rs3360;}

	// end inline asm
	add.f32 	%f1818, %f1817, %f1754;
	ld.shared.u16 	%rs3366, [%r49+7424];
	// begin inline asm
	{mul.f16 %rs3364,%rs3365,%rs3366;
}
	// end inline asm
	// begin inline asm
	{  cvt.f32.f16 %f1755, %rs3364;}

	// end inline asm
	add.f32 	%f1819, %f1818, %f1755;
	mov.b32 	{%rs3369, %rs3373}, %r1450;
	ld.shared.u16 	%rs3370, [%r49+7680];
	// begin inline asm
	{mul.f16 %rs3368,%rs3369,%rs3370;
}
	// end inline asm
	// begin inline asm
	{  cvt.f32.f16 %f1756, %rs3368;}

	// end inline asm
	add.f32 	%f1820, %f1819, %f1756;
	ld.shared.u16 	%rs3374, [%r49+7936];
	// begin inline asm
	{mul.f16 %rs3372,%rs3373,%rs3374;
}
	// end inline asm
	// begin inline asm
	{  cvt.f32.f16 %f1757, %rs3372;}

	// end inline asm
	add.f32 	%f1821, %f1820, %f1757;
	ld.shared.v4.u32 	{%r1451, %r1452, %r1453, %r1454}, [%r1434+-64];
	mov.b32 	{%rs3377, %rs3381}, %r1451;
	ld.shared.u16 	%rs3378, [%r49+8192];
	// begin inline asm
	{mul.f16 %rs3376,%rs3377,%rs3378;
}
	// end inline asm
	// begin inline asm
	{  cvt.f32.f16 %f1758, %rs3376;}

	// end inline asm
	add.f32 	%f1822, %f1821, %f1758;
	ld.shared.u16 	%rs3382, [%r49+8448];
	// begin inline asm
	{mul.f16 %rs3380,%rs3381,%rs3382;
}
	// end inline asm
	// begin inline asm
	{  cvt.f32.f16 %f1759, %rs3380;}

	// end inline asm
	add.f32 	%f1823, %f1822, %f1759;
	mov.b32 	{%rs3385, %rs3389}, %r1452;
	ld.shared.u16 	%rs3386, [%r49+8704];
	// begin inline asm
	{mul.f16 %rs3384,%rs3385,%rs3386;
}
	// end inline asm
	// begin inline asm
	{  cvt.f32.f16 %f1760, %rs3384;}

	// end inline asm
	add.f32 	%f1824, %f1823, %f1760;
	ld.shared.u16 	%rs3390, [%r49+8960];
	// begin inline asm
	{mul.f16 %rs3388,%rs3389,%rs3390;
}
	// end inline asm
	// begin inline asm
	{  cvt.f32.f16 %f1761, %rs3388;}

	// end inline asm
	add.f32 	%f1825, %f1824, %f1761;
	mov.b32 	{%rs3393, %rs3397}, %r1453;
	ld.shared.u16 	%rs3394, [%r49+9216];
	// begin inline asm
	{mul.f16 %rs3392,%rs3393,%rs3394;
}
	// end inline asm
	// begin inline asm
	{  cvt.f32.f16 %f1762, %rs3392;}

	// end inline asm
	add.f32 	%f1826, %f1825, %f1762;
	ld.shared.u16 	%rs3398, [%r49+9472];
	// begin inline asm
	{mul.f16 %rs3396,%rs3397,%rs3398;
}
	// end inline asm
	// begin inline asm
	{  cvt.f32.f16 %f1763, %rs3396;}

	// end inline asm
	add.f32 	%f1827, %f1826, %f1763;
	mov.b32 	{%rs3401, %rs3405}, %r1454;
	ld.shared.u16 	%rs3402, [%r49+9728];
	// begin inline asm
	{mul.f16 %rs3400,%rs3401,%rs3402;
}
	// end inline asm
	// begin inline asm
	{  cvt.f32.f16 %f1764, %rs3400;}

	// end inline asm
	add.f32 	%f1828, %f1827, %f1764;
	ld.shared.u16 	%rs3406, [%r49+9984];
	// begin inline asm
	{mul.f16 %rs3404,%rs3405,%rs3406;
}
	// end inline asm
	// begin inline asm
	{  cvt.f32.f16 %f1765, %rs3404;}

	// end inline asm
	add.f32 	%f1829, %f1828, %f1765;
	ld.shared.v4.u32 	{%r1455, %r1456, %r1457, %r1458}, [%r1434+-48];
	mov.b32 	{%rs3409, %rs3413}, %r1455;
	ld.shared.u16 	%rs3410, [%r49+10240];
	// begin inline asm
	{mul.f16 %rs3408,%rs3409,%rs3410;
}
	// end inline asm
	// begin inline asm
	{  cvt.f32.f16 %f1766, %rs3408;}

	// end inline asm
	add.f32 	%f1830, %f1829, %f1766;
	ld.shared.u16 	%rs3414, [%r49+10496];
	// begin inline asm
	{mul.f16 %rs3412,%rs3413,%rs3414;
}
	// end inline asm
	// begin inline asm
	{  cvt.f32.f16 %f1767, %rs3412;}

	// end inline asm
	add.f32 	%f1831, %f1830, %f1767;
	mov.b32 	{%rs3417, %rs3421}, %r1456;
	ld.shared.u16 	%rs3418, [%r49+10752];
	// begin inline asm
	{mul.f16 %rs3416,%rs3417,%rs3418;
}
	// end inline asm
	// begin inline asm
	{  cvt.f32.f16 %f1768, %rs3416;}

	// end inline asm
	add.f32 	%f1832, %f1831, %f1768;
	ld.shared.u16 	%rs3422, [%r49+11008];
	// begin inline asm
	{mul.f16 %rs3420,%rs3421,%rs3422;
}
	// end inline asm
	// begin inline asm
	{  cvt.f32.f16 %f1769, %rs3420;}

	// end inline asm
	add.f32 	%f1833, %f1832, %f1769;
	mov.b32 	{%rs3425, %rs3429}, %r1457;
	ld.shared.u16 	%rs3426, [%r49+11264];
	// begin inline asm
	{mul.f16 %rs3424,%rs3425,%rs3426;
}
	// end inline asm
	// begin inline asm
	{  cvt.f32.f16 %f1770, %rs3424;}

	// end inline asm
	add.f32 	%f1834, %f1833, %f1770;
	ld.shared.u16 	%rs3430, [%r49+11520];
	// begin inline asm
	{mul.f16 %rs3428,%rs3429,%rs3430;
}
	// end inline asm
	// begin inline asm
	{  cvt.f32.f16 %f1771, %rs3428;}

	// end inline asm
	add.f32 	%f1835, %f1834, %f1771;
	mov.b32 	{%rs3433, %rs3437}, %r1458;
	ld.shared.u16 	%rs3434, [%r49+11776];
	// begin inline asm
	{mul.f16 %rs3432,%rs3433,%rs3434;
}
	// end inline asm
	// begin inline asm
	{  cvt.f32.f16 %f1772, %rs3432;}

	// end inline asm
	add.f32 	%f1836, %f1835, %f1772;
	ld.shared.u16 	%rs3438, [%r49+12032];
	// begin inline asm
	{mul.f16 %rs3436,%rs3437,%rs3438;
}
	// end inline asm
	// begin inline asm
	{  cvt.f32.f16 %f1773, %rs3436;}

	// end inline asm
	add.f32 	%f1837, %f1836, %f1773;
	ld.shared.v4.u32 	{%r1459, %r1460, %r1461, %r1462}, [%r1434+-32];
	mov.b32 	{%rs3441, %rs3445}, %r1459;
	ld.shared.u16 	%rs3442, [%r49+12288];
	// begin inline asm
	{mul.f16 %rs3440,%rs3441,%rs3442;
}
	// end inline asm
	// begin inline asm
	{  cvt.f32.f16 %f1774, %rs3440;}

	// end inline asm
	add.f32 	%f1838, %f1837, %f1774;
	ld.shared.u16 	%rs3446, [%r49+12544];
	// begin inline asm
	{mul.f16 %rs3444,%rs3445,%rs3446;
}
	// end inline asm
	// begin inline asm
	{  cvt.f32.f16 %f1775, %rs3444;}

	// end inline asm
	add.f32 	%f1839, %f1838, %f1775;
	mov.b32 	{%rs3449, %rs3453}, %r1460;
	ld.shared.u16 	%rs3450, [%r49+12800];
	// begin inline asm
	{mul.f16 %rs3448,%rs3449,%rs3450;
}
	// end inline asm
	// begin inline asm
	{  cvt.f32.f16 %f1776, %rs3448;}

	// end inline asm
	add.f32 	%f1840, %f1839, %f1776;
	ld.shared.u16 	%rs3454, [%r49+13056];
	// begin inline asm
	{mul.f16 %rs3452,%rs3453,%rs3454;
}
	// end inline asm
	// begin inline asm
	{  cvt.f32.f16 %f1777, %rs3452;}

	// end inline asm
	add.f32 	%f1841, %f1840, %f1777;
	mov.b32 	{%rs3457, %rs3461}, %r1461;
	ld.shared.u16 	%rs3458, [%r49+13312];
	// begin inline asm
	{mul.f16 %rs3456,%rs3457,%rs3458;
}
	// end inline asm
	// begin inline asm
	{  cvt.f32.f16 %f1778, %rs3456;}

	// end inline asm
	add.f32 	%f1842, %f1841, %f1778;
	ld.shared.u16 	%rs3462, [%r49+13568];
	// begin inline asm
	{mul.f16 %rs3460,%rs3461,%rs3462;
}
	// end inline asm
	// begin inline asm
	{  cvt.f32.f16 %f1779, %rs3460;}

	// end inline asm
	add.f32 	%f1843, %f1842, %f1779;
	mov.b32 	{%rs3465, %rs3469}, %r1462;
	ld.shared.u16 	%rs3466, [%r49+13824];
	// begin inline asm
	{mul.f16 %rs3464,%rs3465,%rs3466;
}
	// end inline asm
	// begin inline asm
	{  cvt.f32.f16 %f1780, %rs3464;}

	// end inline asm
	add.f32 	%f1844, %f1843, %f1780;
	ld.shared.u16 	%rs3470, [%r49+14080];
	// begin inline asm
	{mul.f16 %rs3468,%rs3469,%rs3470;
}
	// end inline asm
	// begin inline asm
	{  cvt.f32.f16 %f1781, %rs3468;}

	// end inline asm
	add.f32 	%f1845, %f1844, %f1781;
	ld.shared.v4.u32 	{%r1463, %r1464, %r1465, %r1466}, [%r1434+-16];
	mov.b32 	{%rs3473, %rs3477}, %r1463;
	ld.shared.u16 	%rs3474, [%r49+14336];
	// begin inline asm
	{mul.f16 %rs3472,%rs3473,%rs3474;
}
	// end inline asm
	// begin inline asm
	{  cvt.f32.f16 %f1782, %rs3472;}

	// end inline asm
	add.f32 	%f1846, %f1845, %f1782;
	ld.shared.u16 	%rs3478, [%r49+14592];
	// begin inline asm
	{mul.f16 %rs3476,%rs3477,%rs3478;
}
	// end inline asm
	// begin inline asm
	{  cvt.f32.f16 %f1783, %rs3476;}

	// end inline asm
	add.f32 	%f1847, %f1846, %f1783;
	mov.b32 	{%rs3481, %rs3485}, %r1464;
	ld.shared.u16 	%rs3482, [%r49+14848];
	// begin inline asm
	{mul.f16 %rs3480,%rs3481,%rs3482;
}
	// end inline asm
	// begin inline asm
	{  cvt.f32.f16 %f1784, %rs3480;}

	// end inline asm
	add.f32 	%f1848, %f1847, %f1784;
	ld.shared.u16 	%rs3486, [%r49+15104];
	// begin inline asm
	{mul.f16 %rs3484,%rs3485,%rs3486;
}
	// end inline asm
	// begin inline asm
	{  cvt.f32.f16 %f1785, %rs3484;}

	// end inline asm
	add.f32 	%f1849, %f1848, %f1785;
	mov.b32 	{%rs3489, %rs3493}, %r1465;
	ld.shared.u16 	%rs3490, [%r49+15360];
	// begin inline asm
	{mul.f16 %rs3488,%rs3489,%rs3490;
}
	// end inline asm
	// begin inline asm
	{  cvt.f32.f16 %f1786, %rs3488;}

	// end inline asm
	add.f32 	%f1850, %f1849, %f1786;
	ld.shared.u16 	%rs3494, [%r49+15616];
	// begin inline asm
	{mul.f16 %rs3492,%rs3493,%rs3494;
}
	// end inline asm
	// begin inline asm
	{  cvt.f32.f16 %f1787, %rs3492;}

	// end inline asm
	add.f32 	%f1851, %f1850, %f1787;
	mov.b32 	{%rs3497, %rs3501}, %r1466;
	ld.shared.u16 	%rs3498, [%r49+15872];
	// begin inline asm
	{mul.f16 %rs3496,%rs3497,%rs3498;
}
	// end inline asm
	// begin inline asm
	{  cvt.f32.f16 %f1788, %rs3496;}

	// end inline asm
	add.f32 	%f1852, %f1851, %f1788;
	ld.shared.u16 	%rs3502, [%r49+16128];
	// begin inline asm
	{mul.f16 %rs3500,%rs3501,%rs3502;
}
	// end inline asm
	// begin inline asm
	{  cvt.f32.f16 %f1789, %rs3500;}

	// end inline asm
	add.f32 	%f72, %f1852, %f1789;
$L__BB0_394:
	add.s32 	%r1757, %r1757, 1;
	setp.ne.s32 	%p195, %r1757, 16;
	@%p195 bra 	$L__BB0_387;
	mov.b32 	%r1760, 0;
	// begin inline asm
	mov.u64 %rd256, %globaltimer;
	// end inline asm
$L__BB0_396:
	// begin inline asm
	{
	.reg .pred p;
	mbarrier.try_wait.shared.b64 p, [%r1273], %rd31;
	selp.b32 %r1517, 1, 0, p;
	}
	// end inline asm
	setp.eq.s32 	%p196, %r1517, 0;
	@%p196 bra 	$L__BB0_417;
	setp.eq.s32 	%p197, %r2, 3;
	ld.shared.v4.u32 	{%r1519, %r1520, %r1521, %r1522}, [_ZZ13single_decodeP6__halfS0_S0_S0_S0_S0_S0_S0_S0_S0_PfS1_14CUtensorMap_stS2_S2_E11attn_weight+1920];
	mov.b32 	{%rs3761, %rs3765}, %r1519;
	ld.shared.u16 	%rs3762, [%r50];
	// begin inline asm
	{mul.f16 %rs3760,%rs3761,%rs3762;
}
	// end inline asm
	// begin inline asm
	{  cvt.f32.f16 %f1980, %rs3760;}

	// end inline asm
	add.f32 	%f2036, %f72, %f1980;
	ld.shared.u16 	%rs3766, [%r50+256];
	// begin inline asm
	{mul.f16 %rs3764,%rs3765,%rs3766;
}
	// end inline asm
	// begin inline asm
	{  cvt.f32.f16 %f1981, %rs3764;}

	// end inline asm
	add.f32 	%f2037, %f2036, %f1981;
	mov.b32 	{%rs3769, %rs3773}, %r1520;
	ld.shared.u16 	%rs3770, [%r50+512];
	// begin inline asm
	{mul.f16 %rs3768,%rs3769,%rs3770;
}
	// end inline asm
	// begin inline asm
	{  cvt.f32.f16 %f1982, %rs3768;}

	// end inline asm
	add.f32 	%f2038, %f2037, %f1982;
	ld.shared.u16 	%rs3774, [%r50+768];
	// begin inline asm
	{mul.f16 %rs3772,%rs3773,%rs3774;
}
	// end inline asm
	// begin inline asm
	{  cvt.f32.f16 %f1983, %rs3772;}

	// end inline asm
	add.f32 	%f2039, %f2038, %f1983;
	mov.b32 	{%rs3777, %rs3781}, %r1521;
	ld.shared.u16 	%rs3778, [%r50+1024];
	// begin inline asm
	{mul.f16 %rs3776,%rs3777,%rs3778;
}
	// end inline asm
	// begin inline asm
	{  cvt.f32.f16 %f1984, %rs3776;}

	// end inline asm
	add.f32 	%f2040, %f2039, %f1984;
	ld.shared.u16 	%rs3782, [%r50+1280];
	// begin inline asm
	{mul.f16 %rs3780,%rs3781,%rs3782;
}
	// end inline asm
	// begin inline asm
	{  cvt.f32.f16 %f1985, %rs3780;}

	// end inline asm
	add.f32 	%f2041, %f2040, %f1985;
	mov.b32 	{%rs3785, %rs3789}, %r1522;
	ld.shared.u16 	%rs3786, [%r50+1536];
	// begin inline asm
	{mul.f16 %rs3784,%rs3785,%rs3786;
}
	// end inline asm
	// begin inline asm
	{  cvt.f32.f16 %f1986, %rs3784;}

	// end inline asm
	add.f32 	%f2042, %f2041, %f1986;
	ld.shared.u16 	%rs3790, [%r50+1792];
	// begin inline asm
	{mul.f16 %rs3788,%rs3789,%rs3790;
}
	// end inline asm
	// begin inline asm
	{  cvt.f32.f16 %f1987, %rs3788;}

	// end inline asm
	add.f32 	%f2043, %f2042, %f1987;
	ld.shared.v4.u32 	{%r1523, %r1524, %r1525, %r1526}, [_ZZ13single_decodeP6__halfS0_S0_S0_S0_S0_S0_S0_S0_S0_PfS1_14CUtensorMap_stS2_S2_E11attn_weight+1936];
	mov.b32 	{%rs3793, %rs3797}, %r1523;
	ld.shared.u16 	%rs3794, [%r50+2048];
	// begin inline asm
	{mul.f16 %rs3792,%rs3793,%rs3794;
}
	// end inline asm
	// begin inline asm
	{  cvt.f32.f16 %f1988, %rs3792;}

	// end inline asm
	add.f32 	%f2044, %f2043, %f1988;
	ld.shared.u16 	%rs3798, [%r50+2304];
	// begin inline asm
	{mul.f16 %rs3796,%rs3797,%rs3798;
}
	// end inline asm
	// begin inline asm
	{  cvt.f32.f16 %f1989, %rs3796;}

	// end inline asm
	add.f32 	%f2045, %f2044, %f1989;
	mov.b32 	{%rs3801, %rs3805}, %r1524;
	ld.shared.u16 	%rs3802, [%r50+2560];
	// begin inline asm
	{mul.f16 %rs3800,%rs3801,%rs3802;
}
	// end inline asm
	// begin inline asm
	{  cvt.f32.f16 %f1990, %rs3800;}

	// end inline asm
	add.f32 	%f2046, %f2045, %f1990;
	ld.shared.u16 	%rs3806, [%r50+2816];
	// begin inline asm
	{mul.f16 %rs3804,%rs3805,%rs3806;
}
	// end inline asm
	// begin inline asm
	{  cvt.f32.f16 %f1991, %rs3804;}

	// end inline asm
	add.f32 	%f2047, %f2046, %f1991;
	mov.b32 	{%rs3809, %rs3813}, %r1525;
	ld.shared.u16 	%rs3810, [%r50+3072];
	// begin inline asm
	{mul.f16 %rs3808,%rs3809,%rs3810;
}
	// end inline asm
	// begin inline asm
	{  cvt.f32.f16 %f1992, %rs3808;}

	// end inline asm
	add.f32 	%f2048, %f2047, %f1992;
	ld.shared.u16 	%rs3814, [%r50+3328];
	// begin inline asm
	{mul.f16 %rs3812,%rs3813,%rs3814;
}
	// end inline asm
	// begin inline asm
	{  cvt.f32.f16 %f1993, %rs3812;}

	// end inline asm
	add.f32 	%f2049, %f2048, %f1993;
	mov.b32 	{%rs3817, %rs3821}, %r1526;
	ld.shared.u16 	%rs3818, [%r50+3584];
	// begin inline asm
	{mul.f16 %rs3816,%rs3817,%rs3818;
}
	// end inline asm
	// begin inline asm
	{  cvt.f32.f16 %f1994, %rs3816;}

	// end inline asm
	add.f32 	%f2050, %f2049, %f1994;
	ld.shared.u16 	%rs3822, [%r50+3840];
	// begin inline asm
	{mul.f16 %rs3820,%rs3821,%rs3822;
}
	// end inline asm
	// begin inline asm
	{  cvt.f32.f16 %f1995, %rs3820;}

	// end inline asm
	add.f32 	%f2051, %f2050, %f1995;
	ld.shared.v4.u32 	{%r1527, %r1528, %r1529, %r1530}, [_ZZ13single_decodeP6__halfS0_S0_S0_S0_S0_S0_S0_S0_S0_PfS1_14CUtensorMap_stS2_S2_E11attn_weight+1952];
	mov.b32 	{%rs3825, %rs3829}, %r1527;
	ld.shared.u16 	%rs3826, [%r50+4096];
	// begin inline asm
	{mul.f16 %rs3824,%rs3825,%rs3826;
}
	// end inline asm
	// begin inline asm
	{  cvt.f32.f16 %f1996, %rs3824;}

	// end inline asm
	add.f32 	%f2052, %f2051, %f1996;
	ld.shared.u16 	%rs3830, [%r50+4352];
	// begin inline asm
	{mul.f16 %rs3828,%rs3829,%rs3830;
}
	// end inline asm
	// begin inline asm
	{  cvt.f32.f16 %f1997, %rs3828;}

	// end inline asm
	add.f32 	%f2053, %f2052, %f1997;
	mov.b32 	{%rs3833, %rs3837}, %r1528;
	ld.shared.u16 	%rs3834, [%r50+4608];
	// begin inline asm
	{mul.f16 %rs3832,%rs3833,%rs3834;
}
	// end inline asm
	// begin inline asm
	{  cvt.f32.f16 %f1998, %rs3832;}

	// end inline asm
	add.f32 	%f2054, %f2053, %f1998;
	ld.shared.u16 	%rs3838, [%r50+4864];
	// begin inline asm
	{mul.f16 %rs3836,%rs3837,%rs3838;
}
	// end inline asm
	// begin inline asm
	{  cvt.f32.f16 %f1999, %rs3836;}

	// end inline asm
	add.f32 	%f2055, %f2054, %f1999;
	mov.b32 	{%rs3841, %rs3845}, %r1529;
	ld.shared.u16 	%rs3842, [%r50+5120];
	// begin inline asm
	{mul.f16 %rs3840,%rs3841,%rs3842;
}
	// end inline asm
	// begin inline asm
	{  cvt.f32.f16 %f2000, %rs3840;}

	// end inline asm
	add.f32 	%f2056, %f2055, %f2000;
	ld.shared.u16 	%rs3846, [%r50+5376];
	// begin inline asm
	{mul.f16 %rs3844,%rs3845,%rs3846;
}
	// end inline asm
	// begin inline asm
	{  cvt.f32.f16 %f2001, %rs3844;}

	// end inline asm
	add.f32 	%f2057, %f2056, %f2001;
	mov.b32 	{%rs3849, %rs3853}, %r1530;
	ld.shared.u16 	%rs3850, [%r50+5632];
	// begin inline asm
	{mul.f16 %rs3848,%rs3849,%rs3850;
}
	// end inline asm
	// begin inline asm
	{  cvt.f32.f16 %f2002, %rs3848;}

	// end inline asm
	add.f32 	%f2058, %f2057, %f2002;
	ld.shared.u16 	%rs3854, [%r50+5888];
	// begin inline asm
	{mul.f16 %rs3852,%rs3853,%rs3854;
}
	// end inline asm
	// begin inline asm
	{  cvt.f32.f16 %f2003, %rs3852;}

	// end inline asm
	add.f32 	%f2059, %f2058, %f2003;
	ld.shared.v4.u32 	{%r1531, %r1532, %r1533, %r1534}, [_ZZ13single_decodeP6__halfS0_S0_S0_S0_S0_S0_S0_S0_S0_PfS1_14CUtensorMap_stS2_S2_E11attn_weight+1968];
	mov.b32 	{%rs3857, %rs3861}, %r1531;
	ld.shared.u16 	%rs3858, [%r50+6144];
	// begin inline asm
	{mul.f16 %rs3856,%rs3857,%rs3858;
}
	// end inline asm
	// begin inline asm
	{  cvt.f32.f16 %f2004, %rs3856;}

	// end inline asm
	add.f32 	%f2060, %f2059, %f2004;
	ld.shared.u16 	%rs3862, [%r50+6400];
	// begin inline asm
	{mul.f16 %rs3860,%rs3861,%rs3862;
}
	// end inline asm
	// begin inline asm
	{  cvt.f32.f16 %f2005, %rs3860;}

	// end inline asm
	add.f32 	%f2061, %f2060, %f2005;
	mov.b32 	{%rs3865, %rs3869}, %r1532;
	ld.shared.u16 	%rs3866, [%r50+6656];
	// begin inline asm
	{mul.f16 %rs3864,%rs3865,%rs3866;
}
	// end inline asm
	// begin inline asm
	{  cvt.f32.f16 %f2006, %rs3864;}

	// end inline asm
	add.f32 	%f2062, %f2061, %f2006;
	ld.shared.u16 	%rs3870, [%r50+6912];
	// begin inline asm
	{mul.f16 %rs3868,%rs3869,%rs3870;
}
	// end inline asm
	// begin inline asm
	{  cvt.f32.f16 %f2007, %rs3868;}

	// end inline asm
	add.f32 	%f2063, %f2062, %f2007;
	mov.b32 	{%rs3873, %rs3877}, %r1533;
	ld.shared.u16 	%rs3874, [%r50+7168];
	// begin inline asm
	{mul.f16 %rs3872,%rs3873,%rs3874;
}
	// end inline asm
	// begin inline asm
	{  cvt.f32.f16 %f2008, %rs3872;}

	// end inline asm
	add.f32 	%f2064, %f2063, %f2008;
	ld.shared.u16 	%rs3878, [%r50+7424];
	// begin inline asm
	{mul.f16 %rs3876,%rs3877,%rs3878;
}
	// end inline asm
	// begin inline asm
	{  cvt.f32.f16 %f2009, %rs3876;}

	// end inline asm
	add.f32 	%f2065, %f2064, %f2009;
	mov.b32 	{%rs3881, %rs3885}, %r1534;
	ld.shared.u16 	%rs3882, [%r50+7680];
	// begin inline asm
	{mul.f16 %rs3880,%rs3881,%rs3882;
}
	// end inline asm
	// begin inline asm
	{  cvt.f32.f16 %f2010, %rs3880;}

	// end inline asm
	add.f32 	%f2066, %f2065, %f2010;
	ld.shared.u16 	%rs3886, [%r50+7936];
	// begin inline asm
	{mul.f16 %rs3884,%rs3885,%rs3886;
}
	// end inline asm
	// begin inline asm
	{  cvt.f32.f16 %f2011, %rs3884;}

	// end inline asm
	add.f32 	%f2067, %f2066, %f2011;
	ld.shared.v4.u32 	{%r1535, %r1536, %r1537, %r1538}, [_ZZ13single_decodeP6__halfS0_S0_S0_S0_S0_S0_S0_S0_S0_PfS1_14CUtensorMap_stS2_S2_E11attn_weight+1984];
	mov.b32 	{%rs3889, %rs3893}, %r1535;
	ld.shared.u16 	%rs3890, [%r50+8192];
	// begin inline asm
	{mul.f16 %rs3888,%rs3889,%rs3890;
}
	// end inline asm
	// begin inline asm
	{  cvt.f32.f16 %f2012, %rs3888;}

	// end inline asm
	add.f32 	%f2068, %f2067, %f2012;
	ld.shared.u16 	%rs3894, [%r50+8448];
	// begin inline asm
	{mul.f16 %rs3892,%rs3893,%rs3894;
}
	// end inline asm
	// begin inline asm
	{  cvt.f32.f16 %f2013, %rs3892;}

	// end inline asm
	add.f32 	%f2069, %f2068, %f2013;
	mov.b32 	{%rs3897, %rs3901}, %r1536;
	ld.shared.u16 	%rs3898, [%r50+8704];
	// begin inline asm
	{mul.f16 %rs3896,%rs3897,%rs3898;
}
	// end inline asm
	// begin inline asm
	{  cvt.f32.f16 %f2014, %rs3896;}

	// end inline asm
	add.f32 	%f2070, %f2069, %f2014;
	ld.shared.u16 	%rs3902, [%r50+8960];
	// begin inline asm
	{mul.f16 %rs3900,%rs3901,%rs3902;
}
	// end inline asm
	// begin inline asm
	{  cvt.f32.f16 %f2015, %rs3900;}

	// end inline asm
	add.f32 	%f2071, %f2070, %f2015;
	mov.b32 	{%rs3905, %rs3909}, %r1537;
	ld.shared.u16 	%rs3906, [%r50+9216];
	// begin inline asm
	{mul.f16 %rs3904,%rs3905,%rs3906;
}
	// end inline asm
	// begin inline asm
	{  cvt.f32.f16 %f2016, %rs3904;}

	// end inline asm
	add.f32 	%f2072, %f2071, %f2016;
	ld.shared.u16 	%rs3910, [%r50+9472];
	// begin inline asm
	{mul.f16 %rs3908,%rs3909,%rs3910;
}
	// end inline asm
	// begin inline asm
	{  cvt.f32.f16 %f2017, %rs3908;}

	// end inline asm
	add.f32 	%f2073, %f2072, %f2017;
	mov.b32 	{%rs3913, %rs3917}, %r1538;
	ld.shared.u16 	%rs3914, [%r50+9728];
	// begin inline asm
	{mul.f16 %rs3912,%rs3913,%rs3914;
}
	// end inline asm
	// begin inline asm
	{  cvt.f32.f16 %f2018, %rs3912;}

	// end inline asm
	add.f32 	%f2074, %f2073, %f2018;
	ld.shared.u16 	%rs3918, [%r50+9984];
	// begin inline asm
	{mul.f16 %rs3916,%rs3917,%rs3918;
}
	// end inline asm
	// begin inline asm
	{  cvt.f32.f16 %f2019, %rs3916;}

	// end inline asm
	add.f32 	%f2075, %f2074, %f2019;
	ld.shared.v4.u32 	{%r1539, %r1540, %r1541, %r1542}, [_ZZ13single_decodeP6__halfS0_S0_S0_S0_S0_S0_S0_S0_S0_PfS1_14CUtensorMap_stS2_S2_E11attn_weight+2000];
	mov.b32 	{%rs3921, %rs3925}, %r1539;
	ld.shared.u16 	%rs3922, [%r50+10240];
	// begin inline asm
	{mul.f16 %rs3920,%rs3921,%rs3922;
}
	// end inline asm
	// begin inline asm
	{  cvt.f32.f16 %f2020, %rs3920;}

	// end inline asm
	add.f32 	%f2076, %f2075, %f2020;
	ld.shared.u16 	%rs3926, [%r50+10496];
	// begin inline asm
	{mul.f16 %rs3924,%rs3925,%rs3926;
}
	// end inline asm
	// begin inline asm
	{  cvt.f32.f16 %f2021, %rs3924;}

	// end inline asm
	add.f32 	%f2077, %f2076, %f2021;
	mov.b32 	{%rs3929, %rs3933}, %r1540;
	ld.shared.u16 	%rs3930, [%r50+10752];
	// begin inline asm
	{mul.f16 %rs3928,%rs3929,%rs3930;
}
	// end inline asm
	// begin inline asm
	{  cvt.f32.f16 %f2022, %rs3928;}

	// end inline asm
	add.f32 	%f2078, %f2077, %f2022;
	ld.shared.u16 	%rs3934, [%r50+11008];
	// begin inline asm
	{mul.f16 %rs3932,%rs3933,%rs3934;
}
	// end inline asm
	// begin inline asm
	{  cvt.f32.f16 %f2023, %rs3932;}

	// end inline asm
	add.f32 	%f2079, %f2078, %f2023;
	mov.b32 	{%rs3937, %rs3941}, %r1541;
	ld.shared.u16 	%rs3938, [%r50+11264];
	// begin inline asm
	{mul.f16 %rs3936,%rs3937,%rs3938;
}
	// end inline asm
	// begin inline asm
	{  cvt.f32.f16 %f2024, %rs3936;}

	// end inline asm
	add.f32 	%f2080, %f2079, %f2024;
	ld.shared.u16 	%rs3942, [%r50+11520];
	// begin inline asm
	{mul.f16 %rs3940,%rs3941,%rs3942;
}
	// end inline asm
	// begin inline asm
	{  cvt.f32.f16 %f2025, %rs3940;}

	// end inline asm
	add.f32 	%f2081, %f2080, %f2025;
	mov.b32 	{%rs3945, %rs3949}, %r1542;
	ld.shared.u16 	%rs3946, [%r50+11776];
	// begin inline asm
	{mul.f16 %rs3944,%rs3945,%rs3946;
}
	// end inline asm
	// begin inline asm
	{  cvt.f32.f16 %f2026, %rs3944;}

	// end inline asm
	add.f32 	%f2082, %f2081, %f2026;
	ld.shared.u16 	%rs3950, [%r50+12032];
	// begin inline asm
	{mul.f16 %rs3948,%rs3949,%rs3950;
}
	// end inline asm
	// begin inline asm
	{  cvt.f32.f16 %f2027, %rs3948;}

	// end inline asm
	add.f32 	%f2083, %f2082, %f2027;
	ld.shared.v4.u32 	{%r1543, %r1544, %r1545, %r1546}, [_ZZ13single_decodeP6__halfS0_S0_S0_S0_S0_S0_S0_S0_S0_PfS1_14CUtensorMap_stS2_S2_E11attn_weight+2016];
	mov.b32 	{%rs3953, %rs3957}, %r1543;
	ld.shared.u16 	%rs3954, [%r50+12288];
	// begin inline asm
	{mul.f16 %rs3952,%rs3953,%rs3954;
}
	// end inline asm
	// begin inline asm
	{  cvt.f32.f16 %f2028, %rs3952;}

	// end inline asm
	add.f32 	%f2084, %f2083, %f2028;
	ld.shared.u16 	%rs3958, [%r50+12544];
	// begin inline asm
	{mul.f16 %rs3956,%rs3957,%rs3958;
}
	// end inline asm
	// begin inline asm
	{  cvt.f32.f16 %f2029, %rs3956;}

	// end inline asm
	add.f32 	%f2085, %f2084, %f2029;
	mov.b32 	{%rs3961, %rs3965}, %r1544;
	ld.shared.u16 	%rs3962, [%r50+12800];
	// begin inline asm
	{mul.f16 %rs3960,%rs3961,%rs3962;
}
	// end inline asm
	// begin inline asm
	{  cvt.f32.f16 %f2030, %rs3960;}

	// end inline asm
	add.f32 	%f2086, %f2085, %f2030;
	ld.shared.u16 	%rs3966, [%r50+13056];
	// begin inline asm
	{mul.f16 %rs3964,%rs3965,%rs3966;
}
	// end inline asm
	// begin inline asm
	{  cvt.f32.f16 %f2031, %rs3964;}

	// end inline asm
	add.f32 	%f2087, %f2086, %f2031;
	mov.b32 	{%rs3969, %rs3973}, %r1545;
	ld.shared.u16 	%rs3970, [%r50+13312];
	// begin inline asm
	{mul.f16 %rs3968,%rs3969,%rs3970;
}
	// end inline asm
	// begin inline asm
	{  cvt.f32.f16 %f2032, %rs3968;}

	// end inline asm
	add.f32 	%f2088, %f2087, %f2032;
	ld.shared.u16 	%rs3974, [%r50+13568];
	// begin inline asm
	{mul.f16 %rs3972,%rs3973,%rs3974;
}
	// end inline asm
	// begin inline asm
	{  cvt.f32.f16 %f2033, %rs3972;}

	// end inline asm
	add.f32 	%f2089, %f2088, %f2033;
	mov.b32 	{%rs3977, %rs3981}, %r1546;
	ld.shared.u16 	%rs3978, [%r50+13824];
	// begin inline asm
	{mul.f16 %rs3976,%rs3977,%rs3978;
}
	// end inline asm
	// begin inline asm
	{  cvt.f32.f16 %f2034, %rs3976;}

	// end inline asm
	add.f32 	%f2090, %f2089, %f2034;
	ld.shared.u16 	%rs3982, [%r50+14080];
	// begin inline asm
	{mul.f16 %rs3980,%rs3981,%rs3982;
}
	// end inline asm
	// begin inline asm
	{  cvt.f32.f16 %f2035, %rs3980;}

	// end inline asm
	add.f32 	%f76, %f2090, %f2035;
	ld.shared.v4.u32 	{%r324, %r323, %r322, %r321}, [_ZZ13single_decodeP6__halfS0_S0_S0_S0_S0_S0_S0_S0_S0_PfS1_14CUtensorMap_stS2_S2_E11attn_weight+2032];
	@%p197 bra 	$L__BB0_423;
	ld.shared.u16 	%rs4025, [%r50+16128];
	bra.uni 	$L__BB0_424;
$L__BB0_399:
	setp.gt.s32 	%p190, %r1758, 15;
	@%p190 bra 	$L__BB0_401;
	add.s32 	%r1758, %r1758, 1;
	bra.uni 	$L__BB0_392;
$L__BB0_401:
	// begin inline asm
	mov.u64 %rd246, %globaltimer;
	// end inline asm
	sub.s64 	%rd93, %rd246, %rd244;
	setp.lt.s64 	%p191, %rd93, 4000000;
	@%p191 bra 	$L__BB0_403;
	mov.b32 	%r1467, 1000000;
	// begin inline asm
	nanosleep.u32 %r1467;
	// end inline asm
	bra.uni 	$L__BB0_392;
$L__BB0_403:
	setp.lt.s64 	%p192, %rd93, 40000;
	@%p192 bra 	$L__BB0_392;
	shr.s64 	%rd247, %rd93, 63;
	shr.u64 	%rd248, %rd247, 62;
	add.s64 	%rd249, %rd93, %rd248;
	shr.u64 	%rd250, %rd249, 2;
	cvt.u32.u64 	%r1468, %rd250;
	// begin inline asm
	nanosleep.u32 %r1468;
	// end inline asm
	bra.uni 	$L__BB0_392;
$L__BB0_405:
	setp.ne.s32 	%p193, %r8, 0;
	@%p193 bra 	$L__BB0_407;
	shl.b32 	%r1477, %r1757, 6;
	add.s32 	%r1473, %r60, %r1477;
	// begin inline asm
	cp.async.bulk.tensor.2d.shared::cluster.global.tile.mbarrier::complete_tx::bytes [%r1226], [%rd197, {%r47, %r1473}], [%r1229];
	// end inline asm
	mov.b32 	%r1476, 16384;
	// begin inline asm
	mbarrier.arrive.expect_tx.release.cta.shared::cta.b64 %rd338, [%r1229], %r1476; // 8. 
	// end inline asm
	bra.uni 	$L__BB0_408;
$L__BB0_407:
	mov.b32 	%r1470, 1;
	// begin inline asm
	mbarrier.arrive.shared::cta.b64                             %rd338,  [%r1229], %r1470;    // 2. 
	// end inline asm
$L__BB0_408:
	mov.b32 	%r1759, 0;
	// begin inline asm
	mov.u64 %rd254, %globaltimer;
	// end inline asm
$L__BB0_409:
	// begin inline asm
	{
	.reg .pred p;
	mbarrier.try_wait.shared.b64 p, [%r1273], %rd31;
	selp.b32 %r1479, 1, 0, p;
	}
	// end inline asm
	setp.eq.s32 	%p194, %r1479, 0;
	@%p194 bra 	$L__BB0_411;
	shl.b32 	%r1481, %r1757, 7;
	add.s32 	%r1483, %r1130, %r1481;
	ld.shared.v4.u32 	{%r1484, %r1485, %r1486, %r1487}, [%r1483+-128];
	mov.b32 	{%rs3505, %rs3509}, %r1484;
	ld.shared.u16 	%rs3506, [%r50];
	// begin inline asm
	{mul.f16 %rs3504,%rs3505,%rs3506;
}
	// end inline asm
	// begin inline asm
	{  cvt.f32.f16 %f1853, %rs3504;}

	// end inline asm
	add.f32 	%f1917, %f72, %f1853;
	ld.shared.u16 	%rs3510, [%r50+256];
	// begin inline asm
	{mul.f16 %rs3508,%rs3509,%rs3510;
}
	// end inline asm
	// begin inline asm
	{  cvt.f32.f16 %f1854, %rs3508;}

	// end inline asm
	add.f32 	%f1918, %f1917, %f1854;
	mov.b32 	{%rs3513, %rs3517}, %r1485;
	ld.shared.u16 	%rs3514, [%r50+512];
	// begin inline asm
	{mul.f16 %rs3512,%rs3513,%rs3514;
}
	// end inline asm
	// begin inline asm
	{  cvt.f32.f16 %f1855, %rs3512;}

	// end inline asm
	add.f32 	%f1919, %f1918, %f1855;
	ld.shared.u16 	%rs3518, [%r50+768];
	// begin inline asm
	{mul.f16 %rs3516,%rs3517,%rs3518;
}
	// end inline asm
	// begin inline asm
	{  cvt.f32.f16 %f1856, %rs3516;}

	// end inline asm
	add.f32 	%f1920, %f1919, %f1856;
	mov.b32 	{%rs3521, %rs3525}, %r1486;
	ld.shared.u16 	%rs3522, [%r50+1024];
	// begin inline asm
	{mul.f16 %rs3520,%rs3521,%rs3522;
}
	// end inline asm
	// begin inline asm
	{  cvt.f32.f16 %f1857, %rs3520;}

	// end inline asm
	add.f32 	%f1921, %f1920, %f1857;
	ld.shared.u16 	%rs3526, [%r50+1280];
	// begin inline asm
	{mul.f16 %rs3524,%rs3525,%rs3526;
}
	// end inline asm
	// begin inline asm
	{  cvt.f32.f16 %f1858, %rs3524;}

	// end inline asm
	add.f32 	%f1922, %f1921, %f1858;
	mov.b32 	{%rs3529, %rs3533}, %r1487;
	ld.shared.u16 	%rs3530, [%r50+1536];
	// begin inline asm
	{mul.f16 %rs3528,%rs3529,%rs3530;
}
	// end inline asm
	// begin inline asm
	{  cvt.f32.f16 %f1859, %rs3528;}

	// end inline asm
	add.f32 	%f1923, %f1922, %f1859;
	ld.shared.u16 	%rs3534, [%r50+1792];
	// begin inline asm
	{mul.f16 %rs3532,%rs3533,%rs3534;
}
	// end inline asm
	// begin inline asm
	{  cvt.f32.f16 %f1860, %rs3532;}

	// end inline asm
	add.f32 	%f1924, %f1923, %f1860;
	ld.shared.v4.u32 	{%r1488, %r1489, %r1490, %r1491}, [%r1483+-112];
	mov.b32 	{%rs3537, %rs3541}, %r1488;
	ld.shared.u16 	%rs3538, [%r50+2048];
	// begin inline asm
	{mul.f16 %rs3536,%rs3537,%rs3538;
}
	// end inline asm
	// begin inline asm
	{  cvt.f32.f16 %f1861, %rs3536;}

	// end inline asm
	add.f32 	%f1925, %f1924, %f1861;
	ld.shared.u16 	%rs3542, [%r50+2304];
	// begin inline asm
	{mul.f16 %rs3540,%rs3541,%rs3542;
}
	// end inline asm
	// begin inline asm
	{  cvt.f32.f16 %f1862, %rs3540;}

	// end inline asm
	add.f32 	%f1926, %f1925, %f1862;
	mov.b32 	{%rs3545, %rs3549}, %r1489;
	ld.shared.u16 	%rs3546, [%r50+2560];
	// begin inline asm
	{mul.f16 %rs3544,%rs3545,%rs3546;
}
	// end inline asm
	// begin inline asm
	{  cvt.f32.f16 %f1863, %rs3544;}

	// end inline asm
	add.f32 	%f1927, %f1926, %f1863;
	ld.shared.u16 	%rs3550, [%r50+2816];
	// begin inline asm
	{mul.f16 %rs3548,%rs3549,%rs3550;
}
	// end inline asm
	// begin inline asm
	{  cvt.f32.f16 %f1864, %rs3548;}

	// end inline asm
	add.f32 	%f1928, %f1927, %f1864;
	mov.b32 	{%rs3553, %rs3557}, %r1490;
	ld.shared.u16 	%rs3554, [%r50+3072];
	// begin inline asm
	{mul.f16 %rs3552,%rs3553,%rs3554;
}
	// end inline asm
	// begin inline asm
	{  cvt.f32.f16 %f1865, %rs3552;}

	// end inline asm
	add.f32 	%f1929, %f1928, %f1865;
	ld.shared.u16 	%rs3558, [%r50+3328];
	// begin inline asm
	{mul.f16 %rs3556,%rs3557,%rs3558;
}
	// end inline asm
	// begin inline asm
	{  cvt.f32.f16 %f1866, %rs3556;}

	// end inline asm
	add.f32 	%f1930, %f1929, %f1866;
	mov.b32 	{%rs3561, %rs3565}, %r1491;
	ld.shared.u16 	%rs3562, [%r50+3584];
	// begin inline asm
	{mul.f16 %rs3560,%rs3561,%rs3562;
}
	// end inline asm
	// begin inline asm
	{  cvt.f32.f16 %f1867, %rs3560;}

	// end inline asm
	add.f32 	%f1931, %f1930, %f1867;
	ld.shared.u16 	%rs3566, [%r50+3840];
	// begin inline asm
	{mul.f16 %rs3564,%rs3565,%rs3566;
}
	// end inline asm
	// begin inline asm
	{  cvt.f32.f16 %f1868, %rs3564;}

	// end inline asm
	add.f32 	%f1932, %f1931, %f1868;
	ld.shared.v4.u32 	{%r1492, %r1493, %r1494, %r1495}, [%r1483+-96];
	mov.b32 	{%rs3569, %rs3573}, %r1492;
	ld.shared.u16 	%rs3570, [%r50+4096];
	// begin inline asm
	{mul.f16 %rs3568,%rs3569,%rs3570;
}
	// end inline asm
	// begin inline asm
	{  cvt.f32.f16 %f1869, %rs3568;}

	// end inline asm
	add.f32 	%f1933, %f1932, %f1869;
	ld.shared.u16 	%rs3574, [%r50+4352];
	// begin inline asm
	{mul.f16 %rs3572,%rs3573,%rs3574;
}
	// end inline asm
	// begin inline asm
	{  cvt.f32.f16 %f1870, %rs3572;}

	// end inline asm
	add.f32 	%f1934, %f1933, %f1870;
	mov.b32 	{%rs3577, %rs3581}, %r1493;
	ld.shared.u16 	%rs3578, [%r50+4608];
	// begin inline asm
	{mul.f16 %rs3576,%rs3577,%rs3578;
}
	// end inline asm
	// begin inline asm
	{  cvt.f32.f16 %f1871, %rs3576;}

	// end inline asm
	add.f32 	%f1935, %f1934, %f1871;
	ld.shared.u16 	%rs3582, [%r50+4864];
	// begin inline asm
	{mul.f16 %rs3580,%rs3581,%rs3582;
}
	// end inline asm
	// begin inline asm
	{  cvt.f32.f16 %f1872, %rs3580;}

	// end inline asm
	add.f32 	%f1936, %f1935, %f1872;
	mov.b32 	{%rs3585, %rs3589}, %r1494;
	ld.shared.u16 	%rs3586, [%r50+5120];
	// begin inline asm
	{mul.f16 %rs3584,%rs3585,%rs3586;
}
	// end inline asm
	// begin inline asm
	{  cvt.f32.f16 %f1873, %rs3584;}

	// end inline asm
	add.f32 	%f1937, %f1936, %f1873;
	ld.shared.u16 	%rs3590, [%r50+5376];
	// begin inline asm
	{mul.f16 %rs3588,%rs3589,%rs3590;
}
	// end inline asm
	// begin inline asm
	{  cvt.f32.f16 %f1874, %rs3588;}

	// end inline asm
	add.f32 	%f1938, %f1937, %f1874;
	mov.b32 	{%rs3593, %rs3597}, %r1495;
	ld.shared.u16 	%rs3594, [%r50+5632];
	// begin inline asm
	{mul.f16 %rs3592,%rs3593,%rs3594;
}
	// end inline asm
	// begin inline asm
	{  cvt.f32.f16 %f1875, %rs3592;}

	// end inline asm
	add.f32 	%f1939, %f1938, %f1875;
	ld.shared.u16 	%rs3598, [%r50+5888];
	// begin inline asm
	{mul.f16 %rs3596,%rs3597,%rs3598;
}
	// end inline asm
	// begin inline asm
	{  cvt.f32.f16 %f1876, %rs3596;}

	// end inline asm
	add.f32 	%f1940, %f1939, %f1876;
	ld.shared.v4.u32 	{%r1496, %r1497, %r1498, %r1499}, [%r1483+-80];
	mov.b32 	{%rs3601, %rs3605}, %r1496;
	ld.shared.u16 	%rs3602, [%r50+6144];
	// begin inline asm
	{mul.f16 %rs3600,%rs3601,%rs3602;
}
	// end inline asm
	// begin inline asm
	{  cvt.f32.f16 %f1877, %rs3600;}

	// end inline asm
	add.f32 	%f1941, %f1940, %f1877;
	ld.shared.u16 	%rs3606, [%r50+6400];
	// begin inline asm
	{mul.f16 %rs3604,%rs3605,%rs3606;
}
	// end inline asm
	// begin inline asm
	{  cvt.f32.f16 %f1878, %rs3604;}

	// end inline asm
	add.f32 	%f1942, %f1941, %f1878;
	mov.b32 	{%rs3609, %rs3613}, %r1497;
	ld.shared.u16 	%rs3610, [%r50+6656];
	// begin inline asm
	{mul.f16 %rs3608,%rs3609,%rs3610;
}
	// end inline asm
	// begin inline asm
	{  cvt.f32.f16 %f1879, %rs3608;}

	// end inline asm
	add.f32 	%f1943, %f1942, %f1879;
	ld.shared.u16 	%rs3614, [%r50+6912];
	// begin inline asm
	{mul.f16 %rs3612,%rs3613,%rs3614;
}
	// end inline asm
	// begin inline asm
	{  cvt.f32.f16 %f1880, %rs3612;}

	// end inline asm
	add.f32 	%f1944, %f1943, %f1880;
	mov.b32 	{%rs3617, %rs3621}, %r1498;
	ld.shared.u16 	%rs3618, [%r50+7168];
	// begin inline asm
	{mul.f16 %rs3616,%rs3617,%rs3618;
}
	// end inline asm
	// begin inline asm
	{  cvt.f32.f16 %f1881, %rs3616;}

	// end inline asm
	add.f32 	%f1945, %f1944, %f1881;
	ld.shared.u16 	%rs3622, [%r50+7424];
	// begin inline asm
	{mul.f16 %rs3620,%rs3621,%rs3622;
}
	// end inline asm
	// begin inline asm
	{  cvt.f32.f16 %f1882, %rs3620;}

	// end inline asm
	add.f32 	%f1946, %f1945, %f1882;
	mov.b32 	{%rs3625, %rs3629}, %r1499;
	ld.shared.u16 	%rs3626, [%r50+7680];
	// begin inline asm
	{mul.f16 %rs3624,%rs3625,%rs3626;
}
	// end inline asm
	// begin inline asm
	{  cvt.f32.f16 %f1883, %rs3624;}

	// end inline asm
	add.f32 	%f1947, %f1946, %f1883;
	ld.shared.u16 	%rs3630, [%r50+7936];
	// begin inline asm
	{mul.f16 %rs3628,%rs3629,%rs3630;
}
	// end inline asm
	// begin inline asm
	{  cvt.f32.f16 %f1884, %rs3628;}

	// end inline asm
	add.f32 	%f1948, %f1947, %f1884;
	ld.shared.v4.u32 	{%r1500, %r1501, %r1502, %r1503}, [%r1483+-64];
	mov.b32 	{%rs3633, %rs3637}, %r1500;
	ld.shared.u16 	%rs3634, [%r50+8192];
	// begin inline asm
	{mul.f16 %rs3632,%rs3633,%rs3634;
}
	// end inline asm
	// begin inline asm
	{  cvt.f32.f16 %f1885, %rs3632;}

	// end inline asm
	add.f32 	%f1949, %f1948, %f1885;
	ld.shared.u16 	%rs3638, [%r50+8448];
	// begin inline asm
	{mul.f16 %rs3636,%rs3637,%rs3638;
}
	// end inline asm
	// begin inline asm
	{  cvt.f32.f16 %f1886, %rs3636;}

	// end inline asm
	add.f32 	%f1950, %f1949, %f1886;
	mov.b32 	{%rs3641, %rs3645}, %r1501;
	ld.shared.u16 	%rs3642, [%r50+8704];
	// begin inline asm
	{mul.f16 %rs3640,%rs3641,%rs3642;
}
	// end inline asm
	// begin inline asm
	{  cvt.f32.f16 %f1887, %rs3640;}

	// end inline asm
	add.f32 	%f1951, %f1950, %f1887;
	ld.shared.u16 	%rs3646, [%r50+8960];
	// begin inline asm
	{mul.f16 %rs3644,%rs3645,%rs3646;
}
	// end inline asm
	// begin inline asm
	{  cvt.f32.f16 %f1888, %rs3644;}

	// end inline asm
	add.f32 	%f1952, %f1951, %f1888;
	mov.b32 	{%rs3649, %rs3653}, %r1502;
	ld.shared.u16 	%rs3650, [%r50+9216];
	// begin inline asm
	{mul.f16 %rs3648,%rs3649,%rs3650;
}
	// end inline asm
	// begin inline asm
	{  cvt.f32.f16 %f1889, %rs3648;}

	// end inline asm
	add.f32 	%f1953, %f1952, %f1889;
	ld.shared.u16 	%rs3654, [%r50+9472];
	// begin inline asm
	{mul.f16 %rs3652,%rs3653,%rs3654;
}
	// end inline asm
	// begin inline asm
	{  cvt.f32.f16 %f1890, %rs3652;}

	// end inline asm
	add.f32 	%f1954, %f1953, %f1890;
	mov.b32 	{%rs3657, %rs3661}, %r1503;
	ld.shared.u16 	%rs3658, [%r50+9728];
	// begin inline asm
	{mul.f16 %rs3656,%rs3657,%rs3658;
}
	// end inline asm
	// begin inline asm
	{  cvt.f32.f16 %f1891, %rs3656;}

	// end inline asm
	add.f32 	%f1955, %f1954, %f1891;
	ld.shared.u16 	%rs3662, [%r50+9984];
	// begin inline asm
	{mul.f16 %rs3660,%rs3661,%rs3662;
}
	// end inline asm
	// begin inline asm
	{  cvt.f32.f16 %f1892, %rs3660;}

	// end inline asm
	add.f32 	%f1956, %f1955, %f1892;
	ld.shared.v4.u32 	{%r1504, %r1505, %r1506, %r1507}, [%r1483+-48];
	mov.b32 	{%rs3665, %rs3669}, %r1504;
	ld.shared.u16 	%rs3666, [%r50+10240];
	// begin inline asm
	{mul.f16 %rs3664,%rs3665,%rs3666;
}
	// end inline asm
	// begin inline asm
	{  cvt.f32.f16 %f1893, %rs3664;}

	// end inline asm
	add.f32 	%f1957, %f1956, %f1893;
	ld.shared.u16 	%rs3670, [%r50+10496];
	// begin inline asm
	{mul.f16 %rs3668,%rs3669,%rs3670;
}
	// end inline asm
	// begin inline asm
	{  cvt.f32.f16 %f1894, %rs3668;}

	// end inline asm
	add.f32 	%f1958, %f1957, %f1894;
	mov.b32 	{%rs3673, %rs3677}, %r1505;
	ld.shared.u16 	%rs3674, [%r50+10752];
	// begin inline asm
	{mul.f16 %rs3672,%rs3673,%rs3674;
}
	// end inline asm
	// begin inline asm
	{  cvt.f32.f16 %f1895, %rs3672;}

	// end inline asm
	add.f32 	%f1959, %f1958, %f1895;
	ld.shared.u16 	%rs3678, [%r50+11008];
	// begin inline asm
	{mul.f16 %rs3676,%rs3677,%rs3678;
}
	// end inline asm
	// begin inline asm
	{  cvt.f32.f16 %f1896, %rs3676;}

	// end inline asm
	add.f32 	%f1960, %f1959, %f1896;
	mov.b32 	{%rs3681, %rs3685}, %r1506;
	ld.shared.u16 	%rs3682, [%r50+11264];
	// begin inline asm
	{mul.f16 %rs3680,%rs3681,%rs3682;
}
	// end inline asm
	// begin inline asm
	{  cvt.f32.f16 %f1897, %rs3680;}

	// end inline asm
	add.f32 	%f1961, %f1960, %f1897;
	ld.shared.u16 	%rs3686, [%r50+11520];
	// begin inline asm
	{mul.f16 %rs3684,%rs3685,%rs3686;
}
	// end inline asm
	// begin inline asm
	{  cvt.f32.f16 %f1898, %rs3684;}

	// end inline asm
	add.f32 	%f1962, %f1961, %f1898;
	mov.b32 	{%rs3689, %rs3693}, %r1507;
	ld.shared.u16 	%rs3690, [%r50+11776];
	// begin inline asm
	{mul.f16 %rs3688,%rs3689,%rs3690;
}
	// end inline asm
	// begin inline asm
	{  cvt.f32.f16 %f1899, %rs3688;}

	// end inline asm
	add.f32 	%f1963, %f1962, %f1899;
	ld.shared.u16 	%rs3694, [%r50+12032];
	// begin inline asm
	{mul.f16 %rs3692,%rs3693,%rs3694;
}
	// end inline asm
	// begin inline asm
	{  cvt.f32.f16 %f1900, %rs3692;}

	// end inline asm
	add.f32 	%f1964, %f1963, %f1900;
	ld.shared.v4.u32 	{%r1508, %r1509, %r1510, %r1511}, [%r1483+-32];
	mov.b32 	{%rs3697, %rs3701}, %r1508;
	ld.shared.u16 	%rs3698, [%r50+12288];
	// begin inline asm
	{mul.f16 %rs3696,%rs3697,%rs3698;
}
	// end inline asm
	// begin inline asm
	{  cvt.f32.f16 %f1901, %rs3696;}

	// end inline asm
	add.f32 	%f1965, %f1964, %f1901;
	ld.shared.u16 	%rs3702, [%r50+12544];
	// begin inline asm
	{mul.f16 %rs3700,%rs3701,%rs3702;
}
	// end inline asm
	// begin inline asm
	{  cvt.f32.f16 %f1902, %rs3700;}

	// end inline asm
	add.f32 	%f1966, %f1965, %f1902;
	mov.b32 	{%rs3705, %rs3709}, %r1509;
	ld.shared.u16 	%rs3706, [%r50+12800];
	// begin inline asm
	{mul.f16 %rs3704,%rs3705,%rs3706;
}
	// end inline asm
	// begin inline asm
	{  cvt.f32.f16 %f1903, %rs3704;}

	// end inline asm
	add.f32 	%f1967, %f1966, %f1903;
	ld.shared.u16 	%rs3710, [%r50+13056];
	// begin inline asm
	{mul.f16 %rs3708,%rs3709,%rs3710;
}
	// end inline asm
	// begin inline asm
	{  cvt.f32.f16 %f1904, %rs3708;}

	// end inline asm
	add.f32 	%f1968, %f1967, %f1904;
	mov.b32 	{%rs3713, %rs3717}, %r1510;
	ld.shared.u16 	%rs3714, [%r50+13312];
	// begin inline asm
	{mul.f16 %rs3712,%rs3713,%rs3714;
}
	// end inline asm
	// begin inline asm
	{  cvt.f32.f16 %f1905, %rs3712;}

	// end inline asm
	add.f32 	%f1969, %f1968, %f1905;
	ld.shared.u16 	%rs3718, [%r50+13568];
	// begin inline asm
	{mul.f16 %rs3716,%rs3717,%rs3718;
}
	// end inline asm
	// begin inline asm
	{  cvt.f32.f16 %f1906, %rs3716;}

	// end inline asm
	add.f32 	%f1970, %f1969, %f1906;
	mov.b32 	{%rs3721, %rs3725}, %r1511;
	ld.shared.u16 	%rs3722, [%r50+13824];
	// begin inline asm
	{mul.f16 %rs3720,%rs3721,%rs3722;
}
	// end inline asm
	// begin inline asm
	{  cvt.f32.f16 %f1907, %rs3720;}

	// end inline asm
	add.f32 	%f1971, %f1970, %f1907;
	ld.shared.u16 	%rs3726, [%r50+14080];
	// begin inline asm
	{mul.f16 %rs3724,%rs3725,%rs3726;
}
	// end inline asm
	// begin inline asm
	{  cvt.f32.f16 %f1908, %rs3724;}

	// end inline asm
	add.f32 	%f1972, %f1971, %f1908;
	ld.shared.v4.u32 	{%r1512, %r1513, %r1514, %r1515}, [%r1483+-16];
	mov.b32 	{%rs3729, %rs3733}, %r1512;
	ld.shared.u16 	%rs3730, [%r50+14336];
	// begin inline asm
	{mul.f16 %rs3728,%rs3729,%rs3730;
}
	// end inline asm
	// begin inline asm
	{  cvt.f32.f16 %f1909, %rs3728;}

	// end inline asm
	add.f32 	%f1973, %f1972, %f1909;
	ld.shared.u16 	%rs3734, [%r50+14592];
	// begin inline asm
	{mul.f16 %rs3732,%rs3733,%rs3734;
}
	// end inline asm
	// begin inline asm
	{  cvt.f32.f16 %f1910, %rs3732;}

	// end inline asm
	add.f32 	%f1974, %f1973, %f1910;
	mov.b32 	{%rs3737, %rs3741}, %r1513;
	ld.shared.u16 	%rs3738, [%r50+14848];
	// begin inline asm
	{mul.f16 %rs3736,%rs3737,%rs3738;
}
	// end inline asm
	// begin inline asm
	{  cvt.f32.f16 %f1911, %rs3736;}

	// end inline asm
	add.f32 	%f1975, %f1974, %f1911;
	ld.shared.u16 	%rs3742, [%r50+15104];
	// begin inline asm
	{mul.f16 %rs3740,%rs3741,%rs3742;
}
	// end inline asm
	// begin inline asm
	{  cvt.f32.f16 %f1912, %rs3740;}

	// end inline asm
	add.f32 	%f1976, %f1975, %f1912;
	mov.b32 	{%rs3745, %rs3749}, %r1514;
	ld.shared.u16 	%rs3746, [%r50+15360];
	// begin inline asm
	{mul.f16 %rs3744,%rs3745,%rs3746;
}
	// end inline asm
	// begin inline asm
	{  cvt.f32.f16 %f1913, %rs3744;}

	// end inline asm
	add.f32 	%f1977, %f1976, %f1913;
	ld.shared.u16 	%rs3750, [%r50+15616];
	// begin inline asm
	{mul.f16 %rs3748,%rs3749,%rs3750;
}
	// end inline asm
	// begin inline asm
	{  cvt.f32.f16 %f1914, %rs3748;}

	// end inline asm
	add.f32 	%f1978, %f1977, %f1914;
	mov.b32 	{%rs3753, %rs3757}, %r1515;
	ld.shared.u16 	%rs3754, [%r50+15872];
	// begin inline asm
	{mul.f16 %rs3752,%rs3753,%rs3754;
}
	// end inline asm
	// begin inline asm
	{  cvt.f32.f16 %f1915, %rs3752;}

	// end inline asm
	add.f32 	%f1979, %f1978, %f1915;
	ld.shared.u16 	%rs3758, [%r50+16128];
	// begin inline asm
	{mul.f16 %rs3756,%rs3757,%rs3758;
}
	// end inline asm
	// begin inline asm
	{  cvt.f32.f16 %f1916, %rs3756;}

	// end inline asm
	add.f32 	%f72, %f1979, %f1916;
	bra.uni 	$L__BB0_394;
$L__BB0_411:
	setp.gt.s32 	%p221, %r1759, 15;
	@%p221 bra 	$L__BB0_413;
	add.s32 	%r1759, %r1759, 1;
	bra.uni 	$L__BB0_409;
$L__BB0_413:
	// begin inline asm
	mov.u64 %rd263, %globaltimer;
	// end inline asm
	sub.s64 	%rd98, %rd263, %rd254;
	setp.lt.s64 	%p222, %rd98, 4000000;
	@%p222 bra 	$L__BB0_415;
	mov.b32 	%r1653, 1000000;
	// begin inline asm
	nanosleep.u32 %r1653;
	// end inline asm
	bra.uni 	$L__BB0_409;
$L__BB0_415:
	setp.lt.s64 	%p223, %rd98, 40000;
	@%p223 bra 	$L__BB0_409;
	shr.s64 	%rd264, %rd98, 63;
	shr.u64 	%rd265, %rd264, 62;
	add.s64 	%rd266, %rd98, %rd265;
	shr.u64 	%rd267, %rd266, 2;
	cvt.u32.u64 	%r1654, %rd267;
	// begin inline asm
	nanosleep.u32 %r1654;
	// end inline asm
	bra.uni 	$L__BB0_409;
$L__BB0_417:
	setp.gt.s32 	%p218, %r1760, 15;
	@%p218 bra 	$L__BB0_419;
	add.s32 	%r1760, %r1760, 1;
	bra.uni 	$L__BB0_396;
$L__BB0_419:
	// begin inline asm
	mov.u64 %rd258, %globaltimer;
	// end inline asm
	sub.s64 	%rd102, %rd258, %rd256;
	setp.lt.s64 	%p219, %rd102, 4000000;
	@%p219 bra 	$L__BB0_421;
	mov.b32 	%r1651, 1000000;
	// begin inline asm
	nanosleep.u32 %r1651;
	// end inline asm
	bra.uni 	$L__BB0_396;
$L__BB0_421:
	setp.lt.s64 	%p220, %rd102, 40000;
	@%p220 bra 	$L__BB0_396;
	shr.s64 	%rd259, %rd102, 63;
	shr.u64 	%rd260, %rd259, 62;
	add.s64 	%rd261, %rd102, %rd260;
	shr.u64 	%rd262, %rd261, 2;
	cvt.u32.u64 	%r1652, %rd262;
	// begin inline asm
	nanosleep.u32 %r1652;
	// end inline asm
	bra.uni 	$L__BB0_396;
$L__BB0_423:
	ld.shared.u16 	%rs4025, [%r68];
	st.shared.u16 	[%r50+16128], %rs4025;
$L__BB0_424:
	setp.gt.u32 	%p198, %r21, -3;
	mov.b32 	{%rs3985, %rs3989}, %r324;
	ld.shared.u16 	%rs3986, [%r50+14336];
	// begin inline asm
	{mul.f16 %rs3984,%rs3985,%rs3986;
}
	// end inline asm
	// begin inline asm
	{  cvt.f32.f16 %f2091, %rs3984;}

	// end inline asm
	add.f32 	%f2100, %f76, %f2091;
	ld.shared.u16 	%rs3990, [%r50+14592];
	// begin inline asm
	{mul.f16 %rs3988,%rs3989,%rs3990;
}
	// end inline asm
	// begin inline asm
	{  cvt.f32.f16 %f2092, %rs3988;}

	// end inline asm
	add.f32 	%f2101, %f2100, %f2092;
	mov.b32 	{%rs3993, %rs3997}, %r323;
	ld.shared.u16 	%rs3994, [%r50+14848];
	// begin inline asm
	{mul.f16 %rs3992,%rs3993,%rs3994;
}
	// end inline asm
	// begin inline asm
	{  cvt.f32.f16 %f2093, %rs3992;}

	// end inline asm
	add.f32 	%f2102, %f2101, %f2093;
	ld.shared.u16 	%rs3998, [%r50+15104];
	// begin inline asm
	{mul.f16 %rs3996,%rs3997,%rs3998;
}
	// end inline asm
	// begin inline asm
	{  cvt.f32.f16 %f2094, %rs3996;}

	// end inline asm
	add.f32 	%f2103, %f2102, %f2094;
	mov.b32 	{%rs4001, %rs4005}, %r322;
	ld.shared.u16 	%rs4002, [%r50+15360];
	// begin inline asm
	{mul.f16 %rs4000,%rs4001,%rs4002;
}
	// end inline asm
	// begin inline asm
	{  cvt.f32.f16 %f2095, %rs4000;}

	// end inline asm
	add.f32 	%f2104, %f2103, %f2095;
	ld.shared.u16 	%rs4006, [%r50+15616];
	// begin inline asm
	{mul.f16 %rs4004,%rs4005,%rs4006;
}
	// end inline asm
	// begin inline asm
	{  cvt.f32.f16 %f2096, %rs4004;}

	// end inline asm
	add.f32 	%f2105, %f2104, %f2096;
	mov.b32 	{%rs4009, %rs4013}, %r321;
	ld.shared.u16 	%rs4010, [%r50+15872];
	// begin inline asm
	{mul.f16 %rs4008,%rs4009,%rs4010;
}
	// end inline asm
	// begin inline asm
	{  cvt.f32.f16 %f2097, %rs4008;}

	// end inline asm
	add.f32 	%f2106, %f2105, %f2097;
	// begin inline asm
	{mul.f16 %rs4012,%rs4013,%rs4025;
}
	// end inline asm
	// begin inline asm
	{  cvt.f32.f16 %f2098, %rs4012;}

	// end inline asm
	add.f32 	%f2099, %f2106, %f2098;
	// begin inline asm
	{  cvt.rn.f16.f32 %rs4016, %f2099;}

	// end inline asm
	st.shared.u16 	[%r58], %rs4016;
	barrier.sync 	0;
	@%p198 bra 	$L__BB0_462;
	shl.b32 	%r1548, %r8, 2;
	mov.u32 	%r1549, _ZZ13single_decodeP6__halfS0_S0_S0_S0_S0_S0_S0_S0_S0_PfS1_14CUtensorMap_stS2_S2_E12local_buffer;
	add.s32 	%r326, %r1549, %r1548;
	mov.u32 	%r1550, _ZZ13single_decodeP6__halfS0_S0_S0_S0_S0_S0_S0_S0_S0_PfS1_14CUtensorMap_stS2_S2_E7local_q;
	add.s32 	%r327, %r1550, %r1548;
	add.s32 	%r328, %r20, -2;
	and.b32  	%r329, %r328, 3;
	setp.lt.u32 	%p199, %r21, 3;
	mov.b32 	%r1764, 1;
	@%p199 bra 	$L__BB0_453;
	add.s32 	%r1762, %r2, 2;
	and.b32  	%r1552, %r328, -4;
	neg.s32 	%r1763, %r1552;
	mov.b32 	%r1761, 2;
$L__BB0_427:
	setp.ne.s32 	%p200, %r8, 0;
	@%p200 bra 	$L__BB0_429;
	mov.u32 	%r1553, _ZZ13single_decodeP6__halfS0_S0_S0_S0_S0_S0_S0_S0_S0_PfS1_14CUtensorMap_stS2_S2_E7barrier;
	mov.b32 	%r1554, 1;
	// begin inline asm
	mbarrier.init.shared::cta.b64 [%r1553], %r1554;
	// end inline asm
	mov.b32 	%r1556, 256;
	// begin inline asm
	mbarrier.arrive.expect_tx.shared::cta.b64 _, [%r1553], %r1556;
	// end inline asm
$L__BB0_429:
	setp.ne.s32 	%p201, %r8, 0;
	barrier.cluster.arrive;
	barrier.cluster.wait;
	@%p201 bra 	$L__BB0_431;
	add.s32 	%r1567, %r1762, -1;
	rem.u32 	%r1562, %r1567, %r20;
	// begin inline asm
	mapa.shared::cluster.u32 %r1557, %r1549, %r1562;

	// end inline asm
	mov.u32 	%r1561, _ZZ13single_decodeP6__halfS0_S0_S0_S0_S0_S0_S0_S0_S0_PfS1_14CUtensorMap_stS2_S2_E7barrier;
	// begin inline asm
	mapa.shared::cluster.u32 %r1560, %r1561, %r1562;

	// end inline asm
	mov.b32 	%r1565, 256;
	// begin inline asm
	cp.async.bulk.shared::cluster.shared::cta.mbarrier::complete_tx::bytes [%r1557], [%r1550], %r1565, [%r1560];
	// end inline asm
$L__BB0_431:
	setp.gt.u32 	%p202, %r8, 63;
	mov.u32 	%r1568, _ZZ13single_decodeP6__halfS0_S0_S0_S0_S0_S0_S0_S0_S0_PfS1_14CUtensorMap_stS2_S2_E7barrier;
	mov.b32 	%r1569, 0;
	// begin inline asm
	{
.reg .pred                P1;
LAB_WAIT:
mbarrier.try_wait.parity.shared::cta.b64 P1, [%r1568], %r1569;
@P1                       bra.uni DONE;
bra.uni                   LAB_WAIT;
DONE:
}

	// end inline asm
	@%p202 bra 	$L__BB0_433;
	ld.shared.u32 	%r1572, [%r326];
	ld.shared.u32 	%r1571, [%r327];
	// begin inline asm
	{add.f16x2 %r1570,%r1571,%r1572;
}
	// end inline asm
	st.shared.u32 	[%r327], %r1570;
$L__BB0_433:
	setp.ne.s32 	%p203, %r8, 0;
	barrier.cluster.arrive;
	barrier.cluster.wait;
	@%p203 bra 	$L__BB0_435;
	mov.b32 	%r1574, 1;
	// begin inline asm
	mbarrier.init.shared::cta.b64 [%r1568], %r1574;
	// end inline asm
	mov.b32 	%r1576, 256;
	// begin inline asm
	mbarrier.arrive.expect_tx.shared::cta.b64 _, [%r1568], %r1576;
	// end inline asm
$L__BB0_435:
	setp.ne.s32 	%p204, %r8, 0;
	barrier.cluster.arrive;
	barrier.cluster.wait;
	@%p204 bra 	$L__BB0_437;
	rem.u32 	%r1582, %r1762, %r20;
	// begin inline asm
	mapa.shared::cluster.u32 %r1577, %r1549, %r1582;

	// end inline asm
	// begin inline asm
	mapa.shared::cluster.u32 %r1580, %r1568, %r1582;

	// end inline asm
	mov.b32 	%r1585, 256;
	// begin inline asm
	cp.async.bulk.shared::cluster.shared::cta.mbarrier::complete_tx::bytes [%r1577], [%r1550], %r1585, [%r1580];
	// end inline asm
$L__BB0_437:
	setp.gt.u32 	%p205, %r8, 63;
	mov.b32 	%r1588, 0;
	// begin inline asm
	{
.reg .pred                P1;
LAB_WAIT:
mbarrier.try_wait.parity.shared::cta.b64 P1, [%r1568], %r1588;
@P1                       bra.uni DONE;
bra.uni                   LAB_WAIT;
DONE:
}

	// end inline asm
	@%p205 bra 	$L__BB0_439;
	ld.shared.u32 	%r1591, [%r326];
	ld.shared.u32 	%r1590, [%r327];
	// begin inline asm
	{add.f16x2 %r1589,%r1590,%r1591;
}
	// end inline asm
	st.shared.u32 	[%r327], %r1589;
$L__BB0_439:
	setp.ne.s32 	%p206, %r8, 0;
	barrier.cluster.arrive;
	barrier.cluster.wait;
	@%p206 bra 	$L__BB0_441;
	mov.b32 	%r1593, 1;
	// begin inline asm
	mbarrier.init.shared::cta.b64 [%r1568], %r1593;
	// end inline asm
	mov.b32 	%r1595, 256;
	// begin inline asm
	mbarrier.arrive.expect_tx.shared::cta.b64 _, [%r1568], %r1595;
	// end inline asm
$L__BB0_441:
	setp.ne.s32 	%p207, %r8, 0;
	barrier.cluster.arrive;
	barrier.cluster.wait;
	@%p207 bra 	$L__BB0_443;
	add.s32 	%r1606, %r1762, 1;
	rem.u32 	%r1601, %r1606, %r20;
	// begin inline asm
	mapa.shared::cluster.u32 %r1596, %r1549, %r1601;

	// end inline asm
	// begin inline asm
	mapa.shared::cluster.u32 %r1599, %r1568, %r1601;

	// end inline asm
	mov.b32 	%r1604, 256;
	// begin inline asm
	cp.async.bulk.shared::cluster.shared::cta.mbarrier::complete_tx::bytes [%r1596], [%r1550], %r1604, [%r1599];
	// end inline asm
$L__BB0_443:
	setp.gt.u32 	%p208, %r8, 63;
	mov.b32 	%r1608, 0;
	// begin inline asm
	{
.reg .pred                P1;
LAB_WAIT:
mbarrier.try_wait.parity.shared::cta.b64 P1, [%r1568], %r1608;
@P1                       bra.uni DONE;
bra.uni                   LAB_WAIT;
DONE:
}

	// end inline asm
	@%p208 bra 	$L__BB0_445;
	ld.shared.u32 	%r1611, [%r326];
	ld.shared.u32 	%r1610, [%r327];
	// begin inline asm
	{add.f16x2 %r1609,%r1610,%r1611;
}
	// end inline asm
	st.shared.u32 	[%r327], %r1609;
$L__BB0_445:
	setp.ne.s32 	%p209, %r8, 0;
	barrier.cluster.arrive;
	barrier.cluster.wait;
	@%p209 bra 	$L__BB0_447;
	mov.b32 	%r1613, 1;
	// begin inline asm
	mbarrier.init.shared::cta.b64 [%r1568], %r1613;
	// end inline asm
	mov.b32 	%r1615, 256;
	// begin inline asm
	mbarrier.arrive.expect_tx.shared::cta.b64 _, [%r1568], %r1615;
	// end inline asm
$L__BB0_447:
	setp.ne.s32 	%p210, %r8, 0;
	barrier.cluster.arrive;
	barrier.cluster.wait;
	@%p210 bra 	$L__BB0_449;
	add.s32 	%r1626, %r1762, 2;
	rem.u32 	%r1621, %r1626, %r20;
	// begin inline asm
	mapa.shared::cluster.u32 %r1616, %r1549, %r1621;

	// end inline asm
	// begin inline asm
	mapa.shared::cluster.u32 %r1619, %r1568, %r1621;

	// end inline asm
	mov.b32 	%r1624, 256;
	// begin inline asm
	cp.async.bulk.shared::cluster.shared::cta.mbarrier::complete_tx::bytes [%r1616], [%r1550], %r1624, [%r1619];
	// end inline asm
$L__BB0_449:
	setp.gt.u32 	%p211, %r8, 63;
	mov.b32 	%r1628, 0;
	// begin inline asm
	{
.reg .pred                P1;
LAB_WAIT:
mbarrier.try_wait.parity.shared::cta.b64 P1, [%r1568], %r1628;
@P1                       bra.uni DONE;
bra.uni                   LAB_WAIT;
DONE:
}

	// end inline asm
	@%p211 bra 	$L__BB0_451;
	ld.shared.u32 	%r1631, [%r326];
	ld.shared.u32 	%r1630, [%r327];
	// begin inline asm
	{add.f16x2 %r1629,%r1630,%r1631;
}
	// end inline asm
	st.shared.u32 	[%r327], %r1629;
$L__BB0_451:
	barrier.cluster.arrive;
	barrier.cluster.wait;
	add.s32 	%r1763, %r1763, 4;
	add.s32 	%r1762, %r1762, 4;
	add.s32 	%r1761, %r1761, 4;
	setp.ne.s32 	%p212, %r1763, 0;
	@%p212 bra 	$L__BB0_427;
	add.s32 	%r1764, %r1761, -1;
$L__BB0_453:
	setp.eq.s32 	%p213, %r329, 0;
	@%p213 bra 	$L__BB0_462;
	add.s32 	%r1766, %r2, %r1764;
	neg.s32 	%r1765, %r329;
$L__BB0_455:
	.pragma "nounroll";
	setp.ne.s32 	%p214, %r8, 0;
	@%p214 bra 	$L__BB0_457;
	mov.u32 	%r1632, _ZZ13single_decodeP6__halfS0_S0_S0_S0_S0_S0_S0_S0_S0_PfS1_14CUtensorMap_stS2_S2_E7barrier;
	mov.b32 	%r1633, 1;
	// begin inline asm
	mbarrier.init.shared::cta.b64 [%r1632], %r1633;
	// end inline asm
	mov.b32 	%r1635, 256;
	// begin inline asm
	mbarrier.arrive.expect_tx.shared::cta.b64 _, [%r1632], %r1635;
	// end inline asm
$L__BB0_457:
	setp.ne.s32 	%p215, %r8, 0;
	barrier.cluster.arrive;
	barrier.cluster.wait;
	@%p215 bra 	$L__BB0_459;
	rem.u32 	%r1641, %r1766, %r20;
	// begin inline asm
	mapa.shared::cluster.u32 %r1636, %r1549, %r1641;

	// end inline asm
	mov.u32 	%r1640, _ZZ13single_decodeP6__halfS0_S0_S0_S0_S0_S0_S0_S0_S0_PfS1_14CUtensorMap_stS2_S2_E7barrier;
	// begin inline asm
	mapa.shared::cluster.u32 %r1639, %r1640, %r1641;

	// end inline asm
	mov.b32 	%r1644, 256;
	// begin inline asm
	cp.async.bulk.shared::cluster.shared::cta.mbarrier::complete_tx::bytes [%r1636], [%r1550], %r1644, [%r1639];
	// end inline asm
$L__BB0_459:
	setp.gt.u32 	%p216, %r8, 63;
	mov.u32 	%r1646, _ZZ13single_decodeP6__halfS0_S0_S0_S0_S0_S0_S0_S0_S0_PfS1_14CUtensorMap_stS2_S2_E7barrier;
	mov.b32 	%r1647, 0;
	// begin inline asm
	{
.reg .pred                P1;
LAB_WAIT:
mbarrier.try_wait.parity.shared::cta.b64 P1, [%r1646], %r1647;
@P1                       bra.uni DONE;
bra.uni                   LAB_WAIT;
DONE:
}

	// end inline asm
	@%p216 bra 	$L__BB0_461;
	ld.shared.u32 	%r1650, [%r326];
	ld.shared.u32 	%r1649, [%r327];
	// begin inline asm
	{add.f16x2 %r1648,%r1649,%r1650;
}
	// end inline asm
	st.shared.u32 	[%r327], %r1648;
$L__BB0_461:
	barrier.cluster.arrive;
	barrier.cluster.wait;
	add.s32 	%r1766, %r1766, 1;
	add.s32 	%r1765, %r1765, 1;
	setp.ne.s32 	%p217, %r1765, 0;
	@%p217 bra 	$L__BB0_455;
$L__BB0_462:
	barrier.cluster.arrive;
	barrier.cluster.wait;
	ret;

}


// ===== COMPILED SASS (sm_100) =====

	.target	sm_100

	.elftype	@"ET_EXEC"


//--------------------- .note.nv.tkinfo           --------------------------
	.section	.note.nv.tkinfo,"",@"SHT_NOTE"
	.sectionflags	@"SHF_NOTE_NV_TKINFO"
	.tkinfo
        /*0018*/ 	.word	0x00000002
        /*0030*/ 	.string	""
        /*0030*/ 	.string	"ptxas"
        /*0030*/ 	.string	"Cuda compilation tools, release 13.0, V13.0.88"
        /*0030*/ 	.string	"Build cuda_13.0.r13.0/compiler.36424714_0"
        /*0030*/ 	.string	"-arch sm_100 -m 64 "



//--------------------- .note.nv.cuinfo           --------------------------
	.section	.note.nv.cuinfo,"",@"SHT_NOTE"
	.sectionflags	@"SHF_NOTE_NV_CUINFO"
        /*0018*/ 	.short	0x0002
        /*001a*/ 	.short	0x0064
        /*001c*/ 	.short	0x0082
	.zero		2


//--------------------- .nv.info                  --------------------------
	.section	.nv.info,"",@"SHT_CUDA_INFO"
	.align	4


	//----- nvinfo : EIATTR_REGCOUNT
	.align		4
        /*0000*/ 	.byte	0x04, 0x2f
        /*0002*/ 	.short	(.L_1 - .L_0)
	.align		4
.L_0:
        /*0004*/ 	.word	index@(_Z13single_decodeP6__halfS0_S0_S0_S0_S0_S0_S0_S0_S0_PfS1_14CUtensorMap_stS2_S2_)
        /*0008*/ 	.word	0x00000022


	//----- nvinfo : EIATTR_FRAME_SIZE
	.align		4
.L_1:
        /*000c*/ 	.byte	0x04, 0x11
        /*000e*/ 	.short	(.L_3 - .L_2)
	.align		4
.L_2:
        /*0010*/ 	.word	index@($__internal_2_$__cuda_sm3x_div_rn_noftz_f32_slowpath)
        /*0014*/ 	.word	0x00000000


	//----- nvinfo : EIATTR_FRAME_SIZE
	.align		4
.L_3:
        /*0018*/ 	.byte	0x04, 0x11
        /*001a*/ 	.short	(.L_5 - .L_4)
	.align		4
.L_4:
        /*001c*/ 	.word	index@($__internal_1_$__cuda_sm20_sqrt_rn_f32_slowpath)
        /*0020*/ 	.word	0x00000000


	//----- nvinfo : EIATTR_FRAME_SIZE
	.align		4
.L_5:
        /*0024*/ 	.byte	0x04, 0x11
        /*0026*/ 	.short	(.L_7 - .L_6)
	.align		4
.L_6:
        /*0028*/ 	.word	index@($__internal_0_$__cuda_sm20_rcp_rn_f32_slowpath)
        /*002c*/ 	.word	0x00000000


	//----- nvinfo : EIATTR_FRAME_SIZE
	.align		4
.L_7:
        /*0030*/ 	.byte	0x04, 0x11
        /*0032*/ 	.short	(.L_9 - .L_8)
	.align		4
.L_8:
        /*0034*/ 	.word	index@(_Z13single_decodeP6__halfS0_S0_S0_S0_S0_S0_S0_S0_S0_PfS1_14CUtensorMap_stS2_S2_)
        /*0038*/ 	.word	0x00000000


	//----- nvinfo : EIATTR_MIN_STACK_SIZE
	.align		4
.L_9:
        /*003c*/ 	.byte	0x04, 0x12
        /*003e*/ 	.short	(.L_11 - .L_10)
	.align		4
.L_10:
        /*0040*/ 	.word	index@(_Z13single_decodeP6__halfS0_S0_S0_S0_S0_S0_S0_S0_S0_PfS1_14CUtensorMap_stS2_S2_)
        /*0044*/ 	.word	0x00000000
.L_11:


//--------------------- .nv.compat                --------------------------
	.section	.nv.compat,"",@"SHT_CUDA_COMPAT_INFO"
	.align	4
        /*0000*/ 	.byte	0x02, 0x09, 0x00, 0x00, 0x02, 0x02, 0x02, 0x00, 0x02, 0x05, 0x05, 0x00, 0x03, 0x07, 0x01, 0x01
        /*0010*/ 	.byte	0x02, 0x03, 0x01, 0x00, 0x02, 0x06, 0x01, 0x00, 0x04, 0x0b, 0x08, 0x00, 0x01, 0x00, 0x00, 0x00
        /*0020*/ 	.byte	0x00, 0x00, 0x00, 0x00


//--------------------- .nv.info._Z13single_decodeP6__halfS0_S0_S0_S0_S0_S0_S0_S0_S0_PfS1_14CUtensorMap_stS2_S2_ --------------------------
	.section	.nv.info._Z13single_decodeP6__halfS0_S0_S0_S0_S0_S0_S0_S0_S0_PfS1_14CUtensorMap_stS2_S2_,"",@"SHT_CUDA_INFO"
	.sectionflags	@""
	.align	4


	//----- nvinfo : EIATTR_CUDA_API_VERSION
	.align		4
        /*0000*/ 	.byte	0x04, 0x37
        /*0002*/ 	.short	(.L_13 - .L_12)
.L_12:
        /*0004*/ 	.word	0x00000082


	//----- nvinfo : EIATTR_KPARAM_INFO
	.align		4
.L_13:
        /*0008*/ 	.byte	0x04, 0x17
        /*000a*/ 	.short	(.L_15 - .L_14)
.L_14:
        /*000c*/ 	.word	0x00000000
        /*0010*/ 	.short	0x000e
        /*0012*/ 	.short	0x0180
        /*0014*/ 	.byte	0x00, 0xf0, 0x01, 0x02


	//----- nvinfo : EIATTR_KPARAM_INFO
	.align		4
.L_15:
        /*0018*/ 	.byte	0x04, 0x17
        /*001a*/ 	.short	(.L_17 - .L_16)
.L_16:
        /*001c*/ 	.word	0x00000000
        /*0020*/ 	.short	0x000d
        /*0022*/ 	.short	0x0100
        /*0024*/ 	.byte	0x00, 0xf0, 0x01, 0x02


	//----- nvinfo : EIATTR_KPARAM_INFO
	.align		4
.L_17:
        /*0028*/ 	.byte	0x04, 0x17
        /*002a*/ 	.short	(.L_19 - .L_18)
.L_18:
        /*002c*/ 	.word	0x00000000
        /*0030*/ 	.short	0x000c
        /*0032*/ 	.short	0x0080
        /*0034*/ 	.byte	0x00, 0xf0, 0x01, 0x02


	//----- nvinfo : EIATTR_KPARAM_INFO
	.align		4
.L_19:
        /*0038*/ 	.byte	0x04, 0x17
        /*003a*/ 	.short	(.L_21 - .L_20)
.L_20:
        /*003c*/ 	.word	0x00000000
        /*0040*/ 	.short	0x000b
        /*0042*/ 	.short	0x0058
        /*0044*/ 	.byte	0x00, 0xf5, 0x21, 0x00


	//----- nvinfo : EIATTR_KPARAM_INFO
	.align		4
.L_21:
        /*0048*/ 	.byte	0x04, 0x17
        /*004a*/ 	.short	(.L_23 - .L_22)
.L_22:
        /*004c*/ 	.word	0x00000000
        /*0050*/ 	.short	0x000a
        /*0052*/ 	.short	0x0050
        /*0054*/ 	.byte	0x00, 0xf5, 0x21, 0x00


	//----- nvinfo : EIATTR_KPARAM_INFO
	.align		4
.L_23:
        /*0058*/ 	.byte	0x04, 0x17
        /*005a*/ 	.short	(.L_25 - .L_24)
.L_24:
        /*005c*/ 	.word	0x00000000
        /*0060*/ 	.short	0x0009
        /*0062*/ 	.short	0x0048
        /*0064*/ 	.byte	0x00, 0xf5, 0x21, 0x00


	//----- nvinfo : EIATTR_KPARAM_INFO
	.align		4
.L_25:
        /*0068*/ 	.byte	0x04, 0x17
        /*006a*/ 	.short	(.L_27 - .L_26)
.L_26:
        /*006c*/ 	.word	0x00000000
        /*0070*/ 	.short	0x0008
        /*0072*/ 	.short	0x0040
        /*0074*/ 	.byte	0x00, 0xf5, 0x21, 0x00


	//----- nvinfo : EIATTR_KPARAM_INFO
	.align		4
.L_27:
        /*0078*/ 	.byte	0x04, 0x17
        /*007a*/ 	.short	(.L_29 - .L_28)
.L_28:
        /*007c*/ 	.word	0x00000000
        /*0080*/ 	.short	0x0007
        /*0082*/ 	.short	0x0038
        /*0084*/ 	.byte	0x00, 0xf5, 0x21, 0x00


	//----- nvinfo : EIATTR_KPARAM_INFO
	.align		4
.L_29:
        /*0088*/ 	.byte	0x04, 0x17
        /*008a*/ 	.short	(.L_31 - .L_30)
.L_30:
        /*008c*/ 	.word	0x00000000
        /*0090*/ 	.short	0x0006
        /*0092*/ 	.short	0x0030
        /*0094*/ 	.byte	0x00, 0xf5, 0x21, 0x00


	//----- nvinfo : EIATTR_KPARAM_INFO
	.align		4
.L_31:
        /*0098*/ 	.byte	0x04, 0x17
        /*009a*/ 	.short	(.L_33 - .L_32)
.L_32:
        /*009c*/ 	.word	0x00000000
        /*00a0*/ 	.short	0x0005
        /*00a2*/ 	.short	0x0028
        /*00a4*/ 	.byte	0x00, 0xf5, 0x21, 0x00


	//----- nvinfo : EIATTR_KPARAM_INFO
	.align		4
.L_33:
        /*00a8*/ 	.byte	0x04, 0x17
        /*00aa*/ 	.short	(.L_35 - .L_34)
.L_34:
        /*00ac*/ 	.word	0x00000000
        /*00b0*/ 	.short	0x0004
        /*00b2*/ 	.short	0x0020
        /*00b4*/ 	.byte	0x00, 0xf5, 0x21, 0x00


	//----- nvinfo : EIATTR_KPARAM_INFO
	.align		4
.L_35:
        /*00b8*/ 	.byte	0x04, 0x17
        /*00ba*/ 	.short	(.L_37 - .L_36)
.L_36:
        /*00bc*/ 	.word	0x00000000
        /*00c0*/ 	.short	0x0003
        /*00c2*/ 	.short	0x0018
        /*00c4*/ 	.byte	0x00, 0xf5, 0x21, 0x00


	//----- nvinfo : EIATTR_KPARAM_INFO
	.align		4
.L_37:
        /*00c8*/ 	.byte	0x04, 0x17
        /*00ca*/ 	.short	(.L_39 - .L_38)
.L_38:
        /*00cc*/ 	.word	0x00000000
        /*00d0*/ 	.short	0x0002
        /*00d2*/ 	.short	0x0010
        /*00d4*/ 	.byte	0x00, 0xf5, 0x21, 0x00


	//----- nvinfo : EIATTR_KPARAM_INFO
	.align		4
.L_39:
        /*00d8*/ 	.byte	0x04, 0x17
        /*00da*/ 	.short	(.L_41 - .L_40)
.L_40:
        /*00dc*/ 	.word	0x00000000
        /*00e0*/ 	.short	0x0001
        /*00e2*/ 	.short	0x0008
        /*00e4*/ 	.byte	0x00, 0xf5, 0x21, 0x00


	//----- nvinfo : EIATTR_KPARAM_INFO
	.align		4
.L_41:
        /*00e8*/ 	.byte	0x04, 0x17
        /*00ea*/ 	.short	(.L_43 - .L_42)
.L_42:
        /*00ec*/ 	.word	0x00000000
        /*00f0*/ 	.short	0x0000
        /*00f2*/ 	.short	0x0000
        /*00f4*/ 	.byte	0x00, 0xf5, 0x21, 0x00


	//----- nvinfo : EIATTR_EXPLICIT_CLUSTER
	.align		4
.L_43:
        /*00f8*/ 	.byte	0x01, 0x3e
	.zero		2


	//----- nvinfo : EIATTR_CTA_PER_CLUSTER
	.align		4
        /*00fc*/ 	.byte	0x04, 0x3d
        /*00fe*/ 	.short	(.L_45 - .L_44)
.L_44:
        /*0100*/ 	.word	0x00000004
        /*0104*/ 	.word	0x00000001
        /*0108*/ 	.word	0x00000001


	//----- nvinfo : EIATTR_SPARSE_MMA_MASK
	.align		4
.L_45:
        /*010c*/ 	.byte	0x03, 0x50
        /*010e*/ 	.short	0x0000


	//----- nvinfo : EIATTR_MAXREG_COUNT
	.align		4
        /*0110*/ 	.byte	0x03, 0x1b
        /*0112*/ 	.short	0x00ff


	//----- nvinfo : EIATTR_NUM_BARRIERS
	.align		4
        /*0114*/ 	.byte	0x02, 0x4c
        /*0116*/ 	.byte	0x01
	.zero		1


	//----- nvinfo : EIATTR_MERCURY_ISA_VERSION
	.align		4
        /*0118*/ 	.byte	0x03, 0x5f
        /*011a*/ 	.short	0x0101


	//----- nvinfo : EIATTR_INT_WARP_WIDE_INSTR_OFFSETS
	.align		4
        /*011c*/ 	.byte	0x04, 0x31
        /*011e*/ 	.short	(.L_47 - .L_46)


	//   ....[0]....
.L_46:
        /*0120*/ 	.word	0x000079c0


	//   ....[1]....
        /*0124*/ 	.word	0x00007a10


	//   ....[2]....
        /*0128*/ 	.word	0x0000a5c0


	//   ....[3]....
        /*012c*/ 	.word	0x0000a610


	//   ....[4]....
        /*0130*/ 	.word	0x0000aa60


	//   ....[5]....
        /*0134*/ 	.word	0x0000ab20


	//   ....[6]....
        /*0138*/ 	.word	0x0000ae70


	//   ....[7]....
        /*013c*/ 	.word	0x0000af30


	//   ....[8]....
        /*0140*/ 	.word	0x0000b290


	//   ....[9]....
        /*0144*/ 	.word	0x0000b350


	//   ....[10]....
        /*0148*/ 	.word	0x0000b8a0


	//   ....[11]....
        /*014c*/ 	.word	0x0000bea0


	//   ....[12]....
        /*0150*/ 	.word	0x0000bef0


	//   ....[13]....
        /*0154*/ 	.word	0x0000c340


	//   ....[14]....
        /*0158*/ 	.word	0x0000c400


	//   ....[15]....
        /*015c*/ 	.word	0x0000c750


	//   ....[16]....
        /*0160*/ 	.word	0x0000c810


	//   ....[17]....
        /*0164*/ 	.word	0x0000cb70


	//   ....[18]....
        /*0168*/ 	.word	0x0000cc30


	//   ....[19]....
        /*016c*/ 	.word	0x0000d180


	//   ....[20]....
        /*0170*/ 	.word	0x00014940


	//   ....[21]....
        /*0174*/ 	.word	0x00014980


	//   ....[22]....
        /*0178*/ 	.word	0x00017240


	//   ....[23]....
        /*017c*/ 	.word	0x00017290


	//   ....[24]....
        /*0180*/ 	.word	0x000176d0


	//   ....[25]....
        /*0184*/ 	.word	0x00017790


	//   ....[26]....
        /*0188*/ 	.word	0x00017ae0


	//   ....[27]....
        /*018c*/ 	.word	0x00017ba0


	//   ....[28]....
        /*0190*/ 	.word	0x00017f00


	//   ....[29]....
        /*0194*/ 	.word	0x00017fc0


	//   ....[30]....
        /*0198*/ 	.word	0x00018500


	//   ....[31]....
        /*019c*/ 	.word	0x00018a20


	//   ....[32]....
        /*01a0*/ 	.word	0x00018a50


	//   ....[33]....
        /*01a4*/ 	.word	0x00019fe0


	//   ....[34]....
        /*01a8*/ 	.word	0x0001a020


	//   ....[35]....
        /*01ac*/ 	.word	0x0001c900


	//   ....[36]....
        /*01b0*/ 	.word	0x0001c950


	//   ....[37]....
        /*01b4*/ 	.word	0x0001cd90


	//   ....[38]....
        /*01b8*/ 	.word	0x0001ce50


	//   ....[39]....
        /*01bc*/ 	.word	0x0001d1a0


	//   ....[40]....
        /*01c0*/ 	.word	0x0001d260


	//   ....[41]....
        /*01c4*/ 	.word	0x0001d5c0


	//   ....[42]....
        /*01c8*/ 	.word	0x0001d680


	//   ....[43]....
        /*01cc*/ 	.word	0x0001dba0


	//   ....[44]....
        /*01d0*/ 	.word	0x0001e560


	//   ....[45]....
        /*01d4*/ 	.word	0x0001e5d0


	//   ....[46]....
        /*01d8*/ 	.word	0x0001e810


	//   ....[47]....
        /*01dc*/ 	.word	0x0001e880


	//   ....[48]....
        /*01e0*/ 	.word	0x0001eac0


	//   ....[49]....
        /*01e4*/ 	.word	0x0001eb30


	//   ....[50]....
        /*01e8*/ 	.word	0x0001f1f0


	//   ....[51]....
        /*01ec*/ 	.word	0x0001f260


	//   ....[52]....
        /*01f0*/ 	.word	0x0001f4a0


	//   ....[53]....
        /*01f4*/ 	.word	0x0001f510


	//   ....[54]....
        /*01f8*/ 	.word	0x0001f750


	//   ....[55]....
        /*01fc*/ 	.word	0x0001f7c0


	//   ....[56]....
        /*0200*/ 	.word	0x00021a80


	//   ....[57]....
        /*0204*/ 	.word	0x00021af0


	//   ....[58]....
        /*0208*/ 	.word	0x00021d30


	//   ....[59]....
        /*020c*/ 	.word	0x00021da0


	//   ....[60]....
        /*0210*/ 	.word	0x00021fe0


	//   ....[61]....
        /*0214*/ 	.word	0x00022050


	//   ....[62]....
        /*0218*/ 	.word	0x000227d0


	//   ....[63]....
        /*021c*/ 	.word	0x00022840


	//   ....[64]....
        /*0220*/ 	.word	0x00022a80


	//   ....[65]....
        /*0224*/ 	.word	0x00022af0


	//   ....[66]....
        /*0228*/ 	.word	0x00022d30


	//   ....[67]....
        /*022c*/ 	.word	0x00022da0


	//----- nvinfo : EIATTR_COOP_GROUP_MASK_REGIDS
	.align		4
.L_47:
        /*0230*/ 	.byte	0x04, 0x29
        /*0232*/ 	.short	(.L_49 - .L_48)


	//   ....[0]....
.L_48:
        /*0234*/ 	.word	0xffffffff


	//   ....[1]....
        /*0238*/ 	.word	0xffffffff


	//   ....[2]....
        /*023c*/ 	.word	0xffffffff


	//   ....[3]....
        /*0240*/ 	.word	0xffffffff


	//   ....[4]....
        /*0244*/ 	.word	0xffffffff


	//   ....[5]....
        /*0248*/ 	.word	0xffffffff


	//   ....[6]....
        /*024c*/ 	.word	0xffffffff


	//   ....[7]....
        /*0250*/ 	.word	0xffffffff


	//   ....[8]....
        /*0254*/ 	.word	0xffffffff


	//   ....[9]....
        /*0258*/ 	.word	0xffffffff


	//   ....[10]....
        /*025c*/ 	.word	0xffffffff


	//   ....[11]....
        /*0260*/ 	.word	0xffffffff


	//   ....[12]....
        /*0264*/ 	.word	0xffffffff


	//   ....[13]....
        /*0268*/ 	.word	0xffffffff


	//   ....[14]....
        /*026c*/ 	.word	0xffffffff


	//   ....[15]....
        /*0270*/ 	.word	0xffffffff


	//   ....[16]....
        /*0274*/ 	.word	0xffffffff


	//   ....[17]....
        /*0278*/ 	.word	0xffffffff


	//   ....[18]....
        /*027c*/ 	.word	0xffffffff


	//   ....[19]....
        /*0280*/ 	.word	0xffffffff


	//   ....[20]....
        /*0284*/ 	.word	0xffffffff


	//   ....[21]....
        /*0288*/ 	.word	0xffffffff


	//   ....[22]....
        /*028c*/ 	.word	0xffffffff


	//   ....[23]....
        /*0290*/ 	.word	0xffffffff


	//   ....[24]....
        /*0294*/ 	.word	0xffffffff


	//   ....[25]....
        /*0298*/ 	.word	0xffffffff


	//   ....[26]....
        /*029c*/ 	.word	0xffffffff


	//   ....[27]....
        /*02a0*/ 	.word	0x05000004


	//   ....[28]....
        /*02a4*/ 	.word	0x05000004


	//   ....[29]....
        /*02a8*/ 	.word	0x05000004


	//   ....[30]....
        /*02ac*/ 	.word	0x05000004


	//   ....[31]....
        /*02b0*/ 	.word	0x05000004


	//   ....[32]....
        /*02b4*/ 	.word	0x05000004


	//   ....[33]....
        /*02b8*/ 	.word	0x05000004


	//   ....[34]....
        /*02bc*/ 	.word	0x05000004


	//   ....[35]....
        /*02c0*/ 	.word	0x05000004


	//   ....[36]....
        /*02c4*/ 	.word	0x05000004


	//   ....[37]....
        /*02c8*/ 	.word	0x05000004


	//   ....[38]....
        /*02cc*/ 	.word	0x05000004


	//   ....[39]....
        /*02d0*/ 	.word	0x05000004


	//   ....[40]....
        /*02d4*/ 	.word	0x05000004


	//   ....[41]....
        /*02d8*/ 	.word	0x05000004


	//   ....[42]....
        /*02dc*/ 	.word	0x05000004


	//----- nvinfo : EIATTR_COOP_GROUP_INSTR_OFFSETS
	.align		4
.L_49:
        /*02e0*/ 	.byte	0x04, 0x28
        /*02e2*/ 	.short	(.L_51 - .L_50)


	//   ....[0]....
.L_50:
        /*02e4*/ 	.word	0x000002d0


	//   ....[1]....
        /*02e8*/ 	.word	0x00000400


	//   ....[2]....
        /*02ec*/ 	.word	0x00000490


	//   ....[3]....
        /*02f0*/ 	.word	0x000004b0


	//   ....[4]....
        /*02f4*/ 	.word	0x000004e0


	//   ....[5]....
        /*02f8*/ 	.word	0x00000530


	//   ....[6]....
        /*02fc*/ 	.word	0x000005d0


	//   ....[7]....
        /*0300*/ 	.word	0x00000640


	//   ....[8]....
        /*0304*/ 	.word	0x00000690


	//   ....[9]....
        /*0308*/ 	.word	0x00001f90


	//   ....[10]....
        /*030c*/ 	.word	0x000020f0


	//   ....[11]....
        /*0310*/ 	.word	0x00006220


	//   ....[12]....
        /*0314*/ 	.word	0x0000a1a0


	//   ....[13]....
        /*0318*/ 	.word	0x0000e900


	//   ....[14]....
        /*031c*/ 	.word	0x0000f920


	//   ....[15]....
        /*0320*/ 	.word	0x000108e0


	//   ....[16]....
        /*0324*/ 	.word	0x00010980


	//   ....[17]....
        /*0328*/ 	.word	0x000117b0


	//   ....[18]....
        /*032c*/ 	.word	0x000117f0


	//   ....[19]....
        /*0330*/ 	.word	0x00011840


	//   ....[20]....
        /*0334*/ 	.word	0x00011870


	//   ....[21]....
        /*0338*/ 	.word	0x000118c0


	//   ....[22]....
        /*033c*/ 	.word	0x00011900


	//   ....[23]....
        /*0340*/ 	.word	0x00011940


	//   ....[24]....
        /*0344*/ 	.word	0x00011960


	//   ....[25]....
        /*0348*/ 	.word	0x000131a0


	//   ....[26]....
        /*034c*/ 	.word	0x0001c780


	//   ....[27]....
        /*0350*/ 	.word	0x0001e220


	//   ....[28]....
        /*0354*/ 	.word	0x0001e2e0


	//   ....[29]....
        /*0358*/ 	.word	0x0001fca0


	//   ....[30]....
        /*035c*/ 	.word	0x0001fd30


	//   ....[31]....
        /*0360*/ 	.word	0x0001fdc0


	//   ....[32]....
        /*0364*/ 	.word	0x0001fee0


	//   ....[33]....
        /*0368*/ 	.word	0x00020de0


	//   ....[34]....
        /*036c*/ 	.word	0x00020e50


	//   ....[35]....
        /*0370*/ 	.word	0x00020ec0


	//   ....[36]....
        /*0374*/ 	.word	0x00020f40


	//   ....[37]....
        /*0378*/ 	.word	0x00020fd0


	//   ....[38]....
        /*037c*/ 	.word	0x00021080


	//   ....[39]....
        /*0380*/ 	.word	0x00021110


	//   ....[40]....
        /*0384*/ 	.word	0x00021170


	//   ....[41]....
        /*0388*/ 	.word	0x00021800


	//   ....[42]....
        /*038c*/ 	.word	0x00022550


	//----- nvinfo : EIATTR_VRC_CTA_INIT_COUNT
	.align		4
.L_51:
        /*0390*/ 	.byte	0x02, 0x4a
	.zero		1
	.zero		1


	//----- nvinfo : EIATTR_MBARRIER_INSTR_OFFSETS
	.align		4
        /*0394*/ 	.byte	0x04, 0x39
        /*0396*/ 	.short	(.L_53 - .L_52)


	//   ....[0]....
.L_52:
        /*0398*/ 	.word	0x00002080
        /*039c*/ 	.word	0x000000ff
        /*03a0*/ 	.word	0x00000000
        /*03a4*/ 	.short	0x0100
        /*03a6*/ 	.byte	0x04
	.zero		1


	//   ....[1]....
        /*03a8*/ 	.word	0x000020b0
        /*03ac*/ 	.word	0x000000ff
        /*03b0*/ 	.word	0x00000000
        /*03b4*/ 	.short	0x0100
        /*03b6*/ 	.byte	0x05
	.zero		1


	//   ....[2]....
        /*03b8*/ 	.word	0x00002320
        /*03bc*/ 	.word	0x00000005
        /*03c0*/ 	.word	0x00000000
        /*03c4*/ 	.short	0x0101
        /*03c6*/ 	.byte	0xff
	.zero		1


	//   ....[3]....
        /*03c8*/ 	.word	0x00002670
        /*03cc*/ 	.word	0x00000007
        /*03d0*/ 	.word	0x00000000
        /*03d4*/ 	.short	0x0101
        /*03d6*/ 	.byte	0xff
	.zero		1


	//   ....[4]....
        /*03d8*/ 	.word	0x000026d0
        /*03dc*/ 	.word	0x0000000b
        /*03e0*/ 	.word	0x00000000
        /*03e4*/ 	.short	0x0109
        /*03e6*/ 	.byte	0xff
	.zero		1


	//   ....[5]....
        /*03e8*/ 	.word	0x00002870
        /*03ec*/ 	.word	0x0000000b
        /*03f0*/ 	.word	0x00000000
        /*03f4*/ 	.short	0x0109
        /*03f6*/ 	.byte	0xff
	.zero		1


	//   ....[6]....
        /*03f8*/ 	.word	0x00003b80
        /*03fc*/ 	.word	0x00000007
        /*0400*/ 	.word	0x00000000
        /*0404*/ 	.short	0x0101
        /*0406*/ 	.byte	0xff
	.zero		1


	//   ....[7]....
        /*0408*/ 	.word	0x00003be0
        /*040c*/ 	.word	0x0000000b
        /*0410*/ 	.word	0x00000000
        /*0414*/ 	.short	0x0109
        /*0416*/ 	.byte	0xff
	.zero		1


	//   ....[8]....
        /*0418*/ 	.word	0x00003d80
        /*041c*/ 	.word	0x0000000b
        /*0420*/ 	.word	0x00000000
        /*0424*/ 	.short	0x0109
        /*0426*/ 	.byte	0xff
	.zero		1


	//   ....[9]....
        /*0428*/ 	.word	0x00004f20
        /*042c*/ 	.word	0x0000000d
        /*0430*/ 	.word	0x00000000
        /*0434*/ 	.short	0x0109
        /*0436*/ 	.byte	0xff
	.zero		1


	//   ....[10]....
        /*0438*/ 	.word	0x000050c0
        /*043c*/ 	.word	0x0000000d
        /*0440*/ 	.word	0x00000000
        /*0444*/ 	.short	0x0109
        /*0446*/ 	.byte	0xff
	.zero		1


	//   ....[11]....
        /*0448*/ 	.word	0x00006260
        /*044c*/ 	.word	0x00000011
        /*0450*/ 	.word	0x00000000
        /*0454*/ 	.short	0x0101
        /*0456*/ 	.byte	0xff
	.zero		1


	//   ....[12]....
        /*0458*/ 	.word	0x00006670
        /*045c*/ 	.word	0x00000006
        /*0460*/ 	.word	0x00000000
        /*0464*/ 	.short	0x0101
        /*0466*/ 	.byte	0xff
	.zero		1


	//   ....[13]....
        /*0468*/ 	.word	0x000066d0
        /*046c*/ 	.word	0x00000011
        /*0470*/ 	.word	0x00000000
        /*0474*/ 	.short	0x0109
        /*0476*/ 	.byte	0xff
	.zero		1


	//   ....[14]....
        /*0478*/ 	.word	0x00006870
        /*047c*/ 	.word	0x00000011
        /*0480*/ 	.word	0x00000000
        /*0484*/ 	.short	0x0109
        /*0486*/ 	.byte	0xff
	.zero		1


	//   ....[15]....
        /*0488*/ 	.word	0x00007b00
        /*048c*/ 	.word	0x00000011
        /*0490*/ 	.word	0x00000000
        /*0494*/ 	.short	0x0101
        /*0496*/ 	.byte	0xff
	.zero		1


	//   ....[16]....
        /*0498*/ 	.word	0x00007b50
        /*049c*/ 	.word	0x0000000b
        /*04a0*/ 	.word	0x00000000
        /*04a4*/ 	.short	0x0109
        /*04a6*/ 	.byte	0xff
	.zero		1


	//   ....[17]....
        /*04a8*/ 	.word	0x00007cf0
        /*04ac*/ 	.word	0x0000000b
        /*04b0*/ 	.word	0x00000000
        /*04b4*/ 	.short	0x0109
        /*04b6*/ 	.byte	0xff
	.zero		1


	//   ....[18]....
        /*04b8*/ 	.word	0x00008e90
        /*04bc*/ 	.word	0x0000000d
        /*04c0*/ 	.word	0x00000000
        /*04c4*/ 	.short	0x0109
        /*04c6*/ 	.byte	0xff
	.zero		1


	//   ....[19]....
        /*04c8*/ 	.word	0x00009030
        /*04cc*/ 	.word	0x0000000d
        /*04d0*/ 	.word	0x00000000
        /*04d4*/ 	.short	0x0109
        /*04d6*/ 	.byte	0xff
	.zero		1


	//   ....[20]....
        /*04d8*/ 	.word	0x0000a660
        /*04dc*/ 	.word	0x000000ff
        /*04e0*/ 	.word	0x00000000
        /*04e4*/ 	.short	0x0100
        /*04e6*/ 	.byte	0x07
	.zero		1


	//   ....[21]....
        /*04e8*/ 	.word	0x0000a9e0
        /*04ec*/ 	.word	0x00000010
        /*04f0*/ 	.word	0x00000000
        /*04f4*/ 	.short	0x010a
        /*04f6*/ 	.byte	0xff
	.zero		1


	//   ....[22]....
        /*04f8*/ 	.word	0x0000ab60
        /*04fc*/ 	.word	0x000000ff
        /*0500*/ 	.word	0x00000000
        /*0504*/ 	.short	0x0100
        /*0506*/ 	.byte	0x07
	.zero		1


	//   ....[23]....
        /*0508*/ 	.word	0x0000adf0
        /*050c*/ 	.word	0x00000010
        /*0510*/ 	.word	0x00000000
        /*0514*/ 	.short	0x010a
        /*0516*/ 	.byte	0xff
	.zero		1


	//   ....[24]....
        /*0518*/ 	.word	0x0000af70
        /*051c*/ 	.word	0x000000ff
        /*0520*/ 	.word	0x00000000
        /*0524*/ 	.short	0x0100
        /*0526*/ 	.byte	0x07
	.zero		1


	//   ....[25]....
        /*0528*/ 	.word	0x0000b210
        /*052c*/ 	.word	0x00000010
        /*0530*/ 	.word	0x00000000
        /*0534*/ 	.short	0x010a
        /*0536*/ 	.byte	0xff
	.zero		1


	//   ....[26]....
        /*0538*/ 	.word	0x0000b390
        /*053c*/ 	.word	0x000000ff
        /*0540*/ 	.word	0x00000000
        /*0544*/ 	.short	0x0100
        /*0546*/ 	.byte	0x07
	.zero		1


	//   ....[27]....
        /*0548*/ 	.word	0x0000b630
        /*054c*/ 	.word	0x00000010
        /*0550*/ 	.word	0x00000000
        /*0554*/ 	.short	0x010a
        /*0556*/ 	.byte	0xff
	.zero		1


	//   ....[28]....
        /*0558*/ 	.word	0x0000b900
        /*055c*/ 	.word	0x000000ff
        /*0560*/ 	.word	0x00000000
        /*0564*/ 	.short	0x0100
        /*0566*/ 	.byte	0x07
	.zero		1


	//   ....[29]....
        /*0568*/ 	.word	0x0000bc70
        /*056c*/ 	.word	0x00000004
        /*0570*/ 	.word	0x00000000
        /*0574*/ 	.short	0x010a
        /*0576*/ 	.byte	0xff
	.zero		1


	//   ....[30]....
        /*0578*/ 	.word	0x0000bf40
        /*057c*/ 	.word	0x000000ff
        /*0580*/ 	.word	0x00000000
        /*0584*/ 	.short	0x0100
        /*0586*/ 	.byte	0x07
	.zero		1


	//   ....[31]....
        /*0588*/ 	.word	0x0000c2c0
        /*058c*/ 	.word	0x0000000f
        /*0590*/ 	.word	0x00000000
        /*0594*/ 	.short	0x010a
        /*0596*/ 	.byte	0xff
	.zero		1


	//   ....[32]....
        /*0598*/ 	.word	0x0000c440
        /*059c*/ 	.word	0x000000ff
        /*05a0*/ 	.word	0x00000000
        /*05a4*/ 	.short	0x0100
        /*05a6*/ 	.byte	0x07
	.zero		1


	//   ....[33]....
        /*05a8*/ 	.word	0x0000c6d0
        /*05ac*/ 	.word	0x0000000f
        /*05b0*/ 	.word	0x00000000
        /*05b4*/ 	.short	0x010a
        /*05b6*/ 	.byte	0xff
	.zero		1


	//   ....[34]....
        /*05b8*/ 	.word	0x0000c850
        /*05bc*/ 	.word	0x000000ff
        /*05c0*/ 	.word	0x00000000
        /*05c4*/ 	.short	0x0100
        /*05c6*/ 	.byte	0x07
	.zero		1


	//   ....[35]....
        /*05c8*/ 	.word	0x0000caf0
        /*05cc*/ 	.word	0x0000000f
        /*05d0*/ 	.word	0x00000000
        /*05d4*/ 	.short	0x010a
        /*05d6*/ 	.byte	0xff
	.zero		1


	//   ....[36]....
        /*05d8*/ 	.word	0x0000cc70
        /*05dc*/ 	.word	0x000000ff
        /*05e0*/ 	.word	0x00000000
        /*05e4*/ 	.short	0x0100
        /*05e6*/ 	.byte	0x07
	.zero		1


	//   ....[37]....
        /*05e8*/ 	.word	0x0000cf10
        /*05ec*/ 	.word	0x0000000f
        /*05f0*/ 	.word	0x00000000
        /*05f4*/ 	.short	0x010a
        /*05f6*/ 	.byte	0xff
	.zero		1


	//   ....[38]....
        /*05f8*/ 	.word	0x0000d1e0
        /*05fc*/ 	.word	0x000000ff
        /*0600*/ 	.word	0x00000000
        /*0604*/ 	.short	0x0100
        /*0606*/ 	.byte	0x07
	.zero		1


	//   ....[39]....
        /*0608*/ 	.word	0x0000d550
        /*060c*/ 	.word	0x00000004
        /*0610*/ 	.word	0x00000000
        /*0614*/ 	.short	0x010a
        /*0616*/ 	.byte	0xff
	.zero		1


	//   ....[40]....
        /*0618*/ 	.word	0x0000d850
        /*061c*/ 	.word	0x00000004
        /*0620*/ 	.word	0x00000000
        /*0624*/ 	.short	0x0101
        /*0626*/ 	.byte	0xff
	.zero		1


	//   ....[41]....
        /*0628*/ 	.word	0x0000dba0
        /*062c*/ 	.word	0x00000006
        /*0630*/ 	.word	0x00000000
        /*0634*/ 	.short	0x0101
        /*0636*/ 	.byte	0xff
	.zero		1


	//   ....[42]....
        /*0638*/ 	.word	0x0000dc00
        /*063c*/ 	.word	0x00000009
        /*0640*/ 	.word	0x00000000
        /*0644*/ 	.short	0x0109
        /*0646*/ 	.byte	0xff
	.zero		1


	//   ....[43]....
        /*0648*/ 	.word	0x0000dda0
        /*064c*/ 	.word	0x00000009
        /*0650*/ 	.word	0x00000000
        /*0654*/ 	.short	0x0109
        /*0656*/ 	.byte	0xff
	.zero		1


	//   ....[44]....
        /*0658*/ 	.word	0x0000ebc0
        /*065c*/ 	.word	0x00000006
        /*0660*/ 	.word	0x00000000
        /*0664*/ 	.short	0x0101
        /*0666*/ 	.byte	0xff
	.zero		1


	//   ....[45]....
        /*0668*/ 	.word	0x0000ec20
        /*066c*/ 	.word	0x00000009
        /*0670*/ 	.word	0x00000000
        /*0674*/ 	.short	0x0109
        /*0676*/ 	.byte	0xff
	.zero		1


	//   ....[46]....
        /*0678*/ 	.word	0x0000edc0
        /*067c*/ 	.word	0x00000009
        /*0680*/ 	.word	0x00000000
        /*0684*/ 	.short	0x0109
        /*0686*/ 	.byte	0xff
	.zero		1


	//   ....[47]....
        /*0688*/ 	.word	0x0000fa70
        /*068c*/ 	.word	0x0000000b
        /*0690*/ 	.word	0x00000000
        /*0694*/ 	.short	0x0109
        /*0696*/ 	.byte	0xff
	.zero		1


	//   ....[48]....
        /*0698*/ 	.word	0x0000fc10
        /*069c*/ 	.word	0x0000000b
        /*06a0*/ 	.word	0x00000000
        /*06a4*/ 	.short	0x0109
        /*06a6*/ 	.byte	0xff
	.zero		1


	//   ....[49]....
        /*06a8*/ 	.word	0x000133b0
        /*06ac*/ 	.word	0x0000000e
        /*06b0*/ 	.word	0x00000000
        /*06b4*/ 	.short	0x0101
        /*06b6*/ 	.byte	0xff
	.zero		1


	//   ....[50]....
        /*06b8*/ 	.word	0x00013610
        /*06bc*/ 	.word	0x000000ff
        /*06c0*/ 	.word	0x00000000
        /*06c4*/ 	.short	0x0101
        /*06c6*/ 	.byte	0x04
	.zero		1


	//   ....[51]....
        /*06c8*/ 	.word	0x00013640
        /*06cc*/ 	.word	0x0000000e
        /*06d0*/ 	.word	0x00000000
        /*06d4*/ 	.short	0x0109
        /*06d6*/ 	.byte	0xff
	.zero		1


	//   ....[52]....
        /*06d8*/ 	.word	0x000137f0
        /*06dc*/ 	.word	0x0000000e
        /*06e0*/ 	.word	0x00000000
        /*06e4*/ 	.short	0x0109
        /*06e6*/ 	.byte	0xff
	.zero		1


	//   ....[53]....
        /*06e8*/ 	.word	0x00014a40
        /*06ec*/ 	.word	0x0000000e
        /*06f0*/ 	.word	0x00000000
        /*06f4*/ 	.short	0x0101
        /*06f6*/ 	.byte	0xff
	.zero		1


	//   ....[54]....
        /*06f8*/ 	.word	0x00014ab0
        /*06fc*/ 	.word	0x0000000b
        /*0700*/ 	.word	0x00000000
        /*0704*/ 	.short	0x0109
        /*0706*/ 	.byte	0xff
	.zero		1


	//   ....[55]....
        /*0708*/ 	.word	0x00014c50
        /*070c*/ 	.word	0x0000000b
        /*0710*/ 	.word	0x00000000
        /*0714*/ 	.short	0x0109
        /*0716*/ 	.byte	0xff
	.zero		1


	//   ....[56]....
        /*0718*/ 	.word	0x00015df0
        /*071c*/ 	.word	0x00000010
        /*0720*/ 	.word	0x00000000
        /*0724*/ 	.short	0x0109
        /*0726*/ 	.byte	0xff
	.zero		1


	//   ....[57]....
        /*0728*/ 	.word	0x00015f90
        /*072c*/ 	.word	0x00000010
        /*0730*/ 	.word	0x00000000
        /*0734*/ 	.short	0x0109
        /*0736*/ 	.byte	0xff
	.zero		1


	//   ....[58]....
        /*0738*/ 	.word	0x000172e0
        /*073c*/ 	.word	0x000000ff
        /*0740*/ 	.word	0x00000000
        /*0744*/ 	.short	0x0100
        /*0746*/ 	.byte	0x07
	.zero		1


	//   ....[59]....
        /*0748*/ 	.word	0x00017650
        /*074c*/ 	.word	0x00000019
        /*0750*/ 	.word	0x00000000
        /*0754*/ 	.short	0x010a
        /*0756*/ 	.byte	0xff
	.zero		1


	//   ....[60]....
        /*0758*/ 	.word	0x000177d0
        /*075c*/ 	.word	0x000000ff
        /*0760*/ 	.word	0x00000000
        /*0764*/ 	.short	0x0100
        /*0766*/ 	.byte	0x07
	.zero		1


	//   ....[61]....
        /*0768*/ 	.word	0x00017a60
        /*076c*/ 	.word	0x00000019
        /*0770*/ 	.word	0x00000000
        /*0774*/ 	.short	0x010a
        /*0776*/ 	.byte	0xff
	.zero		1


	//   ....[62]....
        /*0778*/ 	.word	0x00017be0
        /*077c*/ 	.word	0x000000ff
        /*0780*/ 	.word	0x00000000
        /*0784*/ 	.short	0x0100
        /*0786*/ 	.byte	0x07
	.zero		1


	//   ....[63]....
        /*0788*/ 	.word	0x00017e80
        /*078c*/ 	.word	0x00000019
        /*0790*/ 	.word	0x00000000
        /*0794*/ 	.short	0x010a
        /*0796*/ 	.byte	0xff
	.zero		1


	//   ....[64]....
        /*0798*/ 	.word	0x00018000
        /*079c*/ 	.word	0x000000ff
        /*07a0*/ 	.word	0x00000000
        /*07a4*/ 	.short	0x0100
        /*07a6*/ 	.byte	0x07
	.zero		1


	//   ....[65]....
        /*07a8*/ 	.word	0x000182a0
        /*07ac*/ 	.word	0x00000019
        /*07b0*/ 	.word	0x00000000
        /*07b4*/ 	.short	0x010a
        /*07b6*/ 	.byte	0xff
	.zero		1


	//   ....[66]....
        /*07b8*/ 	.word	0x00018560
        /*07bc*/ 	.word	0x000000ff
        /*07c0*/ 	.word	0x00000000
        /*07c4*/ 	.short	0x0100
        /*07c6*/ 	.byte	0x07
	.zero		1


	//   ....[67]....
        /*07c8*/ 	.word	0x000188c0
        /*07cc*/ 	.word	0x00000004
        /*07d0*/ 	.word	0x00000000
        /*07d4*/ 	.short	0x010a
        /*07d6*/ 	.byte	0xff
	.zero		1


	//   ....[68]....
        /*07d8*/ 	.word	0x00018b40
        /*07dc*/ 	.word	0x0000000e
        /*07e0*/ 	.word	0x00000000
        /*07e4*/ 	.short	0x0101
        /*07e6*/ 	.byte	0xff
	.zero		1


	//   ....[69]....
        /*07e8*/ 	.word	0x00018d00
        /*07ec*/ 	.word	0x00000010
        /*07f0*/ 	.word	0x00000000
        /*07f4*/ 	.short	0x0101
        /*07f6*/ 	.byte	0xff
	.zero		1


	//   ....[70]....
        /*07f8*/ 	.word	0x00018d30
        /*07fc*/ 	.word	0x0000000e
        /*0800*/ 	.word	0x00000000
        /*0804*/ 	.short	0x0109
        /*0806*/ 	.byte	0xff
	.zero		1


	//   ....[71]....
        /*0808*/ 	.word	0x00018ee0
        /*080c*/ 	.word	0x0000000e
        /*0810*/ 	.word	0x00000000
        /*0814*/ 	.short	0x0109
        /*0816*/ 	.byte	0xff
	.zero		1


	//   ....[72]....
        /*0818*/ 	.word	0x0001a0e0
        /*081c*/ 	.word	0x0000000e
        /*0820*/ 	.word	0x00000000
        /*0824*/ 	.short	0x0101
        /*0826*/ 	.byte	0xff
	.zero		1


	//   ....[73]....
        /*0828*/ 	.word	0x0001a100
        /*082c*/ 	.word	0x00000010
        /*0830*/ 	.word	0x00000000
        /*0834*/ 	.short	0x0109
        /*0836*/ 	.byte	0xff
	.zero		1


	//   ....[74]....
        /*0838*/ 	.word	0x0001a2b0
        /*083c*/ 	.word	0x00000010
        /*0840*/ 	.word	0x00000000
        /*0844*/ 	.short	0x0109
        /*0846*/ 	.byte	0xff
	.zero		1


	//   ....[75]....
        /*0848*/ 	.word	0x0001b3d0
        /*084c*/ 	.word	0x00000010
        /*0850*/ 	.word	0x00000000
        /*0854*/ 	.short	0x0109
        /*0856*/ 	.byte	0xff
	.zero		1


	//   ....[76]....
        /*0858*/ 	.word	0x0001b580
        /*085c*/ 	.word	0x00000010
        /*0860*/ 	.word	0x00000000
        /*0864*/ 	.short	0x0109
        /*0866*/ 	.byte	0xff
	.zero		1


	//   ....[77]....
        /*0868*/ 	.word	0x0001c9a0
        /*086c*/ 	.word	0x000000ff
        /*0870*/ 	.word	0x00000000
        /*0874*/ 	.short	0x0100
        /*0876*/ 	.byte	0x07
	.zero		1


	//   ....[78]....
        /*0878*/ 	.word	0x0001cd10
        /*087c*/ 	.word	0x0000000d
        /*0880*/ 	.word	0x00000000
        /*0884*/ 	.short	0x010a
        /*0886*/ 	.byte	0xff
	.zero		1


	//   ....[79]....
        /*0888*/ 	.word	0x0001ce90
        /*088c*/ 	.word	0x000000ff
        /*0890*/ 	.word	0x00000000
        /*0894*/ 	.short	0x0100
        /*0896*/ 	.byte	0x07
	.zero		1


	//   ....[80]....
        /*0898*/ 	.word	0x0001d120
        /*089c*/ 	.word	0x0000000d
        /*08a0*/ 	.word	0x00000000
        /*08a4*/ 	.short	0x010a
        /*08a6*/ 	.byte	0xff
	.zero		1


	//   ....[81]....
        /*08a8*/ 	.word	0x0001d2a0
        /*08ac*/ 	.word	0x000000ff
        /*08b0*/ 	.word	0x00000000
        /*08b4*/ 	.short	0x0100
        /*08b6*/ 	.byte	0x07
	.zero		1


	//   ....[82]....
        /*08b8*/ 	.word	0x0001d540
        /*08bc*/ 	.word	0x0000000d
        /*08c0*/ 	.word	0x00000000
        /*08c4*/ 	.short	0x010a
        /*08c6*/ 	.byte	0xff
	.zero		1


	//   ....[83]....
        /*08c8*/ 	.word	0x0001d6c0
        /*08cc*/ 	.word	0x000000ff
        /*08d0*/ 	.word	0x00000000
        /*08d4*/ 	.short	0x0100
        /*08d6*/ 	.byte	0x07
	.zero		1


	//   ....[84]....
        /*08d8*/ 	.word	0x0001d960
        /*08dc*/ 	.word	0x0000000d
        /*08e0*/ 	.word	0x00000000
        /*08e4*/ 	.short	0x010a
        /*08e6*/ 	.byte	0xff
	.zero		1


	//   ....[85]....
        /*08e8*/ 	.word	0x0001dc00
        /*08ec*/ 	.word	0x000000ff
        /*08f0*/ 	.word	0x00000000
        /*08f4*/ 	.short	0x0100
        /*08f6*/ 	.byte	0x07
	.zero		1


	//   ....[86]....
        /*08f8*/ 	.word	0x0001df40
        /*08fc*/ 	.word	0x0000000f
        /*0900*/ 	.word	0x00000000
        /*0904*/ 	.short	0x010a
        /*0906*/ 	.byte	0xff
	.zero		1


	//   ....[87]....
        /*0908*/ 	.word	0x0001e440
        /*090c*/ 	.word	0x00000010
        /*0910*/ 	.word	0x00000000
        /*0914*/ 	.short	0x010a
        /*0916*/ 	.byte	0xff
	.zero		1


	//   ....[88]....
        /*0918*/ 	.word	0x0001e5f0
        /*091c*/ 	.word	0x000000ff
        /*0920*/ 	.word	0x00000000
        /*0924*/ 	.short	0x0100
        /*0926*/ 	.byte	0x07
	.zero		1


	//   ....[89]....
        /*0928*/ 	.word	0x0001e6f0
        /*092c*/ 	.word	0x00000010
        /*0930*/ 	.word	0x00000000
        /*0934*/ 	.short	0x010a
        /*0936*/ 	.byte	0xff
	.zero		1


	//   ....[90]....
        /*0938*/ 	.word	0x0001e8a0
        /*093c*/ 	.word	0x000000ff
        /*0940*/ 	.word	0x00000000
        /*0944*/ 	.short	0x0100
        /*0946*/ 	.byte	0x07
	.zero		1


	//   ....[91]....
        /*0948*/ 	.word	0x0001e9a0
        /*094c*/ 	.word	0x00000010
        /*0950*/ 	.word	0x00000000
        /*0954*/ 	.short	0x010a
        /*0956*/ 	.byte	0xff
	.zero		1


	//   ....[92]....
        /*0958*/ 	.word	0x0001eb50
        /*095c*/ 	.word	0x000000ff
        /*0960*/ 	.word	0x00000000
        /*0964*/ 	.short	0x0100
        /*0966*/ 	.byte	0x07
	.zero		1


	//   ....[93]....
        /*0968*/ 	.word	0x0001ec50
        /*096c*/ 	.word	0x00000010
        /*0970*/ 	.word	0x00000000
        /*0974*/ 	.short	0x010a
        /*0976*/ 	.byte	0xff
	.zero		1


	//   ....[94]....
        /*0978*/ 	.word	0x0001ee90
        /*097c*/ 	.word	0x00000004
        /*0980*/ 	.word	0x00000000
        /*0984*/ 	.short	0x010a
        /*0986*/ 	.byte	0xff
	.zero		1


	//   ....[95]....
        /*0988*/ 	.word	0x0001f0d0
        /*098c*/ 	.word	0x0000000f
        /*0990*/ 	.word	0x00000000
        /*0994*/ 	.short	0x010a
        /*0996*/ 	.byte	0xff
	.zero		1


	//   ....[96]....
        /*0998*/ 	.word	0x0001f280
        /*099c*/ 	.word	0x000000ff
        /*09a0*/ 	.word	0x00000000
        /*09a4*/ 	.short	0x0100
        /*09a6*/ 	.byte	0x07
	.zero		1


	//   ....[97]....
        /*09a8*/ 	.word	0x0001f380
        /*09ac*/ 	.word	0x0000000f
        /*09b0*/ 	.word	0x00000000
        /*09b4*/ 	.short	0x010a
        /*09b6*/ 	.byte	0xff
	.zero		1


	//   ....[98]....
        /*09b8*/ 	.word	0x0001f530
        /*09bc*/ 	.word	0x000000ff
        /*09c0*/ 	.word	0x00000000
        /*09c4*/ 	.short	0x0100
        /*09c6*/ 	.byte	0x07
	.zero		1


	//   ....[99]....
        /*09c8*/ 	.word	0x0001f630
        /*09cc*/ 	.word	0x0000000f
        /*09d0*/ 	.word	0x00000000
        /*09d4*/ 	.short	0x010a
        /*09d6*/ 	.byte	0xff
	.zero		1


	//   ....[100]....
        /*09d8*/ 	.word	0x0001f7e0
        /*09dc*/ 	.word	0x000000ff
        /*09e0*/ 	.word	0x00000000
        /*09e4*/ 	.short	0x0100
        /*09e6*/ 	.byte	0x07
	.zero		1


	//   ....[101]....
        /*09e8*/ 	.word	0x0001f8e0
        /*09ec*/ 	.word	0x0000000f
        /*09f0*/ 	.word	0x00000000
        /*09f4*/ 	.short	0x010a
        /*09f6*/ 	.byte	0xff
	.zero		1


	//   ....[102]....
        /*09f8*/ 	.word	0x0001fb20
        /*09fc*/ 	.word	0x00000004
        /*0a00*/ 	.word	0x00000000
        /*0a04*/ 	.short	0x010a
        /*0a06*/ 	.byte	0xff
	.zero		1


	//   ....[103]....
        /*0a08*/ 	.word	0x00021960
        /*0a0c*/ 	.word	0x00000019
        /*0a10*/ 	.word	0x00000000
        /*0a14*/ 	.short	0x010a
        /*0a16*/ 	.byte	0xff
	.zero		1


	//   ....[104]....
        /*0a18*/ 	.word	0x00021b10
        /*0a1c*/ 	.word	0x000000ff
        /*0a20*/ 	.word	0x00000000
        /*0a24*/ 	.short	0x0100
        /*0a26*/ 	.byte	0x07
	.zero		1


	//   ....[105]....
        /*0a28*/ 	.word	0x00021c10
        /*0a2c*/ 	.word	0x00000019
        /*0a30*/ 	.word	0x00000000
        /*0a34*/ 	.short	0x010a
        /*0a36*/ 	.byte	0xff
	.zero		1


	//   ....[106]....
        /*0a38*/ 	.word	0x00021dc0
        /*0a3c*/ 	.word	0x000000ff
        /*0a40*/ 	.word	0x00000000
        /*0a44*/ 	.short	0x0100
        /*0a46*/ 	.byte	0x07
	.zero		1


	//   ....[107]....
        /*0a48*/ 	.word	0x00021ec0
        /*0a4c*/ 	.word	0x00000019
        /*0a50*/ 	.word	0x00000000
        /*0a54*/ 	.short	0x010a
        /*0a56*/ 	.byte	0xff
	.zero		1


	//   ....[108]....
        /*0a58*/ 	.word	0x00022070
        /*0a5c*/ 	.word	0x000000ff
        /*0a60*/ 	.word	0x00000000
        /*0a64*/ 	.short	0x0100
        /*0a66*/ 	.byte	0x07
	.zero		1


	//   ....[109]....
        /*0a68*/ 	.word	0x00022170
        /*0a6c*/ 	.word	0x00000019
        /*0a70*/ 	.word	0x00000000
        /*0a74*/ 	.short	0x010a
        /*0a76*/ 	.byte	0xff
	.zero		1


	//   ....[110]....
        /*0a78*/ 	.word	0x000223b0
        /*0a7c*/ 	.word	0x00000004
        /*0a80*/ 	.word	0x00000000
        /*0a84*/ 	.short	0x010a
        /*0a86*/ 	.byte	0xff
	.zero		1


	//   ....[111]....
        /*0a88*/ 	.word	0x000226b0
        /*0a8c*/ 	.word	0x0000000d
        /*0a90*/ 	.word	0x00000000
        /*0a94*/ 	.short	0x010a
        /*0a96*/ 	.byte	0xff
	.zero		1


	//   ....[112]....
        /*0a98*/ 	.word	0x00022860
        /*0a9c*/ 	.word	0x000000ff
        /*0aa0*/ 	.word	0x00000000
        /*0aa4*/ 	.short	0x0100
        /*0aa6*/ 	.byte	0x07
	.zero		1


	//   ....[113]....
        /*0aa8*/ 	.word	0x00022960
        /*0aac*/ 	.word	0x0000000d
        /*0ab0*/ 	.word	0x00000000
        /*0ab4*/ 	.short	0x010a
        /*0ab6*/ 	.byte	0xff
	.zero		1


	//   ....[114]....
        /*0ab8*/ 	.word	0x00022b10
        /*0abc*/ 	.word	0x000000ff
        /*0ac0*/ 	.word	0x00000000
        /*0ac4*/ 	.short	0x0100
        /*0ac6*/ 	.byte	0x07
	.zero		1


	//   ....[115]....
        /*0ac8*/ 	.word	0x00022c10
        /*0acc*/ 	.word	0x0000000d
        /*0ad0*/ 	.word	0x00000000
        /*0ad4*/ 	.short	0x010a
        /*0ad6*/ 	.byte	0xff
	.zero		1


	//   ....[116]....
        /*0ad8*/ 	.word	0x00022dc0
        /*0adc*/ 	.word	0x000000ff
        /*0ae0*/ 	.word	0x00000000
        /*0ae4*/ 	.short	0x0100
        /*0ae6*/ 	.byte	0x07
	.zero		1


	//   ....[117]....
        /*0ae8*/ 	.word	0x00022ec0
        /*0aec*/ 	.word	0x0000000d
        /*0af0*/ 	.word	0x00000000
        /*0af4*/ 	.short	0x010a
        /*0af6*/ 	.byte	0xff
	.zero		1


	//   ....[118]....
        /*0af8*/ 	.word	0x00023100
        /*0afc*/ 	.word	0x0000000f
        /*0b00*/ 	.word	0x00000000
        /*0b04*/ 	.short	0x010a
        /*0b06*/ 	.byte	0xff
	.zero		1


	//----- nvinfo : EIATTR_NUM_MBARRIERS
	.align		4
.L_53:
        /*0b08*/ 	.byte	0x03, 0x38
        /*0b0a*/ 	.short	0xffff


	//----- nvinfo : EIATTR_EXIT_INSTR_OFFSETS
	.align		4
        /*0b0c*/ 	.byte	0x04, 0x1c
        /*0b0e*/ 	.short	(.L_55 - .L_54)


	//   ....[0]....
.L_54:
        /*0b10*/ 	.word	0x0001e170


	//   ....[1]....
        /*0b14*/ 	.word	0x0001e1a0


	//----- nvinfo : EIATTR_CRS_STACK_SIZE
	.align		4
.L_55:
        /*0b18*/ 	.byte	0x04, 0x1e
        /*0b1a*/ 	.short	(.L_57 - .L_56)
.L_56:
        /*0b1c*/ 	.word	0x00000000


	//----- nvinfo : EIATTR_CBANK_PARAM_SIZE
	.align		4
.L_57:
        /*0b20*/ 	.byte	0x03, 0x19
        /*0b22*/ 	.short	0x0200


	//----- nvinfo : EIATTR_PARAM_CBANK
	.align		4
        /*0b24*/ 	.byte	0x04, 0x0a
        /*0b26*/ 	.short	(.L_59 - .L_58)
	.align		4
.L_58:
        /*0b28*/ 	.word	index@(.nv.constant0._Z13single_decodeP6__halfS0_S0_S0_S0_S0_S0_S0_S0_S0_PfS1_14CUtensorMap_stS2_S2_)
        /*0b2c*/ 	.short	0x0380
        /*0b2e*/ 	.short	0x0200


	//----- nvinfo : EIATTR_SW_WAR
	.align		4
.L_59:
        /*0b30*/ 	.byte	0x04, 0x36
        /*0b32*/ 	.short	(.L_61 - .L_60)
.L_60:
        /*0b34*/ 	.word	0x00000008
.L_61:


//--------------------- .nv.callgraph             --------------------------
	.section	.nv.callgraph,"",@"SHT_CUDA_CALLGRAPH"
	.align	4
	.sectionentsize	8
	.align		4
        /*0000*/ 	.word	0x00000000
	.align		4
        /*0004*/ 	.word	0xffffffff
	.align		4
        /*0008*/ 	.word	0x00000000
	.align		4
        /*000c*/ 	.word	0xfffffffe
	.align		4
        /*0010*/ 	.word	0x00000000
	.align		4
        /*0014*/ 	.word	0xfffffffd
	.align		4
        /*0018*/ 	.word	0x00000000
	.align		4
        /*001c*/ 	.word	0xfffffffc


//--------------------- .text._Z13single_decodeP6__halfS0_S0_S0_S0_S0_S0_S0_S0_S0_PfS1_14CUtensorMap_stS2_S2_ --------------------------
	.section	.text._Z13single_decodeP6__halfS0_S0_S0_S0_S0_S0_S0_S0_S0_PfS1_14CUtensorMap_stS2_S2_,"ax",@progbits
	.align	128
        .global         _Z13single_decodeP6__halfS0_S0_S0_S0_S0_S0_S0_S0_S0_PfS1_14CUtensorMap_stS2_S2_
        .type           _Z13single_decodeP6__halfS0_S0_S0_S0_S0_S0_S0_S0_S0_PfS1_14CUtensorMap_stS2_S2_,@function
        .size           _Z13single_decodeP6__halfS0_S0_S0_S0_S0_S0_S0_S0_S0_PfS1_14CUtensorMap_stS2_S2_,(.L_x_627 - _Z13single_decodeP6__halfS0_S0_S0_S0_S0_S0_S0_S0_S0_PfS1_14CUtensorMap_stS2_S2_)
        .other          _Z13single_decodeP6__halfS0_S0_S0_S0_S0_S0_S0_S0_S0_PfS1_14CUtensorMap_stS2_S2_,@"STO_CUDA_ENTRY STV_DEFAULT"
_Z13single_decodeP6__halfS0_S0_S0_S0_S0_S0_S0_S0_S0_PfS1_14CUtensorMap_stS2_S2_:
.text._Z13single_decodeP6__halfS0_S0_S0_S0_S0_S0_S0_S0_S0_PfS1_14CUtensorMap_stS2_S2_:
[----:B------:R-:W-:Y:S01]  /*0000*/  LDC R1, c[0x0][0x37c] ;  /* 0x0000df00ff017b82 */ /* 0x000fe20000000800 */
[----:B------:R-:W0:Y:S01]  /*0010*/  S2R R6, SR_TID.Y ;  /* 0x0000000000067919 */ /* 0x000e220000002200 */
[----:B------:R-:W1:Y:S06]  /*0020*/  LDCU UR12, c[0x0][0x360] ;  /* 0x00006c00ff0c77ac */ /* 0x000e6c0008000800 */
[----:B------:R-:W2:Y:S01]  /*0030*/  S2UR UR4, SR_CgaCtaId ;  /* 0x00000000000479c3 */ /* 0x000ea20000008800 */
[----:B------:R-:W0:Y:S01]  /*0040*/  S2R R5, SR_TID.Z ;  /* 0x0000000000057919 */ /* 0x000e220000002300 */
[----:B------:R-:W0:Y:S01]  /*0050*/  LDCU UR13, c[0x0][0x364] ;  /* 0x00006c80ff0d77ac */ /* 0x000e220008000800 */
[----:B------:R-:W1:Y:S01]  /*0060*/  S2R R4, SR_TID.X ;  /* 0x0000000000047919 */ /* 0x000e620000002100 */
[----:B------:R-:W3:Y:S01]  /*0070*/  LDCU.64 UR8, c[0x0][0x358] ;  /* 0x00006b00ff0877ac */ /* 0x000ee20008000a00 */
[----:B--2---:R-:W-:Y:S01]  /*0080*/  MOV R2, UR4 ;  /* 0x0000000400027c02 */ /* 0x004fe20008000f00 */
[----:B0-----:R-:W-:-:S04]  /*0090*/  IMAD R21, R5, UR13, R6 ;  /* 0x0000000d05157c24 */ /* 0x001fc8000f8e0206 */
[----:B-1----:R-:W-:-:S05]  /*00a0*/  IMAD R21, R21, UR12, R4 ;  /* 0x0000000c15157c24 */ /* 0x002fca000f8e0204 */
[C---:B------:R-:W-:Y:S02]  /*00b0*/  ISETP.GT.U32.AND P0, PT, R21.reuse, 0x7f, PT ;  /* 0x0000007f1500780c */ /* 0x040fe40003f04070 */
[----:B------:R-:W-:-:S11]  /*00c0*/  SHF.L.U32 R3, R21, 0x3, RZ ;  /* 0x0000000315037819 */ /* 0x000fd600000006ff */
[----:B------:R-:W0:Y:S01]  /*00d0*/  @!P0 LDC.64 R12, c[0x0][0x388] ;  /* 0x0000e200ff0c8b82 */ /* 0x000e220000000a00 */
[----:B------:R-:W-:-:S05]  /*00e0*/  @!P0 LEA R3, R2, R3, 0xa ;  /* 0x0000000302038211 */ /* 0x000fca00078e50ff */
[----:B0-----:R-:W-:-:S06]  /*00f0*/  @!P0 IMAD.WIDE.U32 R12, R3, 0x2, R12 ;  /* 0x00000002030c8825 */ /* 0x001fcc00078e000c */
[----:B---3--:R-:W2:Y:S01]  /*0100*/  @!P0 LDG.E.128 R12, desc[UR8][R12.64] ;  /* 0x000000080c0c8981 */ /* 0x008ea2000c1e1d00 */
[----:B------:R-:W0:Y:S01]  /*0110*/  S2UR UR6, SR_CTAID.Y ;  /* 0x00000000000679c3 */ /* 0x000e220000002600 */
[----:B------:R-:W-:Y:S02]  /*0120*/  @!P0 MOV R3, 0x400 ;  /* 0x0000040000038802 */ /* 0x000fe40000000f00 */
[----:B------:R-:W-:-:S05]  /*0130*/  CS2R.32 R16, SR_CgaSize ;  /* 0x0000000000107805 */ /* 0x000fca0000008a00 */
[----:B------:R-:W-:-:S05]  /*0140*/  IMAD R16, R16, -0xa0, RZ ;  /* 0xffffff6010107824 */ /* 0x000fca00078e02ff */
[----:B------:R-:W-:-:S14]  /*0150*/  R2UR UR7, R16 ;  /* 0x00000000100772ca */ /* 0x000fdc00000e0000 */
[----:B------:R-:W1:Y:S01]  /*0160*/  LDCU UR7, c[0x0][UR7+0x2b4] ;  /* 0x00005680070777ac */ /* 0x000e620008000800 */
[----:B------:R-:W-:Y:S01]  /*0170*/  BSSY.RECONVERGENT B0, `(.L_x_0) ;  /* 0x0000028000007945 */ /* 0x000fe20003800200 */
[----:B------:R-:W-:Y:S01]  /*0180*/  HFMA2 R16, -RZ, RZ, 0, 0 ;  /* 0x00000000ff107431 */ /* 0x000fe200000001ff */
[----:B------:R-:W-:Y:S02]  /*0190*/  @!P0 LEA R0, R2, R3, 0x18 ;  /* 0x0000000302008211 */ /* 0x000fe400078ec0ff */
[----:B------:R-:W-:-:S05]  /*01a0*/  CS2R.32 R10, SR_CgaSize ;  /* 0x00000000000a7805 */ /* 0x000fca0000008a00 */
[----:B------:R-:W-:-:S05]  /*01b0*/  IMAD R10, R10, -0xa0, RZ ;  /* 0xffffff600a0a7824 */ /* 0x000fca00078e02ff */
[----:B------:R-:W-:-:S14]  /*01c0*/  R2UR UR11, R10 ;  /* 0x000000000a0b72ca */ /* 0x000fdc00000e0000 */
[----:B------:R-:W3:Y:S01]  /*01d0*/  LDCU UR11, c[0x0][UR11+0x2b8] ;  /* 0x000057000b0b77ac */ /* 0x000ee20008000800 */
[C---:B------:R-:W-:Y:S01]  /*01e0*/  SHF.L.U32 R8, R21.reuse, 0x1, RZ ;  /* 0x0000000115087819 */ /* 0x040fe200000006ff */
[----:B------:R-:W4:Y:S01]  /*01f0*/  S2UR UR10, SR_CTAID.Z ;  /* 0x00000000000a79c3 */ /* 0x000f220000002700 */
[----:B------:R-:W-:Y:S02]  /*0200*/  @!P0 LEA R0, R21, R0, 0x4 ;  /* 0x0000000015008211 */ /* 0x000fe400078e20ff */
[----:B------:R-:W-:-:S05]  /*0210*/  CS2R.32 R10, SR_CgaSize ;  /* 0x00000000000a7805 */ /* 0x000fca0000008a00 */
[----:B------:R-:W-:-:S05]  /*0220*/  IMAD R10, R10, -0xa0, RZ ;  /* 0xffffff600a0a7824 */ /* 0x000fca00078e02ff */
[----:B------:R-:W-:-:S14]  /*0230*/  R2UR UR5, R10 ;  /* 0x000000000a0572ca */ /* 0x000fdc00000e0000 */
[----:B------:R-:W5:Y:S01]  /*0240*/  LDCU UR5, c[0x0][UR5+0x2b0] ;  /* 0x00005600050577ac */ /* 0x000f620008000800 */
[----:B------:R-:W5:Y:S01]  /*0250*/  S2UR UR4, SR_CTAID.X ;  /* 0x00000000000479c3 */ /* 0x000f620000002500 */
[----:B0-----:R-:W-:-:S05]  /*0260*/  I2FP.F32.U32 R3, UR6 ;  /* 0x0000000600037c45 */ /* 0x001fca0008201000 */
[----:B-1----:R-:W-:Y:S01]  /*0270*/  FMUL R3, R3, UR7 ;  /* 0x0000000703037c20 */ /* 0x002fe20008400000 */
[----:B----4-:R-:W-:-:S05]  /*0280*/  I2FP.F32.U32 R10, UR10 ;  /* 0x0000000a000a7c45 */ /* 0x010fca0008201000 */
[----:B---3--:R-:W-:Y:S01]  /*0290*/  FMUL R10, R10, UR11 ;  /* 0x0000000b0a0a7c20 */ /* 0x008fe20008400000 */
[----:B-----5:R-:W-:-:S05]  /*02a0*/  I2FP.F32.U32 R9, UR4 ;  /* 0x0000000400097c45 */ /* 0x020fca0008201000 */
[----:B------:R-:W-:Y:S01]  /*02b0*/  FMUL R9, R9, UR5 ;  /* 0x0000000509097c20 */ /* 0x000fe20008400000 */
[----:B--2---:R0:W-:Y:S01]  /*02c0*/  @!P0 STS.128 [R0], R12 ;  /* 0x0000000c00008388 */ /* 0x0041e20000000c00 */
[----:B------:R-:W-:Y:S01]  /*02d0*/  BAR.SYNC.DEFER_BLOCKING 0x0 ;  /* 0x0000000000007b1d */ /* 0x000fe20000010000 */
[----:B------:R-:W-:-:S13]  /*02e0*/  ISETP.GT.U32.AND P0, PT, R21, 0x1ff, PT ;  /* 0x000001ff1500780c */ /* 0x000fda0003f04070 */
[----:B------:R-:W-:Y:S05]  /*02f0*/  @P0 BRA `(.L_x_1) ;  /* 0x00000000003c0947 */ /* 0x000fea0003800000 */
[----:B------:R-:W-:Y:S02]  /*0300*/  MOV R11, 0x400 ;  /* 0x00000400000b7802 */ /* 0x000fe40000000f00 */
[----:B------:R-:W-:Y:S02]  /*0310*/  MOV R16, RZ ;  /* 0x000000ff00107202 */ /* 0x000fe40000000f00 */
[----:B0-----:R-:W-:Y:S02]  /*0320*/  LEA R0, R2, R11, 0x18 ;  /* 0x0000000b02007211 */ /* 0x001fe400078ec0ff */
[----:B------:R-:W-:Y:S02]  /*0330*/  MOV R11, R8 ;  /* 0x00000008000b7202 */ /* 0x000fe40000000f00 */
[----:B------:R-:W-:-:S07]  /*0340*/  LEA R0, R21, R0, 0x2 ;  /* 0x0000000015007211 */ /* 0x000fce00078e10ff */
.L_x_2:
[----:B------:R0:W1:Y:S01]  /*0350*/  LDS R12, [R0] ;  /* 0x00000000000c7984 */ /* 0x0000620000000800 */
[C---:B------:R-:W-:Y:S02]  /*0360*/  ISETP.GE.U32.AND P0, PT, R11.reuse, 0x300, PT ;  /* 0x000003000b00780c */ /* 0x040fe40003f06070 */
[----:B------:R-:W-:Y:S02]  /*0370*/  IADD3 R11, PT, PT, R11, 0x100, RZ ;  /* 0x000001000b0b7810 */ /* 0x000fe40007ffe0ff */
[----:B0-----:R-:W-:Y:S01]  /*0380*/  IADD3 R0, PT, PT, R0, 0x200, RZ ;  /* 0x0000020000007810 */ /* 0x001fe20007ffe0ff */
[----:B-1----:R-:W-:-:S05]  /*0390*/  HMUL2 R12, R12, R12 ;  /* 0x0000000c0c0c7232 */ /* 0x002fca0000000000 */
[--C-:B------:R-:W-:Y:S02]  /*03a0*/  HADD2.F32 R13, -RZ, R12.reuse.H0_H0 ;  /* 0x2000000cff0d7230 */ /* 0x100fe40000004100 */
[----:B------:R-:W-:-:S03]  /*03b0*/  HADD2.F32 R12, -RZ, R12.H1_H1 ;  /* 0x3000000cff0c7230 */ /* 0x000fc60000004100 */
[----:B------:R-:W-:-:S04]  /*03c0*/  FADD R13, R13, R16 ;  /* 0x000000100d0d7221 */ /* 0x000fc80000000000 */
[----:B------:R-:W-:Y:S01]  /*03d0*/  FADD R16, R13, R12 ;  /* 0x0000000c0d107221 */ /* 0x000fe20000000000 */
[----:B------:R-:W-:Y:S06]  /*03e0*/  @!P0 BRA `(.L_x_2) ;  /* 0xfffffffc00d88947 */ /* 0x000fec000383ffff */
.L_x_1:
[----:B------:R-:W-:Y:S05]  /*03f0*/  BSYNC.RECONVERGENT B0 ;  /* 0x0000000000007941 */ /* 0x000fea0003800200 */
.L_x_0:
[----:B------:R-:W0:Y:S01]  /*0400*/  SHFL.DOWN PT, R11, R16, 0x10, 0x1f ;  /* 0x0a001f00100b7f89 */ /* 0x000e2200000e0000 */
[----:B------:R-:W-:Y:S01]  /*0410*/  ISETP.GT.U32.AND P1, PT, R21, 0x3, PT ;  /* 0x000000031500780c */ /* 0x000fe20003f24070 */
[----:B------:R-:W-:Y:S01]  /*0420*/  F2I.U32.TRUNC.NTZ R3, R3 ;  /* 0x0000000300037305 */ /* 0x000fe2000020f000 */
[----:B------:R-:W-:-:S07]  /*0430*/  SHF.R.U32.HI R22, RZ, 0x5, R21 ;  /* 0x00000005ff167819 */ /* 0x000fce0000011615 */
[----:B------:R-:W1:Y:S01]  /*0440*/  F2I.U32.TRUNC.NTZ R10, R10 ;  /* 0x0000000a000a7305 */ /* 0x000e62000020f000 */
[----:B0-----:R-:W-:Y:S01]  /*0450*/  FADD R12, R11, R16 ;  /* 0x000000100b0c7221 */ /* 0x001fe20000000000 */
[----:B------:R-:W-:-:S05]  /*0460*/  CS2R.32 R16, SR_CgaSize ;  /* 0x0000000000107805 */ /* 0x000fca0000008a00 */
[----:B------:R-:W-:-:S06]  /*0470*/  IMAD R16, R16, -0xa0, RZ ;  /* 0xffffff6010107824 */ /* 0x000fcc00078e02ff */
[----:B------:R-:W0:Y:S01]  /*0480*/  LDC R16, c[0x0][R16+0x2c0] ;  /* 0x0000b00010107b82 */ /* 0x000e220000000800 */
[----:B------:R-:W2:Y:S02]  /*0490*/  SHFL.DOWN PT, R11, R12, 0x8, 0x1f ;  /* 0x09001f000c0b7f89 */ /* 0x000ea400000e0000 */
[----:B--2---:R-:W-:-:S05]  /*04a0*/  FADD R13, R12, R11 ;  /* 0x0000000b0c0d7221 */ /* 0x004fca0000000000 */
[----:B------:R-:W2:Y:S02]  /*04b0*/  SHFL.DOWN PT, R0, R13, 0x4, 0x1f ;  /* 0x08801f000d007f89 */ /* 0x000ea400000e0000 */
[----:B--2---:R-:W-:Y:S01]  /*04c0*/  FADD R14, R13, R0 ;  /* 0x000000000d0e7221 */ /* 0x004fe20000000000 */
[----:B------:R-:W-:-:S04]  /*04d0*/  LOP3.LUT R0, R21, 0x1f, RZ, 0xc0, !PT ;  /* 0x0000001f15007812 */ /* 0x000fc800078ec0ff */
[----:B------:R-:W2:Y:S01]  /*04e0*/  SHFL.DOWN PT, R11, R14, 0x2, 0x1f ;  /* 0x08401f000e0b7f89 */ /* 0x000ea200000e0000 */
[----:B------:R-:W-:Y:S01]  /*04f0*/  ISETP.NE.AND P0, PT, R0, RZ, PT ;  /* 0x000000ff0000720c */ /* 0x000fe20003f05270 */
[----:B--2---:R-:W-:Y:S01]  /*0500*/  FADD R15, R14, R11 ;  /* 0x0000000b0e0f7221 */ /* 0x004fe20000000000 */
[----:B------:R-:W-:Y:S01]  /*0510*/  MOV R11, 0x400 ;  /* 0x00000400000b7802 */ /* 0x000fe20000000f00 */
[----:B------:R-:W0:Y:S03]  /*0520*/  F2I.U32.TRUNC.NTZ R14, R9 ;  /* 0x00000009000e7305 */ /* 0x000e26000020f000 */
[----:B------:R-:W2:Y:S01]  /*0530*/  SHFL.DOWN PT, R18, R15, 0x1, 0x1f ;  /* 0x08201f000f127f89 */ /* 0x000ea200000e0000 */
[----:B------:R-:W-:-:S04]  /*0540*/  IADD3 R17, PT, PT, R11, 0x800, RZ ;  /* 0x000008000b117810 */ /* 0x000fc80007ffe0ff */
[----:B------:R-:W-:-:S04]  /*0550*/  LEA R17, R2, R17, 0x18 ;  /* 0x0000001102117211 */ /* 0x000fc800078ec0ff */
[-C--:B------:R-:W-:Y:S02]  /*0560*/  LEA R22, R22, R17.reuse, 0x2 ;  /* 0x0000001116167211 */ /* 0x080fe400078e10ff */
[----:B------:R-:W-:Y:S01]  /*0570*/  LEA R17, R21, R17, 0x2 ;  /* 0x0000001115117211 */ /* 0x000fe200078e10ff */
[----:B--2---:R-:W-:Y:S01]  /*0580*/  FADD R13, R15, R18 ;  /* 0x000000120f0d7221 */ /* 0x004fe20000000000 */
[----:B------:R-:W-:-:S05]  /*0590*/  CS2R.32 R18, SR_CgaSize ;  /* 0x0000000000127805 */ /* 0x000fca0000008a00 */
[----:B------:R-:W-:-:S06]  /*05a0*/  IMAD R18, R18, -0xa0, RZ ;  /* 0xffffff6012127824 */ /* 0x000fcc00078e02ff */
[----:B------:R-:W1:Y:S01]  /*05b0*/  LDC R18, c[0x0][R18+0x2c4] ;  /* 0x0000b10012127b82 */ /* 0x000e620000000800 */
[----:B------:R-:W-:Y:S07]  /*05c0*/  @!P0 STS [R22], R13 ;  /* 0x0000000d16008388 */ /* 0x000fee0000000800 */
[----:B------:R-:W-:Y:S06]  /*05d0*/  BAR.SYNC.DEFER_BLOCKING 0x0 ;  /* 0x0000000000007b1d */ /* 0x000fec0000010000 */
[----:B------:R-:W2:Y:S01]  /*05e0*/  @!P1 LDS R13, [R17] ;  /* 0x00000000110d9984 */ /* 0x000ea20000000800 */
[----:B------:R-:W-:-:S13]  /*05f0*/  ISETP.NE.AND P1, PT, R21, RZ, PT ;  /* 0x000000ff1500720c */ /* 0x000fda0003f25270 */
[----:B------:R-:W-:Y:S01]  /*0600*/  @!P1 LEA R20, R2, R11, 0x18 ;  /* 0x0000000b02149211 */ /* 0x000fe200078ec0ff */
[----:B-1----:R-:W-:-:S04]  /*0610*/  IMAD R11, R10, R18, R3 ;  /* 0x000000120a0b7224 */ /* 0x002fc800078e0203 */
[----:B0-----:R-:W-:-:S05]  /*0620*/  IMAD R3, R11, R16, R14 ;  /* 0x000000100b037224 */ /* 0x001fca00078e020e */
[----:B------:R-:W-:Y:S01]  /*0630*/  LOP3.LUT R3, R3, 0x1f, RZ, 0xc0, !PT ;  /* 0x0000001f03037812 */ /* 0x000fe200078ec0ff */
[----:B--2---:R-:W0:Y:S02]  /*0640*/  SHFL.DOWN PT, R0, R13, 0x2, 0x1f ;  /* 0x08401f000d007f89 */ /* 0x004e2400000e0000 */
[----:B0-----:R-:W-:Y:S01]  /*0650*/  FADD R12, R0, R13 ;  /* 0x0000000d000c7221 */ /* 0x001fe20000000000 */
[----:B------:R-:W-:-:S05]  /*0660*/  CS2R.32 R0, SR_CgaSize ;  /* 0x0000000000007805 */ /* 0x000fca0000008a00 */
[----:B------:R-:W-:-:S06]  /*0670*/  IMAD R0, R0, -0xa0, RZ ;  /* 0xffffff6000007824 */ /* 0x000fcc00078e02ff */
[----:B------:R-:W0:Y:S01]  /*0680*/  LDC R0, c[0x0][R0+0x2cc] ;  /* 0x0000b30000007b82 */ /* 0x000e220000000800 */
[----:B------:R-:W1:Y:S02]  /*0690*/  SHFL.DOWN PT, R15, R12, 0x1, 0x1f ;  /* 0x08201f000c0f7f89 */ /* 0x000e6400000e0000 */
[----:B-1----:R-:W-:Y:S01]  /*06a0*/  FADD R15, R12, R15 ;  /* 0x0000000f0c0f7221 */ /* 0x002fe20000000000 */
[----:B0-----:R-:W-:-:S04]  /*06b0*/  IADD3 R12, PT, PT, R0, -0x3, RZ ;  /* 0xfffffffd000c7810 */ /* 0x001fc80007ffe0ff */
[----:B------:R-:W-:Y:S01]  /*06c0*/  ISETP.GT.U32.AND P0, PT, R12, -0x3, PT ;  /* 0xfffffffd0c00780c */ /* 0x000fe20003f04070 */
[----:B------:R0:W-:Y:S01]  /*06d0*/  @!P1 STS [R20+0x810], R15 ;  /* 0x0008100f14009388 */ /* 0x0001e20000000800 */
[----:B------:R-:W-:-:S00]  /*06e0*/  MEMBAR.ALL.CTA ;  /* 0x0000000000007992 */ /* 0x000fc00000008000 */
[----:B------:R-:W-:Y:S06]  /*06f0*/  MEMBAR.ALL.GPU ;  /* 0x0000000000007992 */ /* 0x000fec000000a000 */
[----:B------:R-:W-:-:S00]  /*0700*/  ERRBAR ;  /* 0x00000000000079ab */ /* 0x000fc00000000000 */
[----:B------:R-:W-:Y:S08]  /*0710*/  CGAERRBAR ;  /* 0x00000000000075ab */ /* 0x000ff00000000000 */
[----:B------:R-:W-:Y:S06]  /*0720*/  UCGABAR_ARV ;  /* 0x00000000000079c7 */ /* 0x000fec0008000000 */
[----:B------:R-:W-:Y:S01]  /*0730*/  UCGABAR_WAIT ;  /* 0x0000000000007dc7 */ /* 0x000fe20008000000 */
[----:B------:R-:W-:Y:S01]  /*0740*/  CCTL.IVALL ;  /* 0x00000000ff00798f */ /* 0x000fe20002000000 */
[----:B0-----:R-:W-:Y:S05]  /*0750*/  @P0 BRA `(.L_x_3) ;  /* 0x0000001400180947 */ /* 0x001fea0003800000 */
[----:B------:R-:W-:Y:S01]  /*0760*/  ISETP.GE.U32.AND P0, PT, R12, 0x3, PT ;  /* 0x000000030c00780c */ /* 0x000fe20003f06070 */
[----:B------:R-:W-:Y:S01]  /*0770*/  UMOV UR4, 0x1 ;  /* 0x0000000100047882 */ /* 0x000fe20000000000 */
[----:B------:R-:W-:-:S04]  /*0780*/  IADD3 R10, PT, PT, R0, -0x2, RZ ;  /* 0xfffffffe000a7810 */ /* 0x000fc80007ffe0ff */
[----:B------:R-:W-:-:S07]  /*0790*/  LOP3.LUT R9, R10, 0x3, RZ, 0xc0, !PT ;  /* 0x000000030a097812 */ /* 0x000fce00078ec0ff */
[----:B------:R-:W-:Y:S05]  /*07a0*/  @!P0 BRA `(.L_x_4) ;  /* 0x0000000c00f88947 */ /* 0x000fea0003800000 */
[----:B------:R-:W-:Y:S01]  /*07b0*/  LOP3.LUT R10, R10, 0xfffffffc, RZ, 0xc0, !PT ;  /* 0xfffffffc0a0a7812 */ /* 0x000fe200078ec0ff */
[----:B------:R-:W-:Y:S01]  /*07c0*/  UMOV UR4, 0x2 ;  /* 0x0000000200047882 */ /* 0x000fe20000000000 */
[----:B------:R-:W-:Y:S02]  /*07d0*/  IADD3 R11, PT, PT, R2, 0x2, RZ ;  /* 0x00000002020b7810 */ /* 0x000fe40007ffe0ff */
[----:B------:R-:W-:-:S07]  /*07e0*/  IADD3 R10, PT, PT, -R10, RZ, RZ ;  /* 0x000000ff0a0a7210 */ /* 0x000fce0007ffe1ff */
.L_x_29:
[----:B------:R-:W-:Y:S01]  /*07f0*/  IADD3 R10, PT, PT, R10, 0x4, RZ ;  /* 0x000000040a0a7810 */ /* 0x000fe20007ffe0ff */
[----:B------:R-:W-:Y:S03]  /*0800*/  BSSY.RECONVERGENT B0, `(.L_x_5) ;  /* 0x0000036000007945 */ /* 0x000fe60003800200 */
[----:B------:R-:W-:Y:S01]  /*0810*/  ISETP.NE.AND P0, PT, R10, RZ, PT ;  /* 0x000000ff0a00720c */ /* 0x000fe20003f05270 */
[----:B0123--:R-:W-:-:S12]  /*0820*/  @P1 BRA `(.L_x_6) ;  /* 0x0000000000cc1947 */ /* 0x00ffd80003800000 */
[----:B------:R-:W0:Y:S01]  /*0830*/  I2F.U32.RP R2, R0 ;  /* 0x0000000000027306 */ /* 0x000e220000209000 */
[----:B------:R-:W1:Y:S01]  /*0840*/  S2UR UR5, SR_CgaCtaId ;  /* 0x00000000000579c3 */ /* 0x000e620000008800 */
[----:B------:R-:W-:Y:S02]  /*0850*/  MOV R19, 0x400 ;  /* 0x0000040000137802 */ /* 0x000fe40000000f00 */
[----:B------:R-:W-:-:S04]  /*0860*/  ISETP.NE.U32.AND P2, PT, R0, RZ, PT ;  /* 0x000000ff0000720c */ /* 0x000fc80003f45070 */
[----:B0-----:R-:W0:Y:S02]  /*0870*/  MUFU.RCP R2, R2 ;  /* 0x0000000200027308 */ /* 0x001e240000001000 */
[----:B0-----:R-:W-:Y:S02]  /*0880*/  IADD3 R12, PT, PT, R2, 0xffffffe, RZ ;  /* 0x0ffffffe020c7810 */ /* 0x001fe40007ffe0ff */
[----:B-1----:R-:W-:-:S04]  /*0890*/  MOV R2, UR5 ;  /* 0x0000000500027c02 */ /* 0x002fc80008000f00 */
[----:B------:R0:W1:Y:S01]  /*08a0*/  F2I.FTZ.U32.TRUNC.NTZ R13, R12 ;  /* 0x0000000c000d7305 */ /* 0x000062000021f000 */
[----:B------:R-:W-:-:S06]  /*08b0*/  LEA R17, R2, R19, 0x18 ;  /* 0x0000001302117211 */ /* 0x000fcc00078ec0ff */
[----:B------:R-:W2:Y:S01]  /*08c0*/  LDS R17, [R17+0x810] ;  /* 0x0008100011117984 */ /* 0x000ea20000000800 */
[----:B0-----:R-:W-:Y:S01]  /*08d0*/  HFMA2 R12, -RZ, RZ, 0, 0 ;  /* 0x00000000ff0c7431 */ /* 0x001fe200000001ff */
[----:B-1----:R-:W-:-:S05]  /*08e0*/  IADD3 R15, PT, PT, RZ, -R13, RZ ;  /* 0x8000000dff0f7210 */ /* 0x002fca0007ffe0ff */
[----:B------:R-:W-:-:S04]  /*08f0*/  IMAD R15, R15, R0, RZ ;  /* 0x000000000f0f7224 */ /* 0x000fc800078e02ff */
[----:B------:R-:W-:Y:S01]  /*0900*/  IMAD.HI.U32 R14, R13, R15, R12 ;  /* 0x0000000f0d0e7227 */ /* 0x000fe200078e000c */
[----:B------:R-:W-:-:S05]  /*0910*/  IADD3 R13, PT, PT, R11, -0x1, RZ ;  /* 0xffffffff0b0d7810 */ /* 0x000fca0007ffe0ff */
[----:B------:R-:W-:-:S05]  /*0920*/  IMAD.HI.U32 R14, R14, R13, RZ ;  /* 0x0000000d0e0e7227 */ /* 0x000fca00078e00ff */
[----:B------:R-:W-:-:S05]  /*0930*/  IADD3 R14, PT, PT, -R14, RZ, RZ ;  /* 0x000000ff0e0e7210 */ /* 0x000fca0007ffe1ff */
[----:B------:R-:W-:Y:S01]  /*0940*/  IMAD R15, R0, R14, R13 ;  /* 0x0000000e000f7224 */ /* 0x000fe200078e020d */
[----:B------:R-:W-:Y:S01]  /*0950*/  IADD3 R13, PT, PT, R19, 0x810, RZ ;  /* 0x00000810130d7810 */ /* 0x000fe20007ffe0ff */
[----:B------:R-:W0:Y:S03]  /*0960*/  S2R R14, SR_SWINHI ;  /* 0x00000000000e7919 */ /* 0x000e260000002f00 */
[----:B------:R-:W-:Y:S02]  /*0970*/  ISETP.GE.U32.AND P1, PT, R15, R0, PT ;  /* 0x000000000f00720c */ /* 0x000fe40003f26070 */
[----:B------:R-:W-:-:S11]  /*0980*/  LEA R13, R2, R13, 0x18 ;  /* 0x0000000d020d7211 */ /* 0x000fd600078ec0ff */
[----:B------:R-:W-:-:S04]  /*0990*/  @P1 IADD3 R15, PT, PT, R15, -R0, RZ ;  /* 0x800000000f0f1210 */ /* 0x000fc80007ffe0ff */
[----:B------:R-:W-:Y:S02]  /*09a0*/  ISETP.GE.U32.AND P1, PT, R15, R0, PT ;  /* 0x000000000f00720c */ /* 0x000fe40003f26070 */
[----:B------:R-:W-:Y:S02]  /*09b0*/  MOV R12, R13 ;  /* 0x0000000d000c7202 */ /* 0x000fe40000000f00 */
[----:B0-----:R-:W-:-:S09]  /*09c0*/  MOV R13, R14 ;  /* 0x0000000e000d7202 */ /* 0x001fd20000000f00 */
[-C--:B------:R-:W-:Y:S02]  /*09d0*/  @P1 IADD3 R15, PT, PT, R15, -R0.reuse, RZ ;  /* 0x800000000f0f1210 */ /* 0x080fe40007ffe0ff */
[----:B------:R-:W-:-:S04]  /*09e0*/  @!P2 LOP3.LUT R15, RZ, R0, RZ, 0x33, !PT ;  /* 0x00000000ff0fa212 */ /* 0x000fc800078e33ff */
[----:B------:R-:W-:Y:S02]  /*09f0*/  PRMT R12, R15, 0x654, R12 ;  /* 0x000006540f0c7816 */ /* 0x000fe4000000000c */
[----:B------:R-:W-:-:S05]  /*0a00*/  MOV R13, R13 ;  /* 0x0000000d000d7202 */ /* 0x000fca0000000f00 */
[----:B--2---:R0:W-:Y:S02]  /*0a10*/  ATOM.E.ADD.F32.FTZ.RN.STRONG.GPU P1, RZ, desc[UR8][R12.64], R17 ;  /* 0x800000110cff79a2 */ /* 0x0041e4000c12f308 */
[----:B0-----:R-:W-:Y:S05]  /*0a20*/  @P1 BRA `(.L_x_6) ;  /* 0x00000000004c1947 */ /* 0x001fea0003800000 */
[----:B------:R-:W0:Y:S02]  /*0a30*/  QSPC.E.S P1, RZ, [R12] ;  /* 0x000000000cff73aa */ /* 0x000e240000020500 */
[----:B0-----:R-:W-:Y:S05]  /*0a40*/  @!P1 BRA `(.L_x_7) ;  /* 0x0000000000189947 */ /* 0x001fea0003800000 */
[----:B------:R-:W-:-:S07]  /*0a50*/  MOV R14, R12 ;  /* 0x0000000c000e7202 */ /* 0x000fce0000000f00 */
.L_x_8:
[----:B------:R-:W0:Y:S02]  /*0a60*/  LDS R12, [R14] ;  /* 0x000000000e0c7984 */ /* 0x000e240000000800 */
[----:B0-----:R-:W-:-:S05]  /*0a70*/  FADD R13, R17, R12 ;  /* 0x0000000c110d7221 */ /* 0x001fca0000000000 */
[----:B------:R-:W0:Y:S02]  /*0a80*/  ATOMS.CAST.SPIN P1, [R14], R12, R13 ;  /* 0x0000000c0e00758d */ /* 0x000e24000182000d */
[----:B0-----:R-:W-:Y:S05]  /*0a90*/  @!P1 BRA `(.L_x_8) ;  /* 0xfffffffc00f09947 */ /* 0x001fea000383ffff */
[----:B------:R-:W-:Y:S05]  /*0aa0*/  BRA `(.L_x_6) ;  /* 0x00000000002c7947 */ /* 0x000fea0003800000 */
.L_x_7:
[----:B------:R-:W0:Y:S02]  /*0ab0*/  QSPC.E.D P1, RZ, [R12] ;  /* 0x000000000cff73aa */ /* 0x000e240000020700 */
[----:B0-----:R-:W-:Y:S05]  /*0ac0*/  @!P1 BRA `(.L_x_9) ;  /* 0x0000000000189947 */ /* 0x001fea0003800000 */
.L_x_10:
[----:B------:R-:W2:Y:S02]  /*0ad0*/  LD.E R14, [R12] ;  /* 0x000000000c0e7980 */ /* 0x000ea40000100900 */
[----:B--2---:R-:W-:-:S06]  /*0ae0*/  FADD R15, R17, R14 ;  /* 0x0000000e110f7221 */ /* 0x004fcc0000000000 */
[----:B------:R-:W2:Y:S02]  /*0af0*/  ATOM.E.CAST.SPIN PT, R15, [R12], R14, R15 ;  /* 0x0000000e0c0f738b */ /* 0x000ea400019e010f */
[----:B--2---:R-:W-:-:S13]  /*0b00*/  ISETP.EQ.U32.AND P1, PT, R15, 0x1, PT ;  /* 0x000000010f00780c */ /* 0x004fda0003f22070 */
[----:B------:R-:W-:Y:S05]  /*0b10*/  @!P1 BRA `(.L_x_10) ;  /* 0xfffffffc00ec9947 */ /* 0x000fea000383ffff */
[----:B------:R-:W-:Y:S05]  /*0b20*/  BRA `(.L_x_6) ;  /* 0x00000000000c7947 */ /* 0x000fea0003800000 */
.L_x_9:
[----:B------:R-:W2:Y:S02]  /*0b30*/  LD.E R14, desc[UR8][R12.64] ;  /* 0x000000080c0e7980 */ /* 0x000ea4000c101900 */
[----:B--2---:R-:W-:-:S05]  /*0b40*/  FADD R17, R17, R14 ;  /* 0x0000000e11117221 */ /* 0x004fca0000000000 */
[----:B------:R0:W-:Y:S02]  /*0b50*/  ST.E desc[UR8][R12.64], R17 ;  /* 0x000000110c007985 */ /* 0x0001e4000c101908 */
.L_x_6:
[----:B------:R-:W-:Y:S05]  /*0b60*/  BSYNC.RECONVERGENT B0 ;  /* 0x0000000000007941 */ /* 0x000fea0003800200 */
.L_x_5:
[----:B------:R-:W-:Y:S01]  /*0b70*/  ISETP.NE.AND P1, PT, R21, RZ, PT ;  /* 0x000000ff1500720c */ /* 0x000fe20003f25270 */
[----:B------:R-:W-:-:S00]  /*0b80*/  MEMBAR.ALL.CTA ;  /* 0x0000000000007992 */ /* 0x000fc00000008000 */
[----:B------:R-:W-:Y:S06]  /*0b90*/  MEMBAR.ALL.GPU ;  /* 0x0000000000007992 */ /* 0x000fec000000a000 */
[----:B------:R-:W-:-:S00]  /*0ba0*/  ERRBAR ;  /* 0x00000000000079ab */ /* 0x000fc00000000000 */
[----:B------:R-:W-:Y:S08]  /*0bb0*/  CGAERRBAR ;  /* 0x00000000000075ab */ /* 0x000ff00000000000 */
[----:B------:R-:W-:Y:S01]  /*0bc0*/  UCGABAR_ARV ;  /* 0x00000000000079c7 */ /* 0x000fe20008000000 */
[----:B------:R-:W-:Y:S05]  /*0bd0*/  BSSY.RECONVERGENT B0, `(.L_x_11) ;  /* 0x0000036000007945 */ /* 0x000fea0003800200 */
[----:B------:R-:W-:Y:S01]  /*0be0*/  UCGABAR_WAIT ;  /* 0x0000000000007dc7 */ /* 0x000fe20008000000 */
[----:B------:R-:W-:Y:S01]  /*0bf0*/  CCTL.IVALL ;  /* 0x00000000ff00798f */ /* 0x000fe20002000000 */
[----:B------:R-:W-:Y:S05]  /*0c00*/  @P1 BRA `(.L_x_12) ;  /* 0x0000000000c81947 */ /* 0x000fea0003800000 */
[----:B------:R-:W1:Y:S01]  /*0c10*/  I2F.U32.RP R14, R0 ;  /* 0x00000000000e7306 */ /* 0x000e620000209000 */
[----:B------:R-:W2:Y:S01]  /*0c20*/  S2UR UR5, SR_CgaCtaId ;  /* 0x00000000000579c3 */ /* 0x000ea20000008800 */
[----:B------:R-:W-:-:S06]  /*0c30*/  ISETP.NE.U32.AND P3, PT, R0, RZ, PT ;  /* 0x000000ff0000720c */ /* 0x000fcc0003f65070 */
[----:B-1----:R-:W0:Y:S02]  /*0c40*/  MUFU.RCP R14, R14 ;  /* 0x0000000e000e7308 */ /* 0x002e240000001000 */
[----:B0-----:R-:W-:Y:S02]  /*0c50*/  IADD3 R12, PT, PT, R14, 0xffffffe, RZ ;  /* 0x0ffffffe0e0c7810 */ /* 0x001fe40007ffe0ff */
[----:B------:R-:W0:Y:S04]  /*0c60*/  S2R R14, SR_SWINHI ;  /* 0x00000000000e7919 */ /* 0x000e280000002f00 */
[----:B------:R1:W3:Y:S02]  /*0c70*/  F2I.FTZ.U32.TRUNC.NTZ R13, R12 ;  /* 0x0000000c000d7305 */ /* 0x0002e4000021f000 */
[----:B-1----:R-:W-:-:S02]  /*0c80*/  MOV R12, RZ ;  /* 0x000000ff000c7202 */ /* 0x002fc40000000f00 */
[----:B---3--:R-:W-:-:S05]  /*0c90*/  IADD3 R15, PT, PT, RZ, -R13, RZ ;  /* 0x8000000dff0f7210 */ /* 0x008fca0007ffe0ff */
[----:B------:R-:W-:-:S04]  /*0ca0*/  IMAD R15, R15, R0, RZ ;  /* 0x000000000f0f7224 */ /* 0x000fc800078e02ff */
[----:B------:R-:W-:Y:S01]  /*0cb0*/  IMAD.HI.U32 R2, R13, R15, R12 ;  /* 0x0000000f0d027227 */ /* 0x000fe200078e000c */
[----:B------:R-:W-:-:S05]  /*0cc0*/  MOV R13, 0x400 ;  /* 0x00000400000d7802 */ /* 0x000fca0000000f00 */
[----:B------:R-:W-:-:S05]  /*0cd0*/  IMAD.HI.U32 R2, R2, R11, RZ ;  /* 0x0000000b02027227 */ /* 0x000fca00078e00ff */
[----:B------:R-:W-:Y:S02]  /*0ce0*/  IADD3 R15, PT, PT, -R2, RZ, RZ ;  /* 0x000000ff020f7210 */ /* 0x000fe40007ffe1ff */
[----:B--2---:R-:W-:-:S03]  /*0cf0*/  MOV R2, UR5 ;  /* 0x0000000500027c02 */ /* 0x004fc60008000f00 */
[----:B------:R-:W-:Y:S01]  /*0d00*/  IMAD R15, R0, R15, R11 ;  /* 0x0000000f000f7224 */ /* 0x000fe200078e020b */
[C---:B------:R-:W-:Y:S02]  /*0d10*/  LEA R17, R2.reuse, R13, 0x18 ;  /* 0x0000000d02117211 */ /* 0x040fe400078ec0ff */
[----:B------:R-:W-:Y:S02]  /*0d20*/  IADD3 R13, PT, PT, R13, 0x810, RZ ;  /* 0x000008100d0d7810 */ /* 0x000fe40007ffe0ff */
[----:B------:R-:W-:Y:S02]  /*0d30*/  ISETP.GE.U32.AND P2, PT, R15, R0, PT ;  /* 0x000000000f00720c */ /* 0x000fe40003f46070 */
[----:B------:R-:W1:Y:S01]  /*0d40*/  LDS R17, [R17+0x810] ;  /* 0x0008100011117984 */ /* 0x000e620000000800 */
[----:B------:R-:W-:-:S04]  /*0d50*/  LEA R13, R2, R13, 0x18 ;  /* 0x0000000d020d7211 */ /* 0x000fc800078ec0ff */
[----:B------:R-:W-:Y:S02]  /*0d60*/  MOV R12, R13 ;  /* 0x0000000d000c7202 */ /* 0x000fe40000000f00 */
[----:B0-----:R-:W-:-:S04]  /*0d70*/  MOV R13, R14 ;  /* 0x0000000e000d7202 */ /* 0x001fc80000000f00 */
[----:B------:R-:W-:-:S04]  /*0d80*/  @P2 IADD3 R15, PT, PT, R15, -R0, RZ ;  /* 0x800000000f0f2210 */ /* 0x000fc80007ffe0ff */
[----:B------:R-:W-:-:S13]  /*0d90*/  ISETP.GE.U32.AND P2, PT, R15, R0, PT ;  /* 0x000000000f00720c */ /* 0x000fda0003f46070 */
[-C--:B------:R-:W-:Y:S02]  /*0da0*/  @P2 IADD3 R15, PT, PT, R15, -R0.reuse, RZ ;  /* 0x800000000f0f2210 */ /* 0x080fe40007ffe0ff */
[----:B------:R-:W-:-:S04]  /*0db0*/  @!P3 LOP3.LUT R15, RZ, R0, RZ, 0x33, !PT ;  /* 0x00000000ff0fb212 */ /* 0x000fc800078e33ff */
[----:B------:R-:W-:Y:S02]  /*0dc0*/  PRMT R12, R15, 0x654, R12 ;  /* 0x000006540f0c7816 */ /* 0x000fe4000000000c */
[----:B------:R-:W-:-:S05]  /*0dd0*/  MOV R13, R13 ;  /* 0x0000000d000d7202 */ /* 0x000fca0000000f00 */
[----:B-1----:R0:W-:Y:S02]  /*0de0*/  ATOM.E.ADD.F32.FTZ.RN.STRONG.GPU P2, RZ, desc[UR8][R12.64], R17 ;  /* 0x800000110cff79a2 */ /* 0x0021e4000c14f308 */
[----:B0-----:R-:W-:Y:S05]  /*0df0*/  @P2 BRA `(.L_x_12) ;  /* 0x00000000004c2947 */ /* 0x001fea0003800000 */
[----:B------:R-:W0:Y:S02]  /*0e00*/  QSPC.E.S P2, RZ, [R12] ;  /* 0x000000000cff73aa */ /* 0x000e240000040500 */
[----:B0-----:R-:W-:Y:S05]  /*0e10*/  @!P2 BRA `(.L_x_13) ;  /* 0x000000000018a947 */ /* 0x001fea0003800000 */
[----:B------:R-:W-:-:S07]  /*0e20*/  MOV R14, R12 ;  /* 0x0000000c000e7202 */ /* 0x000fce0000000f00 */
.L_x_14:
[----:B------:R-:W0:Y:S02]  /*0e30*/  LDS R12, [R14] ;  /* 0x000000000e0c7984 */ /* 0x000e240000000800 */
[----:B0-----:R-:W-:-:S05]  /*0e40*/  FADD R13, R17, R12 ;  /* 0x0000000c110d7221 */ /* 0x001fca0000000000 */
[----:B------:R-:W0:Y:S02]  /*0e50*/  ATOMS.CAST.SPIN P2, [R14], R12, R13 ;  /* 0x0000000c0e00758d */ /* 0x000e24000184000d */
[----:B0-----:R-:W-:Y:S05]  /*0e60*/  @!P2 BRA `(.L_x_14) ;  /* 0xfffffffc00f0a947 */ /* 0x001fea000383ffff */
[----:B------:R-:W-:Y:S05]  /*0e70*/  BRA `(.L_x_12) ;  /* 0x00000000002c7947 */ /* 0x000fea0003800000 */
.L_x_13:
[----:B------:R-:W0:Y:S02]  /*0e80*/  QSPC.E.D P2, RZ, [R12] ;  /* 0x000000000cff73aa */ /* 0x000e240000040700 */
[----:B0-----:R-:W-:Y:S05]  /*0e90*/  @!P2 BRA `(.L_x_15) ;  /* 0x000000000018a947 */ /* 0x001fea0003800000 */
.L_x_16:
[----:B------:R-:W2:Y:S02]  /*0ea0*/  LD.E R14, [R12] ;  /* 0x000000000c0e7980 */ /* 0x000ea40000100900 */
[----:B--2---:R-:W-:-:S06]  /*0eb0*/  FADD R15, R17, R14 ;  /* 0x0000000e110f7221 */ /* 0x004fcc0000000000 */
[----:B------:R-:W2:Y:S02]  /*0ec0*/  ATOM.E.CAST.SPIN PT, R15, [R12], R14, R15 ;  /* 0x0000000e0c0f738b */ /* 0x000ea400019e010f */
[----:B--2---:R-:W-:-:S13]  /*0ed0*/  ISETP.EQ.U32.AND P2, PT, R15, 0x1, PT ;  /* 0x000000010f00780c */ /* 0x004fda0003f42070 */
[----:B------:R-:W-:Y:S05]  /*0ee0*/  @!P2 BRA `(.L_x_16) ;  /* 0xfffffffc00eca947 */ /* 0x000fea000383ffff */
[----:B------:R-:W-:Y:S05]  /*0ef0*/  BRA `(.L_x_12) ;  /* 0x00000000000c7947 */ /* 0x000fea0003800000 */
.L_x_15:
[----:B------:R-:W2:Y:S02]  /*0f00*/  LD.E R14, desc[UR8][R12.64] ;  /* 0x000000080c0e7980 */ /* 0x000ea4000c101900 */
[----:B--2---:R-:W-:-:S05]  /*0f10*/  FADD R17, R17, R14 ;  /* 0x0000000e11117221 */ /* 0x004fca0000000000 */
[----:B------:R1:W-:Y:S02]  /*0f20*/  ST.E desc[UR8][R12.64], R17 ;  /* 0x000000110c007985 */ /* 0x0003e4000c101908 */
.L_x_12:
[----:B------:R-:W-:Y:S05]  /*0f30*/  BSYNC.RECONVERGENT B0 ;  /* 0x0000000000007941 */ /* 0x000fea0003800200 */
.L_x_11:
        /* <DEDUP_REMOVED lines=9> */
[----:B------:R-:W2:Y:S01]  /*0fd0*/  I2F.U32.RP R14, R0 ;  /* 0x00000000000e7306 */ /* 0x000ea20000209000 */
[----:B------:R-:W3:Y:S01]  /*0fe0*/  S2UR UR5, SR_CgaCtaId ;  /* 0x00000000000579c3 */ /* 0x000ee20000008800 */
[----:B------:R-:W-:Y:S01]  /*0ff0*/  MOV R19, 0x400 ;  /* 0x0000040000137802 */ /* 0x000fe20000000f00 */
[----:B------:R-:W4:Y:S01]  /*1000*/  S2R R23, SR_SWINHI ;  /* 0x0000000000177919 */ /* 0x000f220000002f00 */
[----:B------:R-:W-:-:S04]  /*1010*/  ISETP.NE.U32.AND P3, PT, R0, RZ, PT ;  /* 0x000000ff0000720c */ /* 0x000fc80003f65070 */
[----:B--2---:R-:W0:Y:S02]  /*1020*/  MUFU.RCP R14, R14 ;  /* 0x0000000e000e7308 */ /* 0x004e240000001000 */
[----:B01----:R-:W-:-:S06]  /*1030*/  IADD3 R12, PT, PT, R14, 0xffffffe, RZ ;  /* 0x0ffffffe0e0c7810 */ /* 0x003fcc0007ffe0ff */
[----:B------:R0:W1:Y:S02]  /*1040*/  F2I.FTZ.U32.TRUNC.NTZ R13, R12 ;  /* 0x0000000c000d7305 */ /* 0x000064000021f000 */
[----:B0-----:R-:W-:Y:S01]  /*1050*/  HFMA2 R12, -RZ, RZ, 0, 0 ;  /* 0x00000000ff0c7431 */ /* 0x001fe200000001ff */
[----:B-1----:R-:W-:-:S05]  /*1060*/  IADD3 R15, PT, PT, RZ, -R13, RZ ;  /* 0x8000000dff0f7210 */ /* 0x002fca0007ffe0ff */
[----:B------:R-:W-:-:S04]  /*1070*/  IMAD R15, R15, R0, RZ ;  /* 0x000000000f0f7224 */ /* 0x000fc800078e02ff */
[----:B------:R-:W-:Y:S01]  /*1080*/  IMAD.HI.U32 R2, R13, R15, R12 ;  /* 0x0000000f0d027227 */ /* 0x000fe200078e000c */
[----:B------:R-:W-:-:S05]  /*1090*/  IADD3 R13, PT, PT, R11, 0x1, RZ ;  /* 0x000000010b0d7810 */ /* 0x000fca0007ffe0ff */
[----:B------:R-:W-:-:S05]  /*10a0*/  IMAD.HI.U32 R2, R2, R13, RZ ;  /* 0x0000000d02027227 */ /* 0x000fca00078e00ff */
[----:B------:R-:W-:Y:S02]  /*10b0*/  IADD3 R15, PT, PT, -R2, RZ, RZ ;  /* 0x000000ff020f7210 */ /* 0x000fe40007ffe1ff */
[----:B---3--:R-:W-:-:S03]  /*10c0*/  MOV R2, UR5 ;  /* 0x0000000500027c02 */ /* 0x008fc60008000f00 */
[----:B------:R-:W-:Y:S01]  /*10d0*/  IMAD R15, R0, R15, R13 ;  /* 0x0000000f000f7224 */ /* 0x000fe200078e020d */
[C---:B------:R-:W-:Y:S02]  /*10e0*/  LEA R17, R2.reuse, R19, 0x18 ;  /* 0x0000001302117211 */ /* 0x040fe400078ec0ff */
[----:B------:R-:W-:Y:S02]  /*10f0*/  IADD3 R19, PT, PT, R19, 0x810, RZ ;  /* 0x0000081013137810 */ /* 0x000fe40007ffe0ff */
[----:B------:R-:W-:Y:S02]  /*1100*/  ISETP.GE.U32.AND P2, PT, R15, R0, PT ;  /* 0x000000000f00720c */ /* 0x000fe40003f46070 */
[----:B------:R-:W0:Y:S01]  /*1110*/  LDS R17, [R17+0x810] ;  /* 0x0008100011117984 */ /* 0x000e220000000800 */
[----:B------:R-:W-:-:S04]  /*1120*/  LEA R12, R2, R19, 0x18 ;  /* 0x00000013020c7211 */ /* 0x000fc800078ec0ff */
[----:B------:R-:W-:Y:S02]  /*1130*/  MOV R12, R12 ;  /* 0x0000000c000c7202 */ /* 0x000fe40000000f00 */
[----:B----4-:R-:W-:-:S04]  /*1140*/  MOV R13, R23 ;  /* 0x00000017000d7202 */ /* 0x010fc80000000f00 */
[----:B------:R-:W-:-:S04]  /*1150*/  @P2 IADD3 R15, PT, PT, R15, -R0, RZ ;  /* 0x800000000f0f2210 */ /* 0x000fc80007ffe0ff */
[----:B------:R-:W-:-:S13]  /*1160*/  ISETP.GE.U32.AND P2, PT, R15, R0, PT ;  /* 0x000000000f00720c */ /* 0x000fda0003f46070 */
[-C--:B------:R-:W-:Y:S02]  /*1170*/  @P2 IADD3 R15, PT, PT, R15, -R0.reuse, RZ ;  /* 0x800000000f0f2210 */ /* 0x080fe40007ffe0ff */
[----:B------:R-:W-:-:S04]  /*1180*/  @!P3 LOP3.LUT R15, RZ, R0, RZ, 0x33, !PT ;  /* 0x00000000ff0fb212 */ /* 0x000fc800078e33ff */
[----:B------:R-:W-:Y:S02]  /*1190*/  PRMT R12, R15, 0x654, R12 ;  /* 0x000006540f0c7816 */ /* 0x000fe4000000000c */
[----:B------:R-:W-:-:S05]  /*11a0*/  MOV R13, R13 ;  /* 0x0000000d000d7202 */ /* 0x000fca0000000f00 */
[----:B0-----:R0:W-:Y:S02]  /*11b0*/  ATOM.E.ADD.F32.FTZ.RN.STRONG.GPU P2, RZ, desc[UR8][R12.64], R17 ;  /* 0x800000110cff79a2 */ /* 0x0011e4000c14f308 */
[----:B0-----:R-:W-:Y:S05]  /*11c0*/  @P2 BRA `(.L_x_18) ;  /* 0x00000000004c2947 */ /* 0x001fea0003800000 */
[----:B------:R-:W0:Y:S02]  /*11d0*/  QSPC.E.S P2, RZ, [R12] ;  /* 0x000000000cff73aa */ /* 0x000e240000040500 */
[----:B0-----:R-:W-:Y:S05]  /*11e0*/  @!P2 BRA `(.L_x_19) ;  /* 0x000000000018a947 */ /* 0x001fea0003800000 */
[----:B------:R-:W-:-:S07]  /*11f0*/  MOV R14, R12 ;  /* 0x0000000c000e7202 */ /* 0x000fce0000000f00 */
.L_x_20:
[----:B------:R-:W0:Y:S02]  /*1200*/  LDS R12, [R14] ;  /* 0x000000000e0c7984 */ /* 0x000e240000000800 */
[----:B0-----:R-:W-:-:S05]  /*1210*/  FADD R13, R17, R12 ;  /* 0x0000000c110d7221 */ /* 0x001fca0000000000 */
[----:B------:R-:W0:Y:S02]  /*1220*/  ATOMS.CAST.SPIN P2, [R14], R12, R13 ;  /* 0x0000000c0e00758d */ /* 0x000e24000184000d */
[----:B0-----:R-:W-:Y:S05]  /*1230*/  @!P2 BRA `(.L_x_20) ;  /* 0xfffffffc00f0a947 */ /* 0x001fea000383ffff */
[----:B------:R-:W-:Y:S05]  /*1240*/  BRA `(.L_x_18) ;  /* 0x00000000002c7947 */ /* 0x000fea0003800000 */
.L_x_19:
[----:B------:R-:W0:Y:S02]  /*1250*/  QSPC.E.D P2, RZ, [R12] ;  /* 0x000000000cff73aa */ /* 0x000e240000040700 */
[----:B0-----:R-:W-:Y:S05]  /*1260*/  @!P2 BRA `(.L_x_21) ;  /* 0x000000000018a947 */ /* 0x001fea0003800000 */
.L_x_22:
[----:B------:R-:W2:Y:S02]  /*1270*/  LD.E R14, [R12] ;  /* 0x000000000c0e7980 */ /* 0x000ea40000100900 */
[----:B--2---:R-:W-:-:S06]  /*1280*/  FADD R15, R17, R14 ;  /* 0x0000000e110f7221 */ /* 0x004fcc0000000000 */
[----:B------:R-:W2:Y:S02]  /*1290*/  ATOM.E.CAST.SPIN PT, R15, [R12], R14, R15 ;  /* 0x0000000e0c0f738b */ /* 0x000ea400019e010f */
[----:B--2---:R-:W-:-:S13]  /*12a0*/  ISETP.EQ.U32.AND P2, PT, R15, 0x1, PT ;  /* 0x000000010f00780c */ /* 0x004fda0003f42070 */
[----:B------:R-:W-:Y:S05]  /*12b0*/  @!P2 BRA `(.L_x_22) ;  /* 0xfffffffc00eca947 */ /* 0x000fea000383ffff */
[----:B------:R-:W-:Y:S05]  /*12c0*/  BRA `(.L_x_18) ;  /* 0x00000000000c7947 */ /* 0x000fea0003800000 */
.L_x_21:
[----:B------:R-:W2:Y:S02]  /*12d0*/  LD.E R14, desc[UR8][R12.64] ;  /* 0x000000080c0e7980 */ /* 0x000ea4000c101900 */
[----:B--2---:R-:W-:-:S05]  /*12e0*/  FADD R17, R17, R14 ;  /* 0x0000000e11117221 */ /* 0x004fca0000000000 */
[----:B------:R2:W-:Y:S02]  /*12f0*/  ST.E desc[UR8][R12.64], R17 ;  /* 0x000000110c007985 */ /* 0x0005e4000c101908 */
.L_x_18:
[----:B------:R-:W-:Y:S05]  /*1300*/  BSYNC.RECONVERGENT B0 ;  /* 0x0000000000007941 */ /* 0x000fea0003800200 */
.L_x_17:
        /* <DEDUP_REMOVED lines=9> */
[----:B------:R-:W3:Y:S01]  /*13a0*/  I2F.U32.RP R14, R0 ;  /* 0x00000000000e7306 */ /* 0x000ee20000209000 */
[----:B------:R-:W4:Y:S01]  /*13b0*/  S2UR UR5, SR_CgaCtaId ;  /* 0x00000000000579c3 */ /* 0x000f220000008800 */
[----:B------:R-:W-:Y:S01]  /*13c0*/  MOV R19, 0x400 ;  /* 0x0000040000137802 */ /* 0x000fe20000000f00 */
[----:B------:R-:W5:Y:S01]  /*13d0*/  S2R R23, SR_SWINHI ;  /* 0x0000000000177919 */ /* 0x000f620000002f00 */
[----:B------:R-:W-:-:S04]  /*13e0*/  ISETP.NE.U32.AND P3, PT, R0, RZ, PT ;  /* 0x000000ff0000720c */ /* 0x000fc80003f65070 */
[----:B---3--:R-:W0:Y:S02]  /*13f0*/  MUFU.RCP R14, R14 ;  /* 0x0000000e000e7308 */ /* 0x008e240000001000 */
[----:B012---:R-:W-:-:S06]  /*1400*/  IADD3 R12, PT, PT, R14, 0xffffffe, RZ ;  /* 0x0ffffffe0e0c7810 */ /* 0x007fcc0007ffe0ff */
[----:B------:R0:W1:Y:S02]  /*1410*/  F2I.FTZ.U32.TRUNC.NTZ R13, R12 ;  /* 0x0000000c000d7305 */ /* 0x000064000021f000 */
[----:B0-----:R-:W-:Y:S02]  /*1420*/  MOV R12, RZ ;  /* 0x000000ff000c7202 */ /* 0x001fe40000000f00 */
[----:B-1----:R-:W-:-:S05]  /*1430*/  IADD3 R15, PT, PT, RZ, -R13, RZ ;  /* 0x8000000dff0f7210 */ /* 0x002fca0007ffe0ff */
[----:B------:R-:W-:-:S04]  /*1440*/  IMAD R15, R15, R0, RZ ;  /* 0x000000000f0f7224 */ /* 0x000fc800078e02ff */
[----:B------:R-:W-:Y:S01]  /*1450*/  IMAD.HI.U32 R2, R13, R15, R12 ;  /* 0x0000000f0d027227 */ /* 0x000fe200078e000c */
[----:B------:R-:W-:-:S05]  /*1460*/  IADD3 R13, PT, PT, R11, 0x2, RZ ;  /* 0x000000020b0d7810 */ /* 0x000fca0007ffe0ff */
[----:B------:R-:W-:-:S05]  /*1470*/  IMAD.HI.U32 R2, R2, R13, RZ ;  /* 0x0000000d02027227 */ /* 0x000fca00078e00ff */
[----:B------:R-:W-:Y:S02]  /*1480*/  IADD3 R15, PT, PT, -R2, RZ, RZ ;  /* 0x000000ff020f7210 */ /* 0x000fe40007ffe1ff */
[----:B----4-:R-:W-:-:S03]  /*1490*/  MOV R2, UR5 ;  /* 0x0000000500027c02 */ /* 0x010fc60008000f00 */
[----:B------:R-:W-:Y:S01]  /*14a0*/  IMAD R15, R0, R15, R13 ;  /* 0x0000000f000f7224 */ /* 0x000fe200078e020d */
[C---:B------:R-:W-:Y:S02]  /*14b0*/  LEA R17, R2.reuse, R19, 0x18 ;  /* 0x0000001302117211 */ /* 0x040fe400078ec0ff */
[----:B------:R-:W-:Y:S02]  /*14c0*/  IADD3 R19, PT, PT, R19, 0x810, RZ ;  /* 0x0000081013137810 */ /* 0x000fe40007ffe0ff */
[----:B------:R-:W-:Y:S02]  /*14d0*/  ISETP.GE.U32.AND P2, PT, R15, R0, PT ;  /* 0x000000000f00720c */ /* 0x000fe40003f46070 */
[----:B------:R-:W0:Y:S01]  /*14e0*/  LDS R17, [R17+0x810] ;  /* 0x0008100011117984 */ /* 0x000e220000000800 */
[----:B------:R-:W-:-:S04]  /*14f0*/  LEA R12, R2, R19, 0x18 ;  /* 0x00000013020c7211 */ /* 0x000fc800078ec0ff */
[----:B------:R-:W-:Y:S02]  /*1500*/  MOV R12, R12 ;  /* 0x0000000c000c7202 */ /* 0x000fe40000000f00 */
[----:B-----5:R-:W-:-:S04]  /*1510*/  MOV R13, R23 ;  /* 0x00000017000d7202 */ /* 0x020fc80000000f00 */
        /* <DEDUP_REMOVED lines=11> */
.L_x_26:
[----:B------:R-:W0:Y:S02]  /*15d0*/  LDS R12, [R14] ;  /* 0x000000000e0c7984 */ /* 0x000e240000000800 */
[----:B0-----:R-:W-:-:S05]  /*15e0*/  FADD R13, R17, R12 ;  /* 0x0000000c110d7221 */ /* 0x001fca0000000000 */
[----:B------:R-:W0:Y:S02]  /*15f0*/  ATOMS.CAST.SPIN P2, [R14], R12, R13 ;  /* 0x0000000c0e00758d */ /* 0x000e24000184000d */
[----:B0-----:R-:W-:Y:S05]  /*1600*/  @!P2 BRA `(.L_x_26) ;  /* 0xfffffffc00f0a947 */ /* 0x001fea000383ffff */
[----:B------:R-:W-:Y:S05]  /*1610*/  BRA `(.L_x_24) ;  /* 0x00000000002c7947 */ /* 0x000fea0003800000 */
.L_x_25:
[----:B------:R-:W0:Y:S02]  /*1620*/  QSPC.E.D P2, RZ, [R12] ;  /* 0x000000000cff73aa */ /* 0x000e240000040700 */
[----:B0-----:R-:W-:Y:S05]  /*1630*/  @!P2 BRA `(.L_x_27) ;  /* 0x000000000018a947 */ /* 0x001fea0003800000 */
.L_x_28:
[----:B------:R-:W2:Y:S02]  /*1640*/  LD.E R14, [R12] ;  /* 0x000000000c0e7980 */ /* 0x000ea40000100900 */
[----:B--2---:R-:W-:-:S06]  /*1650*/  FADD R15, R17, R14 ;  /* 0x0000000e110f7221 */ /* 0x004fcc0000000000 */
[----:B------:R-:W2:Y:S02]  /*1660*/  ATOM.E.CAST.SPIN PT, R15, [R12], R14, R15 ;  /* 0x0000000e0c0f738b */ /* 0x000ea400019e010f */
[----:B--2---:R-:W-:-:S13]  /*1670*/  ISETP.EQ.U32.AND P2, PT, R15, 0x1, PT ;  /* 0x000000010f00780c */ /* 0x004fda0003f42070 */
[----:B------:R-:W-:Y:S05]  /*1680*/  @!P2 BRA `(.L_x_28) ;  /* 0xfffffffc00eca947 */ /* 0x000fea000383ffff */
[----:B------:R-:W-:Y:S05]  /*1690*/  BRA `(.L_x_24) ;  /* 0x00000000000c7947 */ /* 0x000fea0003800000 */
.L_x_27:
[----:B------:R-:W2:Y:S02]  /*16a0*/  LD.E R14, desc[UR8][R12.64] ;  /* 0x000000080c0e7980 */ /* 0x000ea4000c101900 */
[----:B--2---:R-:W-:-:S05]  /*16b0*/  FADD R17, R17, R14 ;  /* 0x0000000e11117221 */ /* 0x004fca0000000000 */
[----:B------:R3:W-:Y:S02]  /*16c0*/  ST.E desc[UR8][R12.64], R17 ;  /* 0x000000110c007985 */ /* 0x0007e4000c101908 */
.L_x_24:
[----:B------:R-:W-:Y:S05]  /*16d0*/  BSYNC.RECONVERGENT B0 ;  /* 0x0000000000007941 */ /* 0x000fea0003800200 */
.L_x_23:
[----:B------:R-:W-:-:S00]  /*16e0*/  MEMBAR.ALL.CTA ;  /* 0x0000000000007992 */ /* 0x000fc00000008000 */
[----:B------:R-:W-:Y:S06]  /*16f0*/  MEMBAR.ALL.GPU ;  /* 0x0000000000007992 */ /* 0x000fec000000a000 */
[----:B------:R-:W-:-:S00]  /*1700*/  ERRBAR ;  /* 0x00000000000079ab */ /* 0x000fc00000000000 */
[----:B------:R-:W-:Y:S08]  /*1710*/  CGAERRBAR ;  /* 0x00000000000075ab */ /* 0x000ff00000000000 */
[----:B------:R-:W-:Y:S01]  /*1720*/  UCGABAR_ARV ;  /* 0x00000000000079c7 */ /* 0x000fe20008000000 */
[----:B------:R-:W-:Y:S01]  /*1730*/  UIADD3 UR4, UPT, UPT, UR4, 0x4, URZ ;  /* 0x0000000404047890 */ /* 0x000fe2000fffe0ff */
[----:B------:R-:W-:-:S04]  /*1740*/  IADD3 R11, PT, PT, R11, 0x4, RZ ;  /* 0x000000040b0b7810 */ /* 0x000fc80007ffe0ff */
[----:B------:R-:W-:Y:S01]  /*1750*/  UCGABAR_WAIT ;  /* 0x0000000000007dc7 */ /* 0x000fe20008000000 */
[----:B------:R-:W-:Y:S01]  /*1760*/  CCTL.IVALL ;  /* 0x00000000ff00798f */ /* 0x000fe20002000000 */
[----:B------:R-:W-:Y:S05]  /*1770*/  @P0 BRA `(.L_x_29) ;  /* 0xfffffff0001c0947 */ /* 0x000fea000383ffff */
[----:B------:R-:W-:-:S12]  /*1780*/  UIADD3 UR4, UPT, UPT, UR4, -0x1, URZ ;  /* 0xffffffff04047890 */ /* 0x000fd8000fffe0ff */
.L_x_4:
[----:B------:R-:W-:-:S13]  /*1790*/  ISETP.NE.AND P0, PT, R9, RZ, PT ;  /* 0x000000ff0900720c */ /* 0x000fda0003f05270 */
[----:B------:R-:W-:Y:S05]  /*17a0*/  @!P0 BRA `(.L_x_3) ;  /* 0x0000000400048947 */ /* 0x000fea0003800000 */
[----:B------:R-:W-:Y:S02]  /*17b0*/  IADD3 R11, PT, PT, R2, UR4, RZ ;  /* 0x00000004020b7c10 */ /* 0x000fe4000fffe0ff */
[----:B------:R-:W-:-:S07]  /*17c0*/  IADD3 R9, PT, PT, -R9, RZ, RZ ;  /* 0x000000ff09097210 */ /* 0x000fce0007ffe1ff */
.L_x_36:
[----:B------:R-:W-:Y:S01]  /*17d0*/  IADD3 R9, PT, PT, R9, 0x1, RZ ;  /* 0x0000000109097810 */ /* 0x000fe20007ffe0ff */
[----:B------:R-:W-:Y:S03]  /*17e0*/  BSSY.RECONVERGENT B0, `(.L_x_30) ;  /* 0x0000034000007945 */ /* 0x000fe60003800200 */
[----:B------:R-:W-:Y:S01]  /*17f0*/  ISETP.NE.AND P0, PT, R9, RZ, PT ;  /* 0x000000ff0900720c */ /* 0x000fe20003f05270 */
[----:B----4-:R-:W-:-:S12]  /*1800*/  @P1 BRA `(.L_x_31) ;  /* 0x0000000000c41947 */ /* 0x010fd80003800000 */
[----:B------:R-:W4:Y:S01]  /*1810*/  I2F.U32.RP R10, R0 ;  /* 0x00000000000a7306 */ /* 0x000f220000209000 */
[----:B------:R-:W5:Y:S01]  /*1820*/  S2R R19, SR_CgaCtaId ;  /* 0x0000000000137919 */ /* 0x000f620000008800 */
[----:B------:R-:W-:Y:S01]  /*1830*/  ISETP.NE.U32.AND P3, PT, R0, RZ, PT ;  /* 0x000000ff0000720c */ /* 0x000fe20003f65070 */
[----:B------:R-:W5:Y:S05]  /*1840*/  S2R R23, SR_SWINHI ;  /* 0x0000000000177919 */ /* 0x000f6a0000002f00 */
[----:B----4-:R-:W0:Y:S02]  /*1850*/  MUFU.RCP R10, R10 ;  /* 0x0000000a000a7308 */ /* 0x010e240000001000 */
[----:B0123--:R-:W-:-:S02]  /*1860*/  IADD3 R12, PT, PT, R10, 0xffffffe, RZ ;  /* 0x0ffffffe0a0c7810 */ /* 0x00ffc40007ffe0ff */
[----:B------:R-:W-:-:S04]  /*1870*/  MOV R10, 0x400 ;  /* 0x00000400000a7802 */ /* 0x000fc80000000f00 */
[----:B------:R0:W1:Y:S02]  /*1880*/  F2I.FTZ.U32.TRUNC.NTZ R13, R12 ;  /* 0x0000000c000d7305 */ /* 0x000064000021f000 */
[----:B0-----:R-:W-:Y:S01]  /*1890*/  HFMA2 R12, -RZ, RZ, 0, 0 ;  /* 0x00000000ff0c7431 */ /* 0x001fe200000001ff */
[----:B-1----:R-:W-:-:S05]  /*18a0*/  IADD3 R15, PT, PT, RZ, -R13, RZ ;  /* 0x8000000dff0f7210 */ /* 0x002fca0007ffe0ff */
[----:B------:R-:W-:-:S04]  /*18b0*/  IMAD R15, R15, R0, RZ ;  /* 0x000000000f0f7224 */ /* 0x000fc800078e02ff */
[----:B------:R-:W-:Y:S01]  /*18c0*/  IMAD.HI.U32 R2, R13, R15, R12 ;  /* 0x0000000f0d027227 */ /* 0x000fe200078e000c */
[----:B-----5:R-:W-:Y:S02]  /*18d0*/  LEA R15, R19, R10, 0x18 ;  /* 0x0000000a130f7211 */ /* 0x020fe400078ec0ff */
[----:B------:R-:W-:-:S03]  /*18e0*/  IADD3 R10, PT, PT, R10, 0x810, RZ ;  /* 0x000008100a0a7810 */ /* 0x000fc60007ffe0ff */
[----:B------:R-:W-:Y:S01]  /*18f0*/  IMAD.HI.U32 R2, R2, R11, RZ ;  /* 0x0000000b02027227 */ /* 0x000fe200078e00ff */
[----:B------:R-:W0:Y:S01]  /*1900*/  LDS R15, [R15+0x810] ;  /* 0x000810000f0f7984 */ /* 0x000e220000000800 */
[----:B------:R-:W-:-:S03]  /*1910*/  LEA R10, R19, R10, 0x18 ;  /* 0x0000000a130a7211 */ /* 0x000fc600078ec0ff */
[----:B------:R-:W-:Y:S02]  /*1920*/  IADD3 R2, PT, PT, -R2, RZ, RZ ;  /* 0x000000ff02027210 */ /* 0x000fe40007ffe1ff */
[----:B------:R-:W-:Y:S02]  /*1930*/  MOV R12, R10 ;  /* 0x0000000a000c7202 */ /* 0x000fe40000000f00 */
[----:B------:R-:W-:Y:S01]  /*1940*/  MOV R13, R23 ;  /* 0x00000017000d7202 */ /* 0x000fe20000000f00 */
[----:B------:R-:W-:-:S05]  /*1950*/  IMAD R17, R0, R2, R11 ;  /* 0x0000000200117224 */ /* 0x000fca00078e020b */
[----:B------:R-:W-:-:S13]  /*1960*/  ISETP.GE.U32.AND P2, PT, R17, R0, PT ;  /* 0x000000001100720c */ /* 0x000fda0003f46070 */
        /* <DEDUP_REMOVED lines=11> */
.L_x_33:
[----:B------:R-:W0:Y:S02]  /*1a20*/  LDS R12, [R2] ;  /* 0x00000000020c7984 */ /* 0x000e240000000800 */
[----:B0-----:R-:W-:-:S05]  /*1a30*/  FADD R13, R15, R12 ;  /* 0x0000000c0f0d7221 */ /* 0x001fca0000000000 */
[----:B------:R-:W0:Y:S02]  /*1a40*/  ATOMS.CAST.SPIN P2, [R2], R12, R13 ;  /* 0x0000000c0200758d */ /* 0x000e24000184000d */
[----:B0-----:R-:W-:Y:S05]  /*1a50*/  @!P2 BRA `(.L_x_33) ;  /* 0xfffffffc00f0a947 */ /* 0x001fea000383ffff */
[----:B------:R-:W-:Y:S05]  /*1a60*/  BRA `(.L_x_31) ;  /* 0x00000000002c7947 */ /* 0x000fea0003800000 */
.L_x_32:
[----:B------:R-:W0:Y:S02]  /*1a70*/  QSPC.E.D P2, RZ, [R12] ;  /* 0x000000000cff73aa */ /* 0x000e240000040700 */
[----:B0-----:R-:W-:Y:S05]  /*1a80*/  @!P2 BRA `(.L_x_34) ;  /* 0x000000000018a947 */ /* 0x001fea0003800000 */
.L_x_35:
[----:B------:R-:W2:Y:S02]  /*1a90*/  LD.E R16, [R12] ;  /* 0x000000000c107980 */ /* 0x000ea40000100900 */
[----:B--2---:R-:W-:-:S06]  /*1aa0*/  FADD R17, R15, R16 ;  /* 0x000000100f117221 */ /* 0x004fcc0000000000 */
[----:B------:R-:W2:Y:S02]  /*1ab0*/  ATOM.E.CAST.SPIN PT, R17, [R12], R16, R17 ;  /* 0x000000100c11738b */ /* 0x000ea400019e0111 */
[----:B--2---:R-:W-:-:S13]  /*1ac0*/  ISETP.EQ.U32.AND P2, PT, R17, 0x1, PT ;  /* 0x000000011100780c */ /* 0x004fda0003f42070 */
[----:B------:R-:W-:Y:S05]  /*1ad0*/  @!P2 BRA `(.L_x_35) ;  /* 0xfffffffc00eca947 */ /* 0x000fea000383ffff */
[----:B------:R-:W-:Y:S05]  /*1ae0*/  BRA `(.L_x_31) ;  /* 0x00000000000c7947 */ /* 0x000fea0003800000 */
.L_x_34:
[----:B------:R-:W2:Y:S02]  /*1af0*/  LD.E R2, desc[UR8][R12.64] ;  /* 0x000000080c027980 */ /* 0x000ea4000c101900 */
[----:B--2---:R-:W-:-:S05]  /*1b00*/  FADD R15, R15, R2 ;  /* 0x000000020f0f7221 */ /* 0x004fca0000000000 */
[----:B------:R4:W-:Y:S02]  /*1b10*/  ST.E desc[UR8][R12.64], R15 ;  /* 0x0000000f0c007985 */ /* 0x0009e4000c101908 */
.L_x_31:
[----:B------:R-:W-:Y:S05]  /*1b20*/  BSYNC.RECONVERGENT B0 ;  /* 0x0000000000007941 */ /* 0x000fea0003800200 */
.L_x_30:
[----:B------:R-:W-:-:S00]  /*1b30*/  MEMBAR.ALL.CTA ;  /* 0x0000000000007992 */ /* 0x000fc00000008000 */
[----:B------:R-:W-:Y:S06]  /*1b40*/  MEMBAR.ALL.GPU ;  /* 0x0000000000007992 */ /* 0x000fec000000a000 */
[----:B------:R-:W-:-:S00]  /*1b50*/  ERRBAR ;  /* 0x00000000000079ab */ /* 0x000fc00000000000 */
[----:B------:R-:W-:Y:S08]  /*1b60*/  CGAERRBAR ;  /* 0x00000000000075ab */ /* 0x000ff00000000000 */
[----:B------:R-:W-:Y:S01]  /*1b70*/  UCGABAR_ARV ;  /* 0x00000000000079c7 */ /* 0x000fe20008000000 */
[----:B------:R-:W-:-:S05]  /*1b80*/  IADD3 R11, PT, PT, R11, 0x1, RZ ;  /* 0x000000010b0b7810 */ /* 0x000fca0007ffe0ff */
[----:B------:R-:W-:Y:S01]  /*1b90*/  UCGABAR_WAIT ;  /* 0x0000000000007dc7 */ /* 0x000fe20008000000 */
[----:B------:R-:W-:Y:S01]  /*1ba0*/  CCTL.IVALL ;  /* 0x00000000ff00798f */ /* 0x000fe20002000000 */
[----:B------:R-:W-:Y:S05]  /*1bb0*/  @P0 BRA `(.L_x_36) ;  /* 0xfffffffc00040947 */ /* 0x000fea000383ffff */
.L_x_3:
[----:B------:R-:W5:Y:S01]  /*1bc0*/  S2UR UR4, SR_CgaCtaId ;  /* 0x00000000000479c3 */ /* 0x000f620000008800 */
[----:B------:R-:W-:Y:S02]  /*1bd0*/  MOV R2, 0x400 ;  /* 0x0000040000027802 */ /* 0x000fe40000000f00 */
[----:B------:R-:W-:Y:S02]  /*1be0*/  ISETP.GT.U32.AND P3, PT, R21, 0x1ff, PT ;  /* 0x000001ff1500780c */ /* 0x000fe40003f64070 */
[----:B-----5:R-:W-:-:S04]  /*1bf0*/  MOV R9, UR4 ;  /* 0x0000000400097c02 */ /* 0x020fc80008000f00 */
[----:B01234-:R-:W-:-:S05]  /*1c00*/  LEA R12, R9, R2, 0x18 ;  /* 0x00000002090c7211 */ /* 0x01ffca00078ec0ff */
[----:B------:R-:W0:Y:S02]  /*1c10*/  LDS R2, [R12+0x810] ;  /* 0x000810000c027984 */ /* 0x000e240000000800 */
[----:B0-----:R-:W-:-:S04]  /*1c20*/  FMUL R2, R2, 0.000244140625 ;  /* 0x3980000002027820 */ /* 0x001fc80000400000 */
[----:B------:R0:W1:Y:S01]  /*1c30*/  MUFU.RSQ R11, R2 ;  /* 0x00000002000b7308 */ /* 0x0000620000001400 */
[----:B------:R-:W-:-:S04]  /*1c40*/  IADD3 R10, PT, PT, R2, -0xd000000, RZ ;  /* 0xf3000000020a7810 */ /* 0x000fc80007ffe0ff */
[----:B------:R-:W-:-:S13]  /*1c50*/  ISETP.GT.U32.AND P0, PT, R10, 0x727fffff, PT ;  /* 0x727fffff0a00780c */ /* 0x000fda0003f04070 */
[----:B01----:R-:W-:Y:S05]  /*1c60*/  @!P0 BRA `(.L_x_37) ;  /* 0x00000000000c8947 */ /* 0x003fea0003800000 */
[----:B------:R-:W-:-:S07]  /*1c70*/  MOV R12, 0x1c90 ;  /* 0x00001c90000c7802 */ /* 0x000fce0000000f00 */
[----:B------:R-:W-:Y:S05]  /*1c80*/  CALL.REL.NOINC `($__internal_1_$__cuda_sm20_sqrt_rn_f32_slowpath) ;  /* 0x0000021800687944 */ /* 0x000fea0003c00000 */
[----:B------:R-:W-:Y:S05]  /*1c90*/  BRA `(.L_x_38) ;  /* 0x0000000000107947 */ /* 0x000fea0003800000 */
.L_x_37:
[----:B------:R-:W-:Y:S01]  /*1ca0*/  FMUL.FTZ R13, R2, R11 ;  /* 0x0000000b020d7220 */ /* 0x000fe20000410000 */
[----:B------:R-:W-:-:S03]  /*1cb0*/  FMUL.FTZ R11, R11, 0.5 ;  /* 0x3f0000000b0b7820 */ /* 0x000fc60000410000 */
[----:B------:R-:W-:-:S04]  /*1cc0*/  FFMA R2, -R13, R13, R2 ;  /* 0x0000000d0d027223 */ /* 0x000fc80000000102 */
[----:B------:R-:W-:-:S07]  /*1cd0*/  FFMA R2, R2, R11, R13 ;  /* 0x0000000b02027223 */ /* 0x000fce000000000d */
.L_x_38:
[----:B------:R-:W-:-:S05]  /*1ce0*/  FADD R13, R2, 9.9999997473787516356e-06 ;  /* 0x3727c5ac020d7421 */ /* 0x000fca0000000000 */
[----:B------:R-:W-:-:S04]  /*1cf0*/  IADD3 R2, PT, PT, R13, 0x1800000, RZ ;  /* 0x018000000d027810 */ /* 0x000fc80007ffe0ff */
[----:B------:R-:W-:-:S04]  /*1d00*/  LOP3.LUT R2, R2, 0x7f800000, RZ, 0xc0, !PT ;  /* 0x7f80000002027812 */ /* 0x000fc800078ec0ff */
[----:B------:R-:W-:-:S13]  /*1d10*/  ISETP.GT.U32.AND P0, PT, R2, 0x1ffffff, PT ;  /* 0x01ffffff0200780c */ /* 0x000fda0003f04070 */
[----:B------:R-:W-:Y:S05]  /*1d20*/  @P0 BRA `(.L_x_39) ;  /* 0x00000000000c0947 */ /* 0x000fea0003800000 */
[----:B------:R-:W-:-:S07]  /*1d30*/  MOV R10, 0x1d50 ;  /* 0x00001d50000a7802 */ /* 0x000fce0000000f00 */
[----:B------:R-:W-:Y:S05]  /*1d40*/  CALL.REL.NOINC `($__internal_0_$__cuda_sm20_rcp_rn_f32_slowpath) ;  /* 0x0000021400647944 */ /* 0x000fea0003c00000 */
[----:B------:R-:W-:Y:S05]  /*1d50*/  BRA `(.L_x_40) ;  /* 0x0000000000107947 */ /* 0x000fea0003800000 */
.L_x_39:
[----:B------:R-:W0:Y:S02]  /*1d60*/  MUFU.RCP R2, R13 ;  /* 0x0000000d00027308 */ /* 0x000e240000001000 */
[----:B0-----:R-:W-:-:S04]  /*1d70*/  FFMA R10, R13, R2, -1 ;  /* 0xbf8000000d0a7423 */ /* 0x001fc80000000002 */
[----:B------:R-:W-:-:S04]  /*1d80*/  FADD.FTZ R11, -R10, -RZ ;  /* 0x800000ff0a0b7221 */ /* 0x000fc80000010100 */
[----:B------:R-:W-:-:S07]  /*1d90*/  FFMA R2, R2, R11, R2 ;  /* 0x0000000b02027223 */ /* 0x000fce0000000002 */
.L_x_40:
[----:B------:R-:W-:Y:S01]  /*1da0*/  BSSY.RECONVERGENT B0, `(.L_x_41) ;  /* 0x000001e000007945 */ /* 0x000fe20003800200 */
[----:B------:R-:W-:-:S03]  /*1db0*/  ISETP.NE.AND P2, PT, R21, RZ, PT ;  /* 0x000000ff1500720c */ /* 0x000fc60003f45270 */
[----:B------:R-:W-:Y:S10]  /*1dc0*/  @P3 BRA `(.L_x_42) ;  /* 0x00000000006c3947 */ /* 0x000ff40003800000 */
[----:B------:R-:W0:Y:S01]  /*1dd0*/  S2UR UR6, SR_CgaCtaId ;  /* 0x00000000000679c3 */ /* 0x000e220000008800 */
[----:B------:R-:W-:Y:S01]  /*1de0*/  MOV R7, RZ ;  /* 0x000000ff00077202 */ /* 0x000fe20000000f00 */
[----:B------:R-:W1:Y:S01]  /*1df0*/  LDCU.64 UR4, c[0x0][0x3c0] ;  /* 0x00007800ff0477ac */ /* 0x000e620008000a00 */
[----:B------:R-:W-:Y:S01]  /*1e00*/  MOV R10, 0x400 ;  /* 0x00000400000a7802 */ /* 0x000fe20000000f00 */
[----:B------:R-:W-:-:S04]  /*1e10*/  IMAD.WIDE.U32 R6, R5, UR13, R6 ;  /* 0x0000000d05067c25 */ /* 0x000fc8000f8e0006 */
[----:B------:R-:W-:Y:S02]  /*1e20*/  HFMA2 R5, -RZ, RZ, 0, 0 ;  /* 0x00000000ff057431 */ /* 0x000fe400000001ff */
[----:B------:R-:W-:Y:S02]  /*1e30*/  IMAD R7, R7, UR12, RZ ;  /* 0x0000000c07077c24 */ /* 0x000fe4000f8e02ff */
[----:B------:R-:W-:-:S05]  /*1e40*/  IMAD.WIDE.U32 R4, R6, UR12, R4 ;  /* 0x0000000c06047c25 */ /* 0x000fca000f8e0004 */
[----:B------:R-:W-:Y:S02]  /*1e50*/  IADD3 R5, PT, PT, R5, R7, RZ ;  /* 0x0000000705057210 */ /* 0x000fe40007ffe0ff */
[----:B0-----:R-:W-:Y:S02]  /*1e60*/  MOV R9, UR6 ;  /* 0x0000000600097c02 */ /* 0x001fe40008000f00 */
[C---:B-1----:R-:W-:Y:S02]  /*1e70*/  LEA R6, P0, R4.reuse, UR4, 0x2 ;  /* 0x0000000404067c11 */ /* 0x042fe4000f8010ff */
[----:B------:R-:W-:Y:S02]  /*1e80*/  LEA R12, R9, R10, 0x18 ;  /* 0x0000000a090c7211 */ /* 0x000fe400078ec0ff */
[----:B------:R-:W-:Y:S02]  /*1e90*/  F2FP.F16.F32.PACK_AB R10, RZ, R2 ;  /* 0x00000002ff0a723e */ /* 0x000fe400000000ff */
[----:B------:R-:W-:-:S02]  /*1ea0*/  LEA.HI.X R5, R4, UR5, R5, 0x2, P0 ;  /* 0x0000000504057c11 */ /* 0x000fc400080f1405 */
[----:B------:R-:W-:-:S07]  /*1eb0*/  LEA R2, R21, R12, 0x2 ;  /* 0x0000000c15027211 */ /* 0x000fce00078e10ff */
.L_x_43:
[----:B------:R-:W-:Y:S01]  /*1ec0*/  MOV R4, R6 ;  /* 0x0000000600047202 */ /* 0x000fe20000000f00 */
[----:B------:R-:W0:Y:S05]  /*1ed0*/  LDS R7, [R2] ;  /* 0x0000000002077984 */ /* 0x000e2a0000000800 */
[----:B------:R1:W2:Y:S01]  /*1ee0*/  LDG.E R4, desc[UR8][R4.64] ;  /* 0x0000000804047981 */ /* 0x0002a2000c1e1900 */
[----:B------:R-:W-:Y:S02]  /*1ef0*/  ISETP.GE.U32.AND P0, PT, R8, 0x300, PT ;  /* 0x000003000800780c */ /* 0x000fe40003f06070 */
[----:B------:R-:W-:Y:S02]  /*1f00*/  IADD3 R6, P1, PT, R6, 0x200, RZ ;  /* 0x0000020006067810 */ /* 0x000fe40007f3e0ff */
[----:B------:R-:W-:-:S02]  /*1f10*/  IADD3 R8, PT, PT, R8, 0x100, RZ ;  /* 0x0000010008087810 */ /* 0x000fc40007ffe0ff */
[----:B-1----:R-:W-:Y:S01]  /*1f20*/  IADD3.X R5, PT, PT, RZ, R5, RZ, P1, !PT ;  /* 0x00000005ff057210 */ /* 0x002fe20000ffe4ff */
[----:B0-----:R-:W-:-:S04]  /*1f30*/  HMUL2 R7, R7, R10.H0_H0 ;  /* 0x2000000a07077232 */ /* 0x001fc80000000000 */
[----:B--2---:R-:W-:-:S05]  /*1f40*/  HFMA2 R7, R7, R4, -RZ ;  /* 0x0000000407077231 */ /* 0x004fca00001000ff */
[----:B------:R0:W-:Y:S02]  /*1f50*/  STS [R2], R7 ;  /* 0x0000000702007388 */ /* 0x0001e40000000800 */
[----:B0-----:R-:W-:Y:S01]  /*1f60*/  IADD3 R2, PT, PT, R2, 0x200, RZ ;  /* 0x0000020002027810 */ /* 0x001fe20007ffe0ff */
[----:B------:R-:W-:Y:S06]  /*1f70*/  @!P0 BRA `(.L_x_43) ;  /* 0xfffffffc00d08947 */ /* 0x000fec000383ffff */
.L_x_42:
[----:B------:R-:W-:Y:S05]  /*1f80*/  BSYNC.RECONVERGENT B0 ;  /* 0x0000000000007941 */ /* 0x000fea0003800200 */
.L_x_41:
[----:B------:R-:W-:Y:S06]  /*1f90*/  BAR.SYNC.DEFER_BLOCKING 0x0 ;  /* 0x0000000000007b1d */ /* 0x000fec0000010000 */
[----:B------:R-:W-:Y:S04]  /*1fa0*/  BSSY.RECONVERGENT B0, `(.L_x_44) ;  /* 0x0000014000007945 */ /* 0x000fe80003800200 */
[----:B------:R-:W-:Y:S05]  /*1fb0*/  @P2 BRA `(.L_x_45) ;  /* 0x0000000000482947 */ /* 0x000fea0003800000 */
[----:B------:R-:W0:Y:S01]  /*1fc0*/  S2UR UR4, SR_CgaCtaId ;  /* 0x00000000000479c3 */ /* 0x000e220000008800 */
[----:B------:R-:W-:Y:S01]  /*1fd0*/  UMOV UR5, 0x400 ;  /* 0x0000040000057882 */ /* 0x000fe20000000000 */
[----:B------:R-:W-:-:S04]  /*1fe0*/  UIADD3 UR10, UPT, UPT, -UR12, 0x100000, URZ ;  /* 0x001000000c0a7890 */ /* 0x000fc8000fffe1ff */
[----:B------:R-:W-:Y:S02]  /*1ff0*/  USHF.L.U32 UR11, UR10, 0xb, URZ ;  /* 0x0000000b0a0b7899 */ /* 0x000fe400080006ff */
[----:B------:R-:W-:Y:S01]  /*2000*/  USHF.L.U32 UR10, UR10, 0x1, URZ ;  /* 0x000000010a0a7899 */ /* 0x000fe200080006ff */
[----:B0-----:R-:W-:Y:S01]  /*2010*/  MOV R9, UR4 ;  /* 0x0000000400097c02 */ /* 0x001fe20008000f00 */
[----:B------:R-:W-:Y:S02]  /*2020*/  UIADD3 UR4, UPT, UPT, UR5, 0x9380, URZ ;  /* 0x0000938005047890 */ /* 0x000fe4000fffe0ff */
[----:B------:R-:W-:Y:S01]  /*2030*/  UIADD3 UR5, UPT, UPT, UR5, 0x9388, URZ ;  /* 0x0000938805057890 */ /* 0x000fe2000fffe0ff */
[----:B------:R-:W-:-:S13]  /*2040*/  R2UR UR6, R9 ;  /* 0x00000000090672ca */ /* 0x000fda00000e0000 */
[----:B------:R-:W-:Y:S02]  /*2050*/  ULEA UR4, UR6, UR4, 0x18 ;  /* 0x0000000406047291 */ /* 0x000fe4000f8ec0ff */
[----:B------:R-:W-:Y:S01]  /*2060*/  ULEA UR5, UR6, UR5, 0x18 ;  /* 0x0000000506057291 */ /* 0x000fe2000f8ec0ff */
[----:B------:R-:W0:Y:S09]  /*2070*/  FENCE.VIEW.ASYNC.S ;  /* 0x00000000000073c6 */ /* 0x000e320000000000 */
[----:B0-----:R0:W1:Y:S02]  /*2080*/  SYNCS.EXCH.64 URZ, [UR4], UR10 ;  /* 0x0000000a04ff75b2 */ /* 0x0010640008000100 */
[----:B-1----:R1:W-:Y:S06]  /*2090*/  MEMBAR.ALL.CTA ;  /* 0x0000000000007992 */ /* 0x0023ec0000008000 */
[----:B-1----:R-:W1:Y:S02]  /*20a0*/  FENCE.VIEW.ASYNC.S ;  /* 0x00000000000073c6 */ /* 0x002e640000000000 */
[----:B-1----:R0:W1:Y:S02]  /*20b0*/  SYNCS.EXCH.64 URZ, [UR5], UR10 ;  /* 0x0000000a05ff75b2 */ /* 0x0020640008000100 */
[----:B-1----:R1:W-:Y:S06]  /*20c0*/  MEMBAR.ALL.CTA ;  /* 0x0000000000007992 */ /* 0x0023ec0000008000 */
[----:B-1----:R-:W1:Y:S02]  /*20d0*/  FENCE.VIEW.ASYNC.S ;  /* 0x00000000000073c6 */ /* 0x002e640000000000 */
.L_x_45:
[----:B0-----:R-:W-:Y:S05]  /*20e0*/  BSYNC.RECONVERGENT B0 ;  /* 0x0000000000007941 */ /* 0x001fea0003800200 */
.L_x_44:
[----:B-1----:R-:W-:Y:S06]  /*20f0*/  BAR.SYNC.DEFER_BLOCKING 0x0 ;  /* 0x0000000000007b1d */ /* 0x002fec0000010000 */
[----:B------:R-:W-:Y:S04]  /*2100*/  BSSY.RECONVERGENT B0, `(.L_x_46) ;  /* 0x0000023000007945 */ /* 0x000fe80003800200 */
[----:B------:R-:W-:Y:S05]  /*2110*/  @P2 BRA `(.L_x_47) ;  /* 0x0000000000682947 */ /* 0x000fea0003800000 */
[----:B------:R-:W0:Y:S01]  /*2120*/  S2UR UR5, SR_CgaCtaId ;  /* 0x00000000000579c3 */ /* 0x000e220000008800 */
[----:B------:R-:W-:Y:S01]  /*2130*/  UMOV UR4, 0x400 ;  /* 0x0000040000047882 */ /* 0x000fe20000000000 */
[----:B------:R-:W1:Y:S01]  /*2140*/  LDCU.64 UR10, c[0x0][0x348] ;  /* 0x00006900ff0a77ac */ /* 0x000e620008000a00 */
[----:B------:R-:W-:Y:S02]  /*2150*/  MOV R17, UR4 ;  /* 0x0000000400117c02 */ /* 0x000fe40008000f00 */
[----:B------:R-:W-:Y:S02]  /*2160*/  R2UR UR6, R3 ;  /* 0x00000000030672ca */ /* 0x000fe400000e0000 */
[----:B------:R-:W-:Y:S02]  /*2170*/  PLOP3.LUT P0, PT, PT, PT, PT, 0x80, 0x8 ;  /* 0x000000000008781c */ /* 0x000fe40003f0f070 */
[----:B------:R-:W-:-:S09]  /*2180*/  SHF.L.U32 R9, R9, 0xa, RZ ;  /* 0x0000000a09097819 */ /* 0x000fd200000006ff */
[----:B------:R-:W-:Y:S02]  /*2190*/  USHF.L.U32 UR6, UR6, 0x7, URZ ;  /* 0x0000000706067899 */ /* 0x000fe400080006ff */
[----:B-1----:R-:W-:Y:S01]  /*21a0*/  UIADD3 UR10, UP0, UPT, UR10, 0x80, URZ ;  /* 0x000000800a0a7890 */ /* 0x002fe2000ff1e0ff */
[----:B0-----:R-:W-:-:S03]  /*21b0*/  MOV R2, UR5 ;  /* 0x0000000500027c02 */ /* 0x001fc60008000f00 */
[----:B------:R-:W-:Y:S01]  /*21c0*/  UIADD3.X UR11, UPT, UPT, URZ, UR11, URZ, UP0, !UPT ;  /* 0x0000000bff0b7290 */ /* 0x000fe200087fe4ff */
[----:B------:R-:W-:Y:S02]  /*21d0*/  R2UR UR5, R17 ;  /* 0x00000000110572ca */ /* 0x000fe400000e0000 */
[----:B------:R-:W-:-:S11]  /*21e0*/  R2UR UR7, R2 ;  /* 0x00000000020772ca */ /* 0x000fd600000e0000 */
[----:B------:R-:W-:Y:S02]  /*21f0*/  UIADD3 UR4, UPT, UPT, UR5, 0xa80, URZ ;  /* 0x00000a8005047890 */ /* 0x000fe4000fffe0ff */
[----:B------:R-:W-:Y:S02]  /*2200*/  UIADD3 UR5, UPT, UPT, UR5, 0x9380, URZ ;  /* 0x0000938005057890 */ /* 0x000fe4000fffe0ff */
[----:B------:R-:W-:Y:S02]  /*2210*/  ULEA UR4, UR7, UR4, 0x18 ;  /* 0x0000000407047291 */ /* 0x000fe4000f8ec0ff */
[----:B------:R-:W-:-:S12]  /*2220*/  ULEA UR5, UR7, UR5, 0x18 ;  /* 0x0000000507057291 */ /* 0x000fd8000f8ec0ff */
.L_x_48:
[----:B------:R-:W-:-:S13]  /*2230*/  @P0 ELECT P1, URZ, PT ;  /* 0x0000000000ff082f */ /* 0x000fda0003820000 */
[----:B------:R-:W-:Y:S02]  /*2240*/  @P1 R2UR.BROADCAST UR7, R9 ;  /* 0x00000000090712ca */ /* 0x000fe400008e0000 */
[----:B------:R-:W-:-:S11]  /*2250*/  @P1 PLOP3.LUT P0, PT, P1, PT, PT, 0x8, 0x80 ;  /* 0x000000000080181c */ /* 0x000fd60000f0e170 */
[----:B------:R0:W-:Y:S01]  /*2260*/  UTMALDG.2D [UR4], [UR10] ;  /* 0x000000040a0075b4 */ /* 0x0001e20008008000 */
[----:B------:R-:W-:Y:S01]  /*2270*/  PLOP3.LUT P1, PT, PT, PT, PT, 0x8, 0x80 ;  /* 0x000000000080781c */ /* 0x000fe20003f2e170 */
[----:B0-----:R-:W-:-:S12]  /*2280*/  @P0 BRA.U.ANY `(.L_x_48) ;  /* 0xfffffffd00e80947 */ /* 0x001fd8000393ffff */
[----:B------:R-:W-:-:S06]  /*2290*/  HFMA2 R18, -RZ, RZ, 0, 2 ;  /* 0x00004000ff127431 */ /* 0x000fcc00000001ff */
[----:B------:R-:W2:Y:S01]  /*22a0*/  SYNCS.ARRIVE.TRANS64 R18, [UR5], R18 ;  /* 0x00000012ff1279a7 */ /* 0x000ea20008000005 */
[----:B------:R-:W-:Y:S05]  /*22b0*/  BRA `(.L_x_49) ;  /* 0x00000000001c7947 */ /* 0x000fea0003800000 */
.L_x_47:
[----:B------:R-:W0:Y:S01]  /*22c0*/  S2UR UR5, SR_CgaCtaId ;  /* 0x00000000000579c3 */ /* 0x000e220000008800 */
[----:B------:R-:W-:Y:S02]  /*22d0*/  UMOV UR4, 0x400 ;  /* 0x0000040000047882 */ /* 0x000fe40000000000 */
[----:B------:R-:W-:-:S04]  /*22e0*/  MOV R17, UR4 ;  /* 0x0000000400117c02 */ /* 0x000fc80008000f00 */
[----:B------:R-:W-:Y:S02]  /*22f0*/  IADD3 R5, PT, PT, R17, 0x9380, RZ ;  /* 0x0000938011057810 */ /* 0x000fe40007ffe0ff */
[----:B0-----:R-:W-:-:S04]  /*2300*/  MOV R2, UR5 ;  /* 0x0000000500027c02 */ /* 0x001fc80008000f00 */
[----:B------:R-:W-:-:S04]  /*2310*/  LEA R5, R2, R5, 0x18 ;  /* 0x0000000502057211 */ /* 0x000fc800078ec0ff */
[----:B------:R0:W1:Y:S03]  /*2320*/  SYNCS.ARRIVE.TRANS64.A1T0 R18, [R5+URZ], RZ ;  /* 0x000000ff051279a7 */ /* 0x00006600081000ff */
.L_x_49:
[----:B------:R-:W-:Y:S05]  /*2330*/  BSYNC.RECONVERGENT B0 ;  /* 0x0000000000007941 */ /* 0x000fea0003800200 */
.L_x_46:
[----:B------:R-:W-:Y:S01]  /*2340*/  R2UR UR6, R3 ;  /* 0x00000000030672ca */ /* 0x000fe200000e0000 */
[----:B------:R-:W-:Y:S01]  /*2350*/  HFMA2 R4, -RZ, RZ, 0, 0 ;  /* 0x00000000ff047431 */ /* 0x000fe200000001ff */
[C---:B------:R-:W-:Y:S01]  /*2360*/  IADD3 R15, PT, PT, R17.reuse, 0xa80, RZ ;  /* 0x00000a80110f7810 */ /* 0x040fe20007ffe0ff */
[----:B------:R-:W-:Y:S01]  /*2370*/  BSSY B1, `(.L_x_50) ;  /* 0x00002b6000017945 */ /* 0x000fe20003800000 */
[----:B------:R-:W-:Y:S01]  /*2380*/  IADD3 R17, PT, PT, R17, 0x4a80, RZ ;  /* 0x00004a8011117810 */ /* 0x000fe20007ffe0ff */
[----:B------:R-:W3:Y:S01]  /*2390*/  LDCU.64 UR10, c[0x0][0x348] ;  /* 0x00006900ff0a77ac */ /* 0x000ee20008000a00 */
[----:B------:R-:W-:Y:S02]  /*23a0*/  LOP3.LUT R12, R21, 0x3fffffe0, RZ, 0xc0, !PT ;  /* 0x3fffffe0150c7812 */ /* 0x000fe400078ec0ff */
[C---:B------:R-:W-:Y:S02]  /*23b0*/  LEA R15, R2.reuse, R15, 0x18 ;  /* 0x0000000f020f7211 */ /* 0x040fe400078ec0ff */
[----:B------:R-:W-:-:S02]  /*23c0*/  LEA R17, R2, R17, 0x18 ;  /* 0x0000001102117211 */ /* 0x000fc400078ec0ff */
[----:B------:R-:W-:Y:S01]  /*23d0*/  LOP3.LUT R12, R12, 0x1f, R21, 0xf8, !PT ;  /* 0x0000001f0c0c7812 */ /* 0x000fe200078ef815 */
[----:B------:R-:W-:Y:S01]  /*23e0*/  USHF.L.U32 UR6, UR6, 0x7, URZ ;  /* 0x0000000706067899 */ /* 0x000fe200080006ff */
[----:B------:R-:W-:Y:S02]  /*23f0*/  SHF.L.U32 R2, R2, 0xa, RZ ;  /* 0x0000000a02027819 */ /* 0x000fe400000006ff */
[----:B------:R-:W-:Y:S02]  /*2400*/  MOV R16, 0x1 ;  /* 0x0000000100107802 */ /* 0x000fe40000000f00 */
[C---:B------:R-:W-:Y:S02]  /*2410*/  LEA R20, R12.reuse, R15, 0x1 ;  /* 0x0000000f0c147211 */ /* 0x040fe400078e08ff */
[----:B------:R-:W-:-:S07]  /*2420*/  LEA R3, R12, R17, 0x1 ;  /* 0x000000110c037211 */ /* 0x000fce00078e08ff */
.L_x_74:
[----:B0-----:R-:W-:Y:S01]  /*2430*/  LOP3.LUT R5, R16, 0x1, RZ, 0xc0, !PT ;  /* 0x0000000110057812 */ /* 0x001fe200078ec0ff */
[----:B------:R-:W-:Y:S05]  /*2440*/  YIELD ;  /* 0x0000000000007946 */ /* 0x000fea0003800000 */
[----:B------:R-:W-:Y:S01]  /*2450*/  ISETP.NE.U32.AND P0, PT, R5, 0x1, PT ;  /* 0x000000010500780c */ /* 0x000fe20003f05070 */
[----:B------:R-:W-:-:S12]  /*2460*/  BSSY B0, `(.L_x_51) ;  /* 0x00002a3000007945 */ /* 0x000fd80003800000 */
[----:B----4-:R-:W-:Y:S05]  /*2470*/  @P0 BRA `(.L_x_52) ;  /* 0x0000001400440947 */ /* 0x010fea0003800000 */
[----:B------:R-:W-:Y:S01]  /*2480*/  ISETP.NE.AND P0, PT, R21, RZ, PT ;  /* 0x000000ff1500720c */ /* 0x000fe20003f05270 */
[----:B------:R-:W-:-:S12]  /*2490*/  BSSY.RECONVERGENT B2, `(.L_x_53) ;  /* 0x000001f000027945 */ /* 0x000fd80003800200 */
[----:B------:R-:W-:Y:S05]  /*24a0*/  @P0 BRA `(.L_x_54) ;  /* 0x0000000000580947 */ /* 0x000fea0003800000 */
[----:B------:R-:W0:Y:S01]  /*24b0*/  S2UR UR5, SR_CgaCtaId ;  /* 0x00000000000579c3 */ /* 0x000e220000008800 */
[----:B------:R-:W-:Y:S01]  /*24c0*/  UMOV UR4, 0x400 ;  /* 0x0000040000047882 */ /* 0x000fe20000000000 */
[----:B---3--:R-:W-:Y:S01]  /*24d0*/  UIADD3 UR12, UP0, UPT, UR10, 0x80, URZ ;  /* 0x000000800a0c7890 */ /* 0x008fe2000ff1e0ff */
[----:B------:R-:W-:Y:S02]  /*24e0*/  MOV R5, UR4 ;  /* 0x0000000400057c02 */ /* 0x000fe40008000f00 */
[----:B------:R-:W-:Y:S01]  /*24f0*/  PLOP3.LUT P0, PT, PT, PT, PT, 0x80, 0x8 ;  /* 0x000000000008781c */ /* 0x000fe20003f0f070 */
[----:B------:R-:W-:Y:S01]  /*2500*/  UIADD3.X UR13, UPT, UPT, URZ, UR11, URZ, UP0, !UPT ;  /* 0x0000000bff0d7290 */ /* 0x000fe200087fe4ff */
[----:B------:R-:W-:Y:S02]  /*2510*/  LEA R7, R16, R2, 0x6 ;  /* 0x0000000210077211 */ /* 0x000fe400078e30ff */
[----:B0-----:R-:W-:Y:S02]  /*2520*/  MOV R6, UR5 ;  /* 0x0000000500067c02 */ /* 0x001fe40008000f00 */
[----:B------:R-:W-:-:S02]  /*2530*/  R2UR UR5, R5 ;  /* 0x00000000050572ca */ /* 0x000fc400000e0000 */
[----:B------:R-:W-:-:S11]  /*2540*/  R2UR UR4, R6 ;  /* 0x00000000060472ca */ /* 0x000fd600000e0000 */
[----:B------:R-:W-:-:S04]  /*2550*/  UIADD3 UR5, UPT, UPT, UR5, 0x9388, URZ ;  /* 0x0000938805057890 */ /* 0x000fc8000fffe0ff */
[----:B------:R-:W-:-:S12]  /*2560*/  ULEA UR5, UR4, UR5, 0x18 ;  /* 0x0000000504057291 */ /* 0x000fd8000f8ec0ff */
.L_x_55:
[----:B------:R-:W-:-:S13]  /*2570*/  @P0 ELECT P1, URZ, PT ;  /* 0x0000000000ff082f */ /* 0x000fda0003820000 */
[----:B------:R-:W-:Y:S02]  /*2580*/  @P1 R2UR.BROADCAST UR7, R7 ;  /* 0x00000000070712ca */ /* 0x000fe400008e0000 */
[----:B------:R-:W-:Y:S02]  /*2590*/  @P1 R2UR.BROADCAST UR4, R17 ;  /* 0x00000000110412ca */ /* 0x000fe400008e0000 */
[----:B------:R-:W-:Y:S02]  /*25a0*/  @P1 PLOP3.LUT P0, PT, P1, PT, PT, 0x8, 0x80 ;  /* 0x000000000080181c */ /* 0x000fe40000f0e170 */
[----:B------:R-:W-:-:S09]  /*25b0*/  PLOP3.LUT P1, PT, PT, PT, PT, 0x8, 0x80 ;  /* 0x000000000080781c */ /* 0x000fd20003f2e170 */
[----:B------:R0:W-:Y:S02]  /*25c0*/  UTMALDG.2D [UR4], [UR12] ;  /* 0x000000040c0075b4 */ /* 0x0001e40008008000 */
[----:B0-----:R-:W-:Y:S05]  /*25d0*/  @P0 BRA.U.ANY `(.L_x_55) ;  /* 0xfffffffd00e40947 */ /* 0x001fea000393ffff */
[----:B------:R-:W-:-:S06]  /*25e0*/  HFMA2 R26, -RZ, RZ, 0, 2 ;  /* 0x00004000ff1a7431 */ /* 0x000fcc00000001ff */
[----:B------:R-:W0:Y:S01]  /*25f0*/  SYNCS.ARRIVE.TRANS64 R26, [UR5], R26 ;  /* 0x0000001aff1a79a7 */ /* 0x000e220008000005 */
[----:B------:R-:W-:Y:S05]  /*2600*/  BRA `(.L_x_56) ;  /* 0x00000000001c7947 */ /* 0x000fea0003800000 */
.L_x_54:
[----:B------:R-:W0:Y:S01]  /*2610*/  S2UR UR5, SR_CgaCtaId ;  /* 0x00000000000579c3 */ /* 0x000e220000008800 */
[----:B------:R-:W-:Y:S02]  /*2620*/  UMOV UR4, 0x400 ;  /* 0x0000040000047882 */ /* 0x000fe40000000000 */
[----:B------:R-:W-:-:S04]  /*2630*/  MOV R5, UR4 ;  /* 0x0000000400057c02 */ /* 0x000fc80008000f00 */
[----:B------:R-:W-:Y:S02]  /*2640*/  IADD3 R7, PT, PT, R5, 0x9388, RZ ;  /* 0x0000938805077810 */ /* 0x000fe40007ffe0ff */
[----:B0-----:R-:W-:-:S04]  /*2650*/  MOV R6, UR5 ;  /* 0x0000000500067c02 */ /* 0x001fc80008000f00 */
[----:B------:R-:W-:-:S04]  /*2660*/  LEA R7, R6, R7, 0x18 ;  /* 0x0000000706077211 */ /* 0x000fc800078ec0ff */
[----:B------:R0:W4:Y:S03]  /*2670*/  SYNCS.ARRIVE.TRANS64.A1T0 R26, [R7+URZ], RZ ;  /* 0x000000ff071a79a7 */ /* 0x00012600081000ff */
.L_x_56:
[----:B---3--:R-:W-:Y:S05]  /*2680*/  BSYNC.RECONVERGENT B2 ;  /* 0x0000000000027941 */ /* 0x008fea0003800200 */
.L_x_53:
[----:B------:R-:W-:Y:S02]  /*2690*/  CS2R R8, SR_GLOBALTIMERLO ;  /* 0x0000000000087805 */ /* 0x000fe40000015200 */
[----:B------:R-:W-:Y:S01]  /*26a0*/  IADD3 R5, PT, PT, R5, 0x9380, RZ ;  /* 0x0000938005057810 */ /* 0x000fe20007ffe0ff */
[----:B------:R-:W-:Y:S03]  /*26b0*/  BSSY B2, `(.L_x_57) ;  /* 0x000001e000027945 */ /* 0x000fe60003800000 */
[----:B------:R-:W-:-:S04]  /*26c0*/  LEA R11, R6, R5, 0x18 ;  /* 0x00000005060b7211 */ /* 0x000fc800078ec0ff */
[----:B-12---:R-:W1:Y:S02]  /*26d0*/  SYNCS.PHASECHK.TRANS64.TRYWAIT P0, [R11+URZ], R19 ;  /* 0x000000130b0075a7 */ /* 0x006e6400080011ff */
[----:B-1----:R-:W-:Y:S05]  /*26e0*/  @P0 BRA `(.L_x_58) ;  /* 0x0000000000680947 */ /* 0x002fea0003800000 */
[----:B------:R-:W-:-:S07]  /*26f0*/  MOV R10, RZ ;  /* 0x000000ff000a7202 */ /* 0x000fce0000000f00 */
.L_x_62:
[C---:B------:R-:W-:Y:S01]  /*2700*/  ISETP.GT.AND P0, PT, R10.reuse, 0xf, PT ;  /* 0x0000000f0a00780c */ /* 0x040fe20003f04270 */
[----:B------:R-:W-:Y:S05]  /*2710*/  YIELD ;  /* 0x0000000000007946 */ /* 0x000fea0003800000 */
[----:B------:R-:W-:Y:S07]  /*2720*/  BSSY B3, `(.L_x_59) ;  /* 0x0000014000037945 */ /* 0x000fee0003800000 */
[----:B------:R-:W-:Y:S01]  /*2730*/  @!P0 IADD3 R10, PT, PT, R10, 0x1, RZ ;  /* 0x000000010a0a8810 */ /* 0x000fe20007ffe0ff */
[----:B------:R-:W-:Y:S06]  /*2740*/  @!P0 BRA `(.L_x_60) ;  /* 0x0000000000448947 */ /* 0x000fec0003800000 */
[----:B0-----:R-:W-:-:S06]  /*2750*/  CS2R R6, SR_GLOBALTIMERLO ;  /* 0x0000000000067805 */ /* 0x001fcc0000015200 */
[----:B------:R-:W-:-:S04]  /*2760*/  IADD3 R6, P0, PT, -R8, R6, RZ ;  /* 0x0000000608067210 */ /* 0x000fc80007f1e1ff */
[----:B------:R-:W-:Y:S02]  /*2770*/  IADD3.X R7, PT, PT, ~R9, R7, RZ, P0, !PT ;  /* 0x0000000709077210 */ /* 0x000fe400007fe5ff */
[----:B------:R-:W-:-:S04]  /*2780*/  ISETP.GE.U32.AND P0, PT, R6, 0x3d0900, PT ;  /* 0x003d09000600780c */ /* 0x000fc80003f06070 */
[----:B------:R-:W-:-:S13]  /*2790*/  ISETP.GE.AND.EX P0, PT, R7, RZ, PT, P0 ;  /* 0x000000ff0700720c */ /* 0x000fda0003f06300 */
[----:B------:R-:W-:Y:S05]  /*27a0*/  @!P0 BRA `(.L_x_61) ;  /* 0x0000000000088947 */ /* 0x000fea0003800000 */
[----:B------:R-:W-:Y:S05]  /*27b0*/  NANOSLEEP 0xf4240 ;  /* 0x000f42400000795d */ /* 0x000fea0003800000 */
[----:B------:R-:W-:Y:S05]  /*27c0*/  BRA `(.L_x_60) ;  /* 0x0000000000247947 */ /* 0x000fea0003800000 */
.L_x_61:
[----:B------:R-:W-:-:S04]  /*27d0*/  ISETP.GE.U32.AND P0, PT, R6, 0x9c40, PT ;  /* 0x00009c400600780c */ /* 0x000fc80003f06070 */
[----:B------:R-:W-:-:S13]  /*27e0*/  ISETP.GE.AND.EX P0, PT, R7, RZ, PT, P0 ;  /* 0x000000ff0700720c */ /* 0x000fda0003f06300 */
[----:B------:R-:W-:Y:S05]  /*27f0*/  @!P0 BRA `(.L_x_60) ;  /* 0x0000000000188947 */ /* 0x000fea0003800000 */
[----:B------:R-:W-:-:S04]  /*2800*/  SHF.R.S32.HI R5, RZ, 0x1f, R7 ;  /* 0x0000001fff057819 */ /* 0x000fc80000011407 */
[----:B------:R-:W-:-:S04]  /*2810*/  LEA.HI R5, P0, R5, R6, RZ, 0x2 ;  /* 0x0000000605057211 */ /* 0x000fc800078110ff */
[----:B------:R-:W-:-:S04]  /*2820*/  IADD3.X R6, PT, PT, RZ, R7, RZ, P0, !PT ;  /* 0x00000007ff067210 */ /* 0x000fc800007fe4ff */
[----:B------:R-:W-:-:S04]  /*2830*/  SHF.R.U64 R5, R5, 0x2, R6 ;  /* 0x0000000205057819 */ /* 0x000fc80000001206 */
[----:B------:R-:W-:Y:S05]  /*2840*/  NANOSLEEP R5 ;  /* 0x000000050000735d */ /* 0x000fea0003800000 */
[----:B------:R-:W-:Y:S01]  /*2850*/  NOP ;  /* 0x0000000000007918 */ /* 0x000fe20000000000 */
.L_x_60:
[----:B------:R-:W-:Y:S05]  /*2860*/  BSYNC B3 ;  /* 0x0000000000037941 */ /* 0x000fea0003800000 */
.L_x_59:
[----:B------:R-:W1:Y:S02]  /*2870*/  SYNCS.PHASECHK.TRANS64.TRYWAIT P0, [R11+URZ], R19 ;  /* 0x000000130b0075a7 */ /* 0x000e6400080011ff */
[----:B-1----:R-:W-:Y:S05]  /*2880*/  @!P0 BRA `(.L_x_62) ;  /* 0xfffffffc009c8947 */ /* 0x002fea000383ffff */
.L_x_58:
[----:B------:R-:W-:Y:S05]  /*2890*/  BSYNC B2 ;  /* 0x0000000000027941 */ /* 0x000fea0003800000 */
.L_x_57:
[----:B------:R-:W1:Y:S01]  /*28a0*/  S2UR UR5, SR_CgaCtaId ;  /* 0x00000000000579c3 */ /* 0x000e620000008800 */
[----:B------:R-:W-:Y:S01]  /*28b0*/  UMOV UR4, 0x400 ;  /* 0x0000040000047882 */ /* 0x000fe20000000000 */
[----:B------:R-:W-:Y:S01]  /*28c0*/  LDS.U16 R5, [R20] ;  /* 0x0000000014057984 */ /* 0x000fe20000000400 */
[----:B------:R-:W-:-:S03]  /*28d0*/  MOV R14, UR4 ;  /* 0x00000004000e7c02 */ /* 0x000fc60008000f00 */
[----:B0-----:R-:W-:Y:S04]  /*28e0*/  LDS.U16 R7, [R20+0x100] ;  /* 0x0001000014077984 */ /* 0x001fe80000000400 */
[----:B------:R-:W-:Y:S04]  /*28f0*/  LDS.U16 R24, [R20+0x200] ;  /* 0x0002000014187984 */ /* 0x000fe80000000400 */
[----:B------:R-:W-:Y:S04]  /*2900*/  LDS.U16 R6, [R20+0x300] ;  /* 0x0003000014067984 */ /* 0x000fe80000000400 */
[----:B------:R-:W-:Y:S01]  /*2910*/  LDS.U16 R29, [R20+0x1000] ;  /* 0x00100000141d7984 */ /* 0x000fe20000000400 */
[----:B-1----:R-:W-:-:S04]  /*2920*/  MOV R13, UR5 ;  /* 0x00000005000d7c02 */ /* 0x002fc80008000f00 */
[----:B------:R-:W-:-:S04]  /*2930*/  LEA R23, R13, R14, 0x18 ;  /* 0x0000000e0d177211 */ /* 0x000fc800078ec0ff */
[----:B------:R-:W-:-:S05]  /*2940*/  LEA R23, R16, R23, 0x7 ;  /* 0x0000001710177211 */ /* 0x000fca00078e38ff */
[----:B------:R-:W0:Y:S02]  /*2950*/  LDS.128 R8, [R23+-0x80] ;  /* 0xffff800017087984 */ /* 0x000e240000000c00 */
[C---:B0-----:R-:W-:Y:S02]  /*2960*/  HMUL2 R5, R8.reuse.H0_H0, R5.H0_H0 ;  /* 0x2000000508057232 */ /* 0x041fe40000000800 */
[----:B------:R-:W-:Y:S02]  /*2970*/  HMUL2 R25, R8.H1_H1, R7.H0_H0 ;  /* 0x2000000708197232 */ /* 0x000fe40000000c00 */
[----:B------:R-:W0:Y:S01]  /*2980*/  LDS.U16 R7, [R20+0x500] ;  /* 0x0005000014077984 */ /* 0x000e220000000400 */
[----:B------:R-:W-:Y:S02]  /*2990*/  HADD2.F32 R5, -RZ, R5.H0_H0 ;  /* 0x20000005ff057230 */ /* 0x000fe40000004100 */
[C---:B------:R-:W-:Y:S02]  /*29a0*/  HMUL2 R24, R9.reuse.H0_H0, R24.H0_H0 ;  /* 0x2000001809187232 */ /* 0x040fe40000000800 */
[----:B------:R-:W-:Y:S01]  /*29b0*/  HADD2.F32 R25, -RZ, R25.H0_H0 ;  /* 0x20000019ff197230 */ /* 0x000fe20000004100 */
[----:B------:R-:W1:Y:S01]  /*29c0*/  LDS.U16 R8, [R20+0x600] ;  /* 0x0006000014087984 */ /* 0x000e620000000400 */
[----:B------:R-:W-:-:S02]  /*29d0*/  HMUL2 R6, R9.H1_H1, R6.H0_H0 ;  /* 0x2000000609067232 */ /* 0x000fc40000000c00 */
[----:B------:R-:W-:Y:S01]  /*29e0*/  FADD R4, R5, R4 ;  /* 0x0000000405047221 */ /* 0x000fe20000000000 */
[----:B------:R-:W-:Y:S01]  /*29f0*/  HADD2.F32 R9, -RZ, R24.H0_H0 ;  /* 0x20000018ff097230 */ /* 0x000fe20000004100 */
[----:B------:R-:W2:Y:S02]  /*2a00*/  LDS.U16 R5, [R20+0x400] ;  /* 0x0004000014057984 */ /* 0x000ea40000000400 */
[----:B------:R-:W-:Y:S02]  /*2a10*/  FADD R4, R4, R25 ;  /* 0x0000001904047221 */ /* 0x000fe40000000000 */
[----:B------:R-:W3:Y:S02]  /*2a20*/  LDS.U16 R24, [R20+0x700] ;  /* 0x0007000014187984 */ /* 0x000ee40000000400 */
[----:B------:R-:W-:Y:S01]  /*2a30*/  FADD R4, R4, R9 ;  /* 0x0000000904047221 */ /* 0x000fe20000000000 */
[----:B0-----:R-:W-:Y:S02]  /*2a40*/  HMUL2 R7, R10.H1_H1, R7.H0_H0 ;  /* 0x200000070a077232 */ /* 0x001fe40000000c00 */
[----:B-1----:R-:W-:-:S03]  /*2a50*/  HMUL2 R8, R11.H0_H0, R8.H0_H0 ;  /* 0x200000080b087232 */ /* 0x002fc60000000800 */
[----:B------:R-:W-:Y:S02]  /*2a60*/  HADD2.F32 R7, -RZ, R7.H0_H0 ;  /* 0x20000007ff077230 */ /* 0x000fe40000004100 */
[----:B--2---:R-:W-:Y:S02]  /*2a70*/  HMUL2 R9, R10.H0_H0, R5.H0_H0 ;  /* 0x200000050a097232 */ /* 0x004fe40000000800 */
[----:B------:R-:W-:Y:S02]  /*2a80*/  HADD2.F32 R5, -RZ, R6.H0_H0 ;  /* 0x20000006ff057230 */ /* 0x000fe40000004100 */
[----:B------:R-:W-:Y:S02]  /*2a90*/  HADD2.F32 R25, -RZ, R8.H0_H0 ;  /* 0x20000008ff197230 */ /* 0x000fe40000004100 */
[----:B---3--:R-:W-:Y:S02]  /*2aa0*/  HMUL2 R24, R11.H1_H1, R24.H0_H0 ;  /* 0x200000180b187232 */ /* 0x008fe40000000c00 */
[----:B------:R-:W-:-:S02]  /*2ab0*/  HADD2.F32 R9, -RZ, R9.H0_H0 ;  /* 0x20000009ff097230 */ /* 0x000fc40000004100 */
[----:B------:R-:W-:Y:S01]  /*2ac0*/  FADD R4, R4, R5 ;  /* 0x0000000504047221 */ /* 0x000fe20000000000 */
[----:B------:R-:W-:-:S03]  /*2ad0*/  HADD2.F32 R11, -RZ, R24.H0_H0 ;  /* 0x20000018ff0b7230 */ /* 0x000fc60000004100 */
[----:B------:R-:W-:Y:S02]  /*2ae0*/  FADD R4, R4, R9 ;  /* 0x0000000904047221 */ /* 0x000fe40000000000 */
[----:B------:R-:W-:Y:S02]  /*2af0*/  LDS.U16 R9, [R20+0x800] ;  /* 0x0008000014097984 */ /* 0x000fe40000000400 */
[----:B------:R-:W-:Y:S02]  /*2b00*/  FADD R10, R4, R7 ;  /* 0x00000007040a7221 */ /* 0x000fe40000000000 */
[----:B------:R-:W0:Y:S02]  /*2b10*/  LDS.128 R4, [R23+-0x70] ;  /* 0xffff900017047984 */ /* 0x000e240000000c00 */
[----:B------:R-:W-:Y:S02]  /*2b20*/  FADD R8, R10, R25 ;  /* 0x000000190a087221 */ /* 0x000fe40000000000 */
[----:B------:R-:W-:Y:S02]  /*2b30*/  LDS.U16 R25, [R20+0x900] ;  /* 0x0009000014197984 */ /* 0x000fe40000000400 */
[----:B------:R-:W-:-:S02]  /*2b40*/  FADD R11, R8, R11 ;  /* 0x0000000b080b7221 */ /* 0x000fc40000000000 */
[----:B------:R-:W1:Y:S04]  /*2b50*/  LDS.U16 R10, [R20+0xa00] ;  /* 0x000a0000140a7984 */ /* 0x000e680000000400 */
[----:B------:R-:W2:Y:S01]  /*2b60*/  LDS.U16 R8, [R20+0xb00] ;  /* 0x000b000014087984 */ /* 0x000ea20000000400 */
[----:B0-----:R-:W-:-:S05]  /*2b70*/  HMUL2 R9, R4.H0_H0, R9.H0_H0 ;  /* 0x2000000904097232 */ /* 0x001fca0000000800 */
[----:B------:R-:W-:Y:S02]  /*2b80*/  HADD2.F32 R24, -RZ, R9.H0_H0 ;  /* 0x20000009ff187230 */ /* 0x000fe40000004100 */
[----:B-1----:R-:W-:-:S03]  /*2b90*/  HMUL2 R28, R5.H0_H0, R10.H0_H0 ;  /* 0x2000000a051c7232 */ /* 0x002fc60000000800 */
[----:B------:R-:W-:Y:S01]  /*2ba0*/  FADD R9, R11, R24 ;  /* 0x000000180b097221 */ /* 0x000fe20000000000 */
[----:B------:R-:W-:Y:S01]  /*2bb0*/  HMUL2 R24, R4.H1_H1, R25.H0_H0 ;  /* 0x2000001904187232 */ /* 0x000fe20000000c00 */
[----:B------:R-:W0:Y:S01]  /*2bc0*/  LDS.U16 R11, [R20+0xc00] ;  /* 0x000c0000140b7984 */ /* 0x000e220000000400 */
[----:B--2---:R-:W-:Y:S02]  /*2bd0*/  HMUL2 R8, R5.H1_H1, R8.H0_H0 ;  /* 0x2000000805087232 */ /* 0x004fe40000000c00 */
[----:B------:R-:W-:Y:S01]  /*2be0*/  HADD2.F32 R28, -RZ, R28.H0_H0 ;  /* 0x2000001cff1c7230 */ /* 0x000fe20000004100 */
[----:B------:R-:W1:Y:S01]  /*2bf0*/  LDS.U16 R25, [R20+0xd00] ;  /* 0x000d000014197984 */ /* 0x000e620000000400 */
[----:B------:R-:W-:Y:S02]  /*2c00*/  HADD2.F32 R24, -RZ, R24.H0_H0 ;  /* 0x20000018ff187230 */ /* 0x000fe40000004100 */
[----:B------:R-:W-:Y:S01]  /*2c10*/  HADD2.F32 R8, -RZ, R8.H0_H0 ;  /* 0x20000008ff087230 */ /* 0x000fe20000004100 */
[----:B------:R-:W2:Y:S02]  /*2c20*/  LDS.U16 R10, [R20+0xe00] ;  /* 0x000e0000140a7984 */ /* 0x000ea40000000400 */
[----:B------:R-:W-:-:S02]  /*2c30*/  FADD R9, R9, R24 ;  /* 0x0000001809097221 */ /* 0x000fc40000000000 */
[----:B------:R-:W3:Y:S02]  /*2c40*/  LDS.U16 R4, [R20+0xf00] ;  /* 0x000f000014047984 */ /* 0x000ee40000000400 */
[----:B------:R-:W-:-:S04]  /*2c50*/  FADD R9, R9, R28 ;  /* 0x0000001c09097221 */ /* 0x000fc80000000000 */
[----:B------:R-:W-:Y:S01]  /*2c60*/  FADD R5, R9, R8 ;  /* 0x0000000809057221 */ /* 0x000fe20000000000 */
[C---:B0-----:R-:W-:Y:S02]  /*2c70*/  HMUL2 R11, R6.reuse.H0_H0, R11.H0_H0 ;  /* 0x2000000b060b7232 */ /* 0x041fe40000000800 */
[----:B-1----:R-:W-:-:S03]  /*2c80*/  HMUL2 R25, R6.H1_H1, R25.H0_H0 ;  /* 0x2000001906197232 */ /* 0x002fc60000000c00 */
[----:B------:R-:W-:Y:S02]  /*2c90*/  HADD2.F32 R8, -RZ, R11.H0_H0 ;  /* 0x2000000bff087230 */ /* 0x000fe40000004100 */
[C---:B--2---:R-:W-:Y:S02]  /*2ca0*/  HMUL2 R6, R7.reuse.H0_H0, R10.H0_H0 ;  /* 0x2000000a07067232 */ /* 0x044fe40000000800 */
[----:B------:R-:W-:Y:S02]  /*2cb0*/  HADD2.F32 R24, -RZ, R25.H0_H0 ;  /* 0x20000019ff187230 */ /* 0x000fe40000004100 */
[----:B------:R-:W-:Y:S01]  /*2cc0*/  FADD R5, R5, R8 ;  /* 0x0000000805057221 */ /* 0x000fe20000000000 */
[----:B---3--:R-:W-:Y:S01]  /*2cd0*/  HMUL2 R4, R7.H1_H1, R4.H0_H0 ;  /* 0x2000000407047232 */ /* 0x008fe20000000c00 */
[----:B------:R-:W0:Y:S01]  /*2ce0*/  LDS.128 R8, [R23+-0x60] ;  /* 0xffffa00017087984 */ /* 0x000e220000000c00 */
[----:B------:R-:W-:Y:S02]  /*2cf0*/  HADD2.F32 R6, -RZ, R6.H0_H0 ;  /* 0x20000006ff067230 */ /* 0x000fe40000004100 */
[----:B------:R-:W-:Y:S01]  /*2d00*/  FADD R5, R5, R24 ;  /* 0x0000001805057221 */ /* 0x000fe20000000000 */
[----:B------:R-:W1:Y:S01]  /*2d10*/  LDS.U16 R7, [R20+0x1100] ;  /* 0x0011000014077984 */ /* 0x000e620000000400 */
[----:B------:R-:W-:-:S02]  /*2d20*/  HADD2.F32 R4, -RZ, R4.H0_H0 ;  /* 0x20000004ff047230 */ /* 0x000fc40000004100 */
[----:B------:R-:W-:Y:S01]  /*2d30*/  FADD R5, R5, R6 ;  /* 0x0000000605057221 */ /* 0x000fe20000000000 */
[----:B------:R-:W2:Y:S03]  /*2d40*/  LDS.U16 R24, [R20+0x1200] ;  /* 0x0012000014187984 */ /* 0x000ea60000000400 */
[----:B------:R-:W-:Y:S01]  /*2d50*/  FADD R4, R5, R4 ;  /* 0x0000000405047221 */ /* 0x000fe20000000000 */
[----:B------:R-:W3:Y:S04]  /*2d60*/  LDS.U16 R6, [R20+0x1300] ;  /* 0x0013000014067984 */ /* 0x000ee80000000400 */
[----:B------:R-:W5:Y:S01]  /*2d70*/  LDS.U16 R5, [R20+0x1400] ;  /* 0x0014000014057984 */ /* 0x000f620000000400 */
[----:B0-----:R-:W-:-:S02]  /*2d80*/  HMUL2 R29, R8.H0_H0, R29.H0_H0 ;  /* 0x2000001d081d7232 */ /* 0x001fc40000000800 */
[----:B-1----:R-:W-:-:S03]  /*2d90*/  HMUL2 R25, R8.H1_H1, R7.H0_H0 ;  /* 0x2000000708197232 */ /* 0x002fc60000000c00 */
[----:B------:R-:W-:Y:S01]  /*2da0*/  HADD2.F32 R29, -RZ, R29.H0_H0 ;  /* 0x2000001dff1d7230 */ /* 0x000fe20000004100 */
[----:B------:R-:W0:Y:S01]  /*2db0*/  LDS.U16 R7, [R20+0x1500] ;  /* 0x0015000014077984 */ /* 0x000e220000000400 */
[C---:B--2---:R-:W-:Y:S02]  /*2dc0*/  HMUL2 R24, R9.reuse.H0_H0, R24.H0_H0 ;  /* 0x2000001809187232 */ /* 0x044fe40000000800 */
[----:B------:R-:W-:Y:S01]  /*2dd0*/  HADD2.F32 R25, -RZ, R25.H0_H0 ;  /* 0x20000019ff197230 */ /* 0x000fe20000004100 */
[----:B------:R-:W1:Y:S01]  /*2de0*/  LDS.U16 R8, [R20+0x1600] ;  /* 0x0016000014087984 */ /* 0x000e620000000400 */
[----:B------:R-:W-:Y:S01]  /*2df0*/  FADD R4, R4, R29 ;  /* 0x0000001d04047221 */ /* 0x000fe20000000000 */
[----:B---3--:R-:W-:Y:S02]  /*2e00*/  HMUL2 R6, R9.H1_H1, R6.H0_H0 ;  /* 0x2000000609067232 */ /* 0x008fe40000000c00 */
[----:B------:R-:W-:Y:S01]  /*2e10*/  HADD2.F32 R9, -RZ, R24.H0_H0 ;  /* 0x20000018ff097230 */ /* 0x000fe20000004100 */
[----:B------:R-:W-:Y:S01]  /*2e20*/  LDS.U16 R29, [R20+0x2000] ;  /* 0x00200000141d7984 */ /* 0x000fe20000000400 */
[----:B------:R-:W-:-:S03]  /*2e30*/  FADD R4, R4, R25 ;  /* 0x0000001904047221 */ /* 0x000fc60000000000 */
[----:B------:R-:W2:Y:S01]  /*2e40*/  LDS.U16 R24, [R20+0x1700] ;  /* 0x0017000014187984 */ /* 0x000ea20000000400 */
[----:B------:R-:W-:Y:S01]  /*2e50*/  FADD R4, R4, R9 ;  /* 0x0000000904047221 */ /* 0x000fe20000000000 */
[----:B-----5:R-:W-:Y:S02]  /*2e60*/  HMUL2 R9, R10.H0_H0, R5.H0_H0 ;  /* 0x200000050a097232 */ /* 0x020fe40000000800 */
[----:B------:R-:W-:-:S03]  /*2e70*/  HADD2.F32 R5, -RZ, R6.H0_H0 ;  /* 0x20000006ff057230 */ /* 0x000fc60000004100 */
[----:B------:R-:W-:Y:S02]  /*2e80*/  HADD2.F32 R9, -RZ, R9.H0_H0 ;  /* 0x20000009ff097230 */ /* 0x000fe40000004100 */
[----:B------:R-:W-:-:S04]  /*2e90*/  FADD R4, R4, R5 ;  /* 0x0000000504047221 */ /* 0x000fc80000000000 */
[----:B------:R-:W-:Y:S02]  /*2ea0*/  FADD R4, R4, R9 ;  /* 0x0000000904047221 */ /* 0x000fe40000000000 */
[----:B------:R-:W-:Y:S01]  /*2eb0*/  LDS.U16 R9, [R20+0x1800] ;  /* 0x0018000014097984 */ /* 0x000fe20000000400 */
[----:B0-----:R-:W-:Y:S02]  /*2ec0*/  HMUL2 R7, R10.H1_H1, R7.H0_H0 ;  /* 0x200000070a077232 */ /* 0x001fe40000000c00 */
[----:B-1----:R-:W-:-:S03]  /*2ed0*/  HMUL2 R8, R11.H0_H0, R8.H0_H0 ;  /* 0x200000080b087232 */ /* 0x002fc60000000800 */
[----:B------:R-:W-:Y:S02]  /*2ee0*/  HADD2.F32 R7, -RZ, R7.H0_H0 ;  /* 0x20000007ff077230 */ /* 0x000fe40000004100 */
[----:B------:R-:W-:-:S03]  /*2ef0*/  HADD2.F32 R25, -RZ, R8.H0_H0 ;  /* 0x20000008ff197230 */ /* 0x000fc60000004100 */
[----:B------:R-:W-:Y:S02]  /*2f00*/  FADD R10, R4, R7 ;  /* 0x00000007040a7221 */ /* 0x000fe40000000000 */
[----:B------:R-:W0:Y:S01]  /*2f10*/  LDS.128 R4, [R23+-0x50] ;  /* 0xffffb00017047984 */ /* 0x000e220000000c00 */
[----:B--2---:R-:W-:Y:S02]  /*2f20*/  HMUL2 R24, R11.H1_H1, R24.H0_H0 ;  /* 0x200000180b187232 */ /* 0x004fe40000000c00 */
[----:B------:R-:W-:Y:S02]  /*2f30*/  FADD R8, R10, R25 ;  /* 0x000000190a087221 */ /* 0x000fe40000000000 */
[----:B------:R-:W-:Y:S01]  /*2f40*/  LDS.U16 R25, [R20+0x1900] ;  /* 0x0019000014197984 */ /* 0x000fe20000000400 */
[----:B------:R-:W-:-:S03]  /*2f50*/  HADD2.F32 R11, -RZ, R24.H0_H0 ;  /* 0x20000018ff0b7230 */ /* 0x000fc60000004100 */
[----:B------:R-:W1:Y:S02]  /*2f60*/  LDS.U16 R10, [R20+0x1a00] ;  /* 0x001a0000140a7984 */ /* 0x000e640000000400 */
[----:B------:R-:W-:Y:S02]  /*2f70*/  FADD R11, R8, R11 ;  /* 0x0000000b080b7221 */ /* 0x000fe40000000000 */
        /* <DEDUP_REMOVED lines=62> */
[----:B------:R-:W1:Y:S01]  /*3360*/  LDS.U16 R25, [R20+0x2900] ;  /* 0x0029000014197984 */ /* 0x000e620000000400 */
[----:B------:R-:W-:-:S03]  /*3370*/  HADD2.F32 R11, -RZ, R24.H0_H0 ;  /* 0x20000018ff0b7230 */ /* 0x000fc60000004100 */
[----:B------:R-:W2:Y:S02]  /*3380*/  LDS.U16 R10, [R20+0x2a00] ;  /* 0x002a0000140a7984 */ /* 0x000ea40000000400 */
[----:B------:R-:W-:Y:S02]  /*3390*/  FADD R11, R8, R11 ;  /* 0x0000000b080b7221 */ /* 0x000fe40000000000 */
[----:B------:R-:W3:Y:S01]  /*33a0*/  LDS.U16 R8, [R20+0x2b00] ;  /* 0x002b000014087984 */ /* 0x000ee20000000400 */
[C---:B0-----:R-:W-:Y:S02]  /*33b0*/  HMUL2 R9, R4.reuse.H0_H0, R9.H0_H0 ;  /* 0x2000000904097232 */ /* 0x041fe40000000800 */
[----:B-1----:R-:W-:-:S03]  /*33c0*/  HMUL2 R4, R4.H1_H1, R25.H0_H0 ;  /* 0x2000001904047232 */ /* 0x002fc60000000c00 */
[----:B------:R-:W-:Y:S01]  /*33d0*/  HADD2.F32 R24, -RZ, R9.H0_H0 ;  /* 0x20000009ff187230 */ /* 0x000fe20000004100 */
[----:B------:R-:W0:Y:S01]  /*33e0*/  LDS.U16 R25, [R20+0x2d00] ;  /* 0x002d000014197984 */ /* 0x000e220000000400 */
[----:B------:R-:W-:-:S03]  /*33f0*/  HADD2.F32 R28, -RZ, R4.H0_H0 ;  /* 0x20000004ff1c7230 */ /* 0x000fc60000004100 */
[----:B------:R-:W-:Y:S01]  /*3400*/  FADD R9, R11, R24 ;  /* 0x000000180b097221 */ /* 0x000fe20000000000 */
[C---:B--2---:R-:W-:Y:S01]  /*3410*/  HMUL2 R24, R5.reuse.H0_H0, R10.H0_H0 ;  /* 0x2000000a05187232 */ /* 0x044fe20000000800 */
[----:B------:R-:W1:Y:S01]  /*3420*/  LDS.U16 R11, [R20+0x2c00] ;  /* 0x002c0000140b7984 */ /* 0x000e620000000400 */
[----:B---3--:R-:W-:Y:S02]  /*3430*/  HMUL2 R8, R5.H1_H1, R8.H0_H0 ;  /* 0x2000000805087232 */ /* 0x008fe40000000c00 */
[----:B------:R-:W-:Y:S01]  /*3440*/  FADD R9, R9, R28 ;  /* 0x0000001c09097221 */ /* 0x000fe20000000000 */
[----:B------:R-:W2:Y:S01]  /*3450*/  LDS.U16 R10, [R20+0x2e00] ;  /* 0x002e0000140a7984 */ /* 0x000ea20000000400 */
[----:B------:R-:W-:Y:S02]  /*3460*/  HADD2.F32 R24, -RZ, R24.H0_H0 ;  /* 0x20000018ff187230 */ /* 0x000fe40000004100 */
[----:B------:R-:W-:Y:S01]  /*3470*/  HADD2.F32 R8, -RZ, R8.H0_H0 ;  /* 0x20000008ff087230 */ /* 0x000fe20000004100 */
[----:B------:R-:W3:Y:S02]  /*3480*/  LDS.U16 R4, [R20+0x2f00] ;  /* 0x002f000014047984 */ /* 0x000ee40000000400 */
[----:B------:R-:W-:-:S04]  /*3490*/  FADD R9, R9, R24 ;  /* 0x0000001809097221 */ /* 0x000fc80000000000 */
[----:B------:R-:W-:Y:S01]  /*34a0*/  FADD R5, R9, R8 ;  /* 0x0000000809057221 */ /* 0x000fe20000000000 */
[C---:B0-----:R-:W-:Y:S02]  /*34b0*/  HMUL2 R24, R6.reuse.H1_H1, R25.H0_H0 ;  /* 0x2000001906187232 */ /* 0x041fe40000000c00 */
[----:B------:R-:W-:Y:S03]  /*34c0*/  LDS.U16 R25, [R20+0x3000] ;  /* 0x0030000014197984 */ /* 0x000fe60000000400 */
[----:B------:R-:W-:Y:S02]  /*34d0*/  HADD2.F32 R24, -RZ, R24.H0_H0 ;  /* 0x20000018ff187230 */ /* 0x000fe40000004100 */
[----:B-1----:R-:W-:Y:S02]  /*34e0*/  HMUL2 R11, R6.H0_H0, R11.H0_H0 ;  /* 0x2000000b060b7232 */ /* 0x002fe40000000800 */
[----:B--2---:R-:W-:-:S03]  /*34f0*/  HMUL2 R6, R7.H0_H0, R10.H0_H0 ;  /* 0x2000000a07067232 */ /* 0x004fc60000000800 */
[----:B------:R-:W-:Y:S02]  /*3500*/  HADD2.F32 R8, -RZ, R11.H0_H0 ;  /* 0x2000000bff087230 */ /* 0x000fe40000004100 */
[----:B---3--:R-:W-:Y:S02]  /*3510*/  HMUL2 R4, R7.H1_H1, R4.H0_H0 ;  /* 0x2000000407047232 */ /* 0x008fe40000000c00 */
[----:B------:R-:W-:Y:S02]  /*3520*/  HADD2.F32 R6, -RZ, R6.H0_H0 ;  /* 0x20000006ff067230 */ /* 0x000fe40000004100 */
[----:B------:R-:W-:Y:S01]  /*3530*/  FADD R5, R5, R8 ;  /* 0x0000000805057221 */ /* 0x000fe20000000000 */
[----:B------:R-:W-:Y:S01]  /*3540*/  LDS.U16 R7, [R20+0x3100] ;  /* 0x0031000014077984 */ /* 0x000fe20000000400 */
[----:B------:R-:W-:Y:S02]  /*3550*/  HADD2.F32 R4, -RZ, R4.H0_H0 ;  /* 0x20000004ff047230 */ /* 0x000fe40000004100 */
[----:B------:R-:W-:Y:S01]  /*3560*/  FADD R5, R5, R24 ;  /* 0x0000001805057221 */ /* 0x000fe20000000000 */
[----:B------:R-:W0:Y:S03]  /*3570*/  LDS.128 R8, [R23+-0x20] ;  /* 0xffffe00017087984 */ /* 0x000e260000000c00 */
[----:B------:R-:W-:-:S02]  /*3580*/  FADD R5, R5, R6 ;  /* 0x0000000605057221 */ /* 0x000fc40000000000 */
[----:B------:R-:W1:Y:S02]  /*3590*/  LDS.U16 R6, [R20+0x3200] ;  /* 0x0032000014067984 */ /* 0x000e640000000400 */
[----:B------:R-:W-:Y:S02]  /*35a0*/  FADD R5, R5, R4 ;  /* 0x0000000405057221 */ /* 0x000fe40000000000 */
[----:B------:R-:W2:Y:S01]  /*35b0*/  LDS.U16 R4, [R20+0x3300] ;  /* 0x0033000014047984 */ /* 0x000ea20000000400 */
[C---:B0-----:R-:W-:Y:S02]  /*35c0*/  HMUL2 R25, R8.reuse.H0_H0, R25.H0_H0 ;  /* 0x2000001908197232 */ /* 0x041fe40000000800 */
[----:B------:R-:W-:Y:S02]  /*35d0*/  HMUL2 R8, R8.H1_H1, R7.H0_H0 ;  /* 0x2000000708087232 */ /* 0x000fe40000000c00 */
[----:B------:R-:W-:Y:S01]  /*35e0*/  LDS.U16 R7, [R20+0x3500] ;  /* 0x0035000014077984 */ /* 0x000fe20000000400 */
[----:B------:R-:W-:-:S02]  /*35f0*/  HADD2.F32 R24, -RZ, R25.H0_H0 ;  /* 0x20000019ff187230 */ /* 0x000fc40000004100 */
[C---:B-1----:R-:W-:Y:S02]  /*3600*/  HMUL2 R6, R9.reuse.H0_H0, R6.H0_H0 ;  /* 0x2000000609067232 */ /* 0x042fe40000000800 */
[----:B------:R-:W-:Y:S02]  /*3610*/  HADD2.F32 R25, -RZ, R8.H0_H0 ;  /* 0x20000008ff197230 */ /* 0x000fe40000004100 */
[----:B------:R-:W-:Y:S01]  /*3620*/  LDS.U16 R8, [R20+0x3700] ;  /* 0x0037000014087984 */ /* 0x000fe20000000400 */
[----:B------:R-:W-:Y:S01]  /*3630*/  FADD R24, R5, R24 ;  /* 0x0000001805187221 */ /* 0x000fe20000000000 */
[----:B--2---:R-:W-:Y:S02]  /*3640*/  HMUL2 R4, R9.H1_H1, R4.H0_H0 ;  /* 0x2000000409047232 */ /* 0x004fe40000000c00 */
[----:B------:R-:W-:Y:S01]  /*3650*/  HADD2.F32 R6, -RZ, R6.H0_H0 ;  /* 0x20000006ff067230 */ /* 0x000fe20000004100 */
[----:B------:R-:W0:Y:S01]  /*3660*/  LDS.U16 R5, [R20+0x3400] ;  /* 0x0034000014057984 */ /* 0x000e220000000400 */
[----:B------:R-:W-:Y:S01]  /*3670*/  FADD R25, R24, R25 ;  /* 0x0000001918197221 */ /* 0x000fe20000000000 */
[----:B------:R-:W-:-:S02]  /*3680*/  HADD2.F32 R9, -RZ, R4.H0_H0 ;  /* 0x20000004ff097230 */ /* 0x000fc40000004100 */
[----:B------:R-:W1:Y:S01]  /*3690*/  LDS.U16 R24, [R20+0x3600] ;  /* 0x0036000014187984 */ /* 0x000e620000000400 */
[----:B------:R-:W-:-:S03]  /*36a0*/  FADD R6, R25, R6 ;  /* 0x0000000619067221 */ /* 0x000fc60000000000 */
[----:B------:R-:W-:Y:S01]  /*36b0*/  LDS.U16 R25, [R20+0x3900] ;  /* 0x0039000014197984 */ /* 0x000fe20000000400 */
[----:B------:R-:W-:Y:S01]  /*36c0*/  FADD R9, R6, R9 ;  /* 0x0000000906097221 */ /* 0x000fe20000000000 */
[C---:B0-----:R-:W-:Y:S02]  /*36d0*/  HMUL2 R5, R10.reuse.H0_H0, R5.H0_H0 ;  /* 0x200000050a057232 */ /* 0x041fe40000000800 */
[----:B------:R-:W-:Y:S02]  /*36e0*/  HMUL2 R10, R10.H1_H1, R7.H0_H0 ;  /* 0x200000070a0a7232 */ /* 0x000fe40000000c00 */
[C---:B-1----:R-:W-:Y:S02]  /*36f0*/  HMUL2 R24, R11.reuse.H0_H0, R24.H0_H0 ;  /* 0x200000180b187232 */ /* 0x042fe40000000800 */
[----:B------:R-:W-:Y:S02]  /*3700*/  HADD2.F32 R4, -RZ, R5.H0_H0 ;  /* 0x20000005ff047230 */ /* 0x000fe40000004100 */
[----:B------:R-:W-:-:S02]  /*3710*/  HMUL2 R11, R11.H1_H1, R8.H0_H0 ;  /* 0x200000080b0b7232 */ /* 0x000fc40000000c00 */
[----:B------:R-:W-:Y:S01]  /*3720*/  HADD2.F32 R10, -RZ, R10.H0_H0 ;  /* 0x2000000aff0a7230 */ /* 0x000fe20000004100 */
[----:B------:R-:W-:Y:S01]  /*3730*/  LDS.U16 R8, [R20+0x3a00] ;  /* 0x003a000014087984 */ /* 0x000fe20000000400 */
[----:B------:R-:W-:Y:S02]  /*3740*/  HADD2.F32 R24, -RZ, R24.H0_H0 ;  /* 0x20000018ff187230 */ /* 0x000fe40000004100 */
[----:B------:R-:W-:Y:S02]  /*3750*/  FADD R9, R9, R4 ;  /* 0x0000000409097221 */ /* 0x000fe40000000000 */
[----:B------:R-:W0:Y:S02]  /*3760*/  LDS.128 R4, [R23+-0x10] ;  /* 0xfffff00017047984 */ /* 0x000e240000000c00 */
[----:B------:R-:W-:Y:S02]  /*3770*/  FADD R9, R9, R10 ;  /* 0x0000000a09097221 */ /* 0x000fe40000000000 */
[----:B------:R-:W1:Y:S02]  /*3780*/  LDS.U16 R10, [R20+0x3b00] ;  /* 0x003b0000140a7984 */ /* 0x000e640000000400 */
[----:B------:R-:W-:Y:S01]  /*3790*/  FADD R9, R9, R24 ;  /* 0x0000001809097221 */ /* 0x000fe20000000000 */
[----:B------:R-:W-:Y:S01]  /*37a0*/  HADD2.F32 R24, -RZ, R11.H0_H0 ;  /* 0x2000000bff187230 */ /* 0x000fe20000004100 */
[----:B------:R-:W2:Y:S04]  /*37b0*/  LDS.U16 R23, [R20+0x3d00] ;  /* 0x003d000014177984 */ /* 0x000ea80000000400 */
[----:B------:R-:W-:Y:S01]  /*37c0*/  FADD R9, R9, R24 ;  /* 0x0000001809097221 */ /* 0x000fe20000000000 */
[----:B0-----:R-:W-:-:S02]  /*37d0*/  HMUL2 R29, R4.H0_H0, R29.H0_H0 ;  /* 0x2000001d041d7232 */ /* 0x001fc40000000800 */
[----:B------:R-:W-:Y:S02]  /*37e0*/  HMUL2 R25, R4.H1_H1, R25.H0_H0 ;  /* 0x2000001904197232 */ /* 0x000fe40000000c00 */
[----:B------:R-:W0:Y:S01]  /*37f0*/  LDS.U16 R4, [R20+0x3e00] ;  /* 0x003e000014047984 */ /* 0x000e220000000400 */
[----:B------:R-:W-:Y:S02]  /*3800*/  HADD2.F32 R24, -RZ, R29.H0_H0 ;  /* 0x2000001dff187230 */ /* 0x000fe40000004100 */
[C---:B-1----:R-:W-:Y:S02]  /*3810*/  HMUL2 R10, R5.reuse.H1_H1, R10.H0_H0 ;  /* 0x2000000a050a7232 */ /* 0x042fe40000000c00 */
[----:B------:R-:W-:Y:S02]  /*3820*/  HADD2.F32 R28, -RZ, R25.H0_H0 ;  /* 0x20000019ff1c7230 */ /* 0x000fe40000004100 */
[----:B--2---:R-:W-:Y:S02]  /*3830*/  HMUL2 R23, R6.H1_H1, R23.H0_H0 ;  /* 0x2000001706177232 */ /* 0x004fe40000000c00 */
[----:B------:R-:W-:Y:S01]  /*3840*/  FADD R11, R9, R24 ;  /* 0x00000018090b7221 */ /* 0x000fe20000000000 */
[----:B------:R-:W-:Y:S01]  /*3850*/  HMUL2 R24, R5.H0_H0, R8.H0_H0 ;  /* 0x2000000805187232 */ /* 0x000fe20000000800 */
[----:B------:R-:W1:Y:S01]  /*3860*/  LDS.U16 R9, [R20+0x3c00] ;  /* 0x003c000014097984 */ /* 0x000e620000000400 */
[----:B------:R-:W-:-:S02]  /*3870*/  HADD2.F32 R10, -RZ, R10.H0_H0 ;  /* 0x2000000aff0a7230 */ /* 0x000fc40000004100 */
[----:B------:R-:W-:Y:S01]  /*3880*/  FADD R11, R11, R28 ;  /* 0x0000001c0b0b7221 */ /* 0x000fe20000000000 */
[----:B------:R-:W2:Y:S01]  /*3890*/  LDS.U16 R8, [R20+0x3f00] ;  /* 0x003f000014087984 */ /* 0x000ea20000000400 */
[----:B------:R-:W-:-:S05]  /*38a0*/  HADD2.F32 R24, -RZ, R24.H0_H0 ;  /* 0x20000018ff187230 */ /* 0x000fca0000004100 */
[----:B------:R-:W-:-:S04]  /*38b0*/  FADD R11, R11, R24 ;  /* 0x000000180b0b7221 */ /* 0x000fc80000000000 */
[----:B------:R-:W-:Y:S01]  /*38c0*/  FADD R10, R11, R10 ;  /* 0x0000000a0b0a7221 */ /* 0x000fe20000000000 */
[----:B0-----:R-:W-:Y:S02]  /*38d0*/  HMUL2 R5, R7.H0_H0, R4.H0_H0 ;  /* 0x2000000407057232 */ /* 0x001fe40000000800 */
[----:B------:R-:W-:-:S03]  /*38e0*/  HADD2.F32 R4, -RZ, R23.H0_H0 ;  /* 0x20000017ff047230 */ /* 0x000fc60000004100 */
[----:B------:R-:W-:Y:S02]  /*38f0*/  HADD2.F32 R5, -RZ, R5.H0_H0 ;  /* 0x20000005ff057230 */ /* 0x000fe40000004100 */
[----:B-1----:R-:W-:Y:S02]  /*3900*/  HMUL2 R9, R6.H0_H0, R9.H0_H0 ;  /* 0x2000000906097232 */ /* 0x002fe40000000800 */
[----:B--2---:R-:W-:-:S03]  /*3910*/  HMUL2 R8, R7.H1_H1, R8.H0_H0 ;  /* 0x2000000807087232 */ /* 0x004fc60000000c00 */
[----:B------:R-:W-:Y:S02]  /*3920*/  HADD2.F32 R9, -RZ, R9.H0_H0 ;  /* 0x20000009ff097230 */ /* 0x000fe40000004100 */
[----:B------:R-:W-:-:S03]  /*3930*/  HADD2.F32 R7, -RZ, R8.H0_H0 ;  /* 0x20000008ff077230 */ /* 0x000fc60000004100 */
[----:B------:R-:W-:-:S04]  /*3940*/  FADD R9, R10, R9 ;  /* 0x000000090a097221 */ /* 0x000fc80000000000 */
[----:B------:R-:W-:-:S04]  /*3950*/  FADD R4, R9, R4 ;  /* 0x0000000409047221 */ /* 0x000fc80000000000 */
[----:B------:R-:W-:-:S04]  /*3960*/  FADD R4, R4, R5 ;  /* 0x0000000504047221 */ /* 0x000fc80000000000 */
[----:B------:R-:W-:Y:S01]  /*3970*/  FADD R4, R4, R7 ;  /* 0x0000000704047221 */ /* 0x000fe20000000000 */
[----:B------:R-:W-:Y:S06]  /*3980*/  BRA `(.L_x_63) ;  /* 0x0000001400407947 */ /* 0x000fec0003800000 */
.L_x_52:
        /* <DEDUP_REMOVED lines=9> */
[----:B------:R-:W-:Y:S02]  /*3a20*/  R2UR UR4, R5 ;  /* 0x00000000050472ca */ /* 0x000fe400000e0000 */
[----:B------:R-:W-:-:S11]  /*3a30*/  LEA R7, R16, R2, 0x6 ;  /* 0x0000000210077211 */ /* 0x000fd600078e30ff */
[----:B------:R-:W-:Y:S01]  /*3a40*/  UIADD3 UR4, UPT, UPT, UR4, 0x9380, URZ ;  /* 0x0000938004047890 */ /* 0x000fe2000fffe0ff */
[----:B0-----:R-:W-:-:S04]  /*3a50*/  MOV R6, UR5 ;  /* 0x0000000500067c02 */ /* 0x001fc80008000f00 */
[----:B------:R-:W-:-:S13]  /*3a60*/  R2UR UR5, R6 ;  /* 0x00000000060572ca */ /* 0x000fda00000e0000 */
[----:B------:R-:W-:-:S12]  /*3a70*/  ULEA UR5, UR5, UR4, 0x18 ;  /* 0x0000000405057291 */ /* 0x000fd8000f8ec0ff */
.L_x_66:
[----:B------:R-:W-:-:S13]  /*3a80*/  @P0 ELECT P1, URZ, PT ;  /* 0x0000000000ff082f */ /* 0x000fda0003820000 */
[----:B------:R-:W-:Y:S02]  /*3a90*/  @P1 R2UR.BROADCAST UR7, R7 ;  /* 0x00000000070712ca */ /* 0x000fe400008e0000 */
[----:B------:R-:W-:Y:S02]  /*3aa0*/  @P1 R2UR.BROADCAST UR4, R15 ;  /* 0x000000000f0412ca */ /* 0x000fe400008e0000 */
[----:B------:R-:W-:Y:S02]  /*3ab0*/  @P1 PLOP3.LUT P0, PT, P1, PT, PT, 0x8, 0x80 ;  /* 0x000000000080181c */ /* 0x000fe40000f0e170 */
[----:B------:R-:W-:-:S09]  /*3ac0*/  PLOP3.LUT P1, PT, PT, PT, PT, 0x8, 0x80 ;  /* 0x000000000080781c */ /* 0x000fd20003f2e170 */
[----:B------:R0:W-:Y:S02]  /*3ad0*/  UTMALDG.2D [UR4], [UR12] ;  /* 0x000000040c0075b4 */ /* 0x0001e40008008000 */
[----:B0-----:R-:W-:Y:S05]  /*3ae0*/  @P0 BRA.U.ANY `(.L_x_66) ;  /* 0xfffffffd00e40947 */ /* 0x001fea000393ffff */
[----:B-12---:R-:W-:-:S06]  /*3af0*/  HFMA2 R18, -RZ, RZ, 0, 2 ;  /* 0x00004000ff127431 */ /* 0x006fcc00000001ff */
[----:B------:R-:W2:Y:S01]  /*3b00*/  SYNCS.ARRIVE.TRANS64 R18, [UR5], R18 ;  /* 0x00000012ff1279a7 */ /* 0x000ea20008000005 */
[----:B------:R-:W-:Y:S05]  /*3b10*/  BRA `(.L_x_67) ;  /* 0x00000000001c7947 */ /* 0x000fea0003800000 */
.L_x_65:
[----:B------:R-:W0:Y:S01]  /*3b20*/  S2UR UR5, SR_CgaCtaId ;  /* 0x00000000000579c3 */ /* 0x000e220000008800 */
[----:B------:R-:W-:Y:S02]  /*3b30*/  UMOV UR4, 0x400 ;  /* 0x0000040000047882 */ /* 0x000fe40000000000 */
[----:B------:R-:W-:-:S04]  /*3b40*/  MOV R5, UR4 ;  /* 0x0000000400057c02 */ /* 0x000fc80008000f00 */
[----:B------:R-:W-:Y:S02]  /*3b50*/  IADD3 R7, PT, PT, R5, 0x9380, RZ ;  /* 0x0000938005077810 */ /* 0x000fe40007ffe0ff */
[----:B0-----:R-:W-:-:S04]  /*3b60*/  MOV R6, UR5 ;  /* 0x0000000500067c02 */ /* 0x001fc80008000f00 */
[----:B------:R-:W-:-:S04]  /*3b70*/  LEA R7, R6, R7, 0x18 ;  /* 0x0000000706077211 */ /* 0x000fc800078ec0ff */
[----:B-12---:R0:W1:Y:S03]  /*3b80*/  SYNCS.ARRIVE.TRANS64.A1T0 R18, [R7+URZ], RZ ;  /* 0x000000ff071279a7 */ /* 0x00606600081000ff */
.L_x_67:
[----:B---3--:R-:W-:Y:S05]  /*3b90*/  BSYNC.RECONVERGENT B2 ;  /* 0x0000000000027941 */ /* 0x008fea0003800200 */
.L_x_64:
[----:B------:R-:W-:Y:S02]  /*3ba0*/  CS2R R8, SR_GLOBALTIMERLO ;  /* 0x0000000000087805 */ /* 0x000fe40000015200 */
[----:B------:R-:W-:Y:S01]  /*3bb0*/  IADD3 R5, PT, PT, R5, 0x9388, RZ ;  /* 0x0000938805057810 */ /* 0x000fe20007ffe0ff */
[----:B------:R-:W-:Y:S03]  /*3bc0*/  BSSY B2, `(.L_x_68) ;  /* 0x000001e000027945 */ /* 0x000fe60003800000 */
[----:B------:R-:W-:-:S04]  /*3bd0*/  LEA R11, R6, R5, 0x18 ;  /* 0x00000005060b7211 */ /* 0x000fc800078ec0ff */
[----:B------:R-:W3:Y:S02]  /*3be0*/  SYNCS.PHASECHK.TRANS64.TRYWAIT P0, [R11+URZ], R27 ;  /* 0x0000001b0b0075a7 */ /* 0x000ee400080011ff */
[----:B---3--:R-:W-:Y:S05]  /*3bf0*/  @P0 BRA `(.L_x_69) ;  /* 0x0000000000680947 */ /* 0x008fea0003800000 */
[----:B------:R-:W-:-:S07]  /*3c00*/  MOV R10, RZ ;  /* 0x000000ff000a7202 */ /* 0x000fce0000000f00 */
.L_x_73:
        /* <DEDUP_REMOVED lines=13> */
.L_x_72:
        /* <DEDUP_REMOVED lines=9> */
.L_x_71:
[----:B------:R-:W-:Y:S05]  /*3d70*/  BSYNC B3 ;  /* 0x0000000000037941 */ /* 0x000fea0003800000 */
.L_x_70:
[----:B------:R-:W3:Y:S02]  /*3d80*/  SYNCS.PHASECHK.TRANS64.TRYWAIT P0, [R11+URZ], R27 ;  /* 0x0000001b0b0075a7 */ /* 0x000ee400080011ff */
[----:B---3--:R-:W-:Y:S05]  /*3d90*/  @!P0 BRA `(.L_x_73) ;  /* 0xfffffffc009c8947 */ /* 0x008fea000383ffff */
.L_x_69:
[----:B------:R-:W-:Y:S05]  /*3da0*/  BSYNC B2 ;  /* 0x0000000000027941 */ /* 0x000fea0003800000 */
.L_x_68:
[----:B------:R-:W3:Y:S01]  /*3db0*/  S2UR UR5, SR_CgaCtaId ;  /* 0x00000000000579c3 */ /* 0x000ee20000008800 */
[----:B------:R-:W-:Y:S01]  /*3dc0*/  UMOV UR4, 0x400 ;  /* 0x0000040000047882 */ /* 0x000fe20000000000 */
[----:B------:R-:W-:Y:S01]  /*3dd0*/  LDS.U16 R5, [R3] ;  /* 0x0000000003057984 */ /* 0x000fe20000000400 */
[----:B------:R-:W-:-:S03]  /*3de0*/  MOV R14, UR4 ;  /* 0x00000004000e7c02 */ /* 0x000fc60008000f00 */
[----:B0-----:R-:W-:Y:S04]  /*3df0*/  LDS.U16 R7, [R3+0x100] ;  /* 0x0001000003077984 */ /* 0x001fe80000000400 */
[----:B------:R-:W-:Y:S04]  /*3e00*/  LDS.U16 R24, [R3+0x200] ;  /* 0x0002000003187984 */ /* 0x000fe80000000400 */
[----:B------:R-:W-:Y:S04]  /*3e10*/  LDS.U16 R6, [R3+0x300] ;  /* 0x0003000003067984 */ /* 0x000fe80000000400 */
[----:B------:R-:W-:Y:S01]  /*3e20*/  LDS.U16 R29, [R3+0x1000] ;  /* 0x00100000031d7984 */ /* 0x000fe20000000400 */
[----:B---3--:R-:W-:-:S04]  /*3e30*/  MOV R13, UR5 ;  /* 0x00000005000d7c02 */ /* 0x008fc80008000f00 */
        /* <DEDUP_REMOVED lines=9> */
[----:B------:R-:W3:Y:S01]  /*3ed0*/  LDS.U16 R8, [R3+0x600] ;  /* 0x0006000003087984 */ /* 0x000ee20000000400 */
[----:B------:R-:W-:-:S02]  /*3ee0*/  HMUL2 R6, R9.H1_H1, R6.H0_H0 ;  /* 0x2000000609067232 */ /* 0x000fc40000000c00 */
[----:B------:R-:W-:Y:S01]  /*3ef0*/  FADD R4, R5, R4 ;  /* 0x0000000405047221 */ /* 0x000fe20000000000 */
[----:B------:R-:W-:Y:S01]  /*3f00*/  HADD2.F32 R9, -RZ, R24.H0_H0 ;  /* 0x20000018ff097230 */ /* 0x000fe20000004100 */
[----:B------:R-:W4:Y:S02]  /*3f10*/  LDS.U16 R5, [R3+0x400] ;  /* 0x0004000003057984 */ /* 0x000f240000000400 */
[----:B------:R-:W-:Y:S02]  /*3f20*/  FADD R4, R4, R25 ;  /* 0x0000001904047221 */ /* 0x000fe40000000000 */
[----:B------:R-:W5:Y:S02]  /*3f30*/  LDS.U16 R24, [R3+0x700] ;  /* 0x0007000003187984 */ /* 0x000f640000000400 */
[----:B------:R-:W-:Y:S01]  /*3f40*/  FADD R4, R4, R9 ;  /* 0x0000000904047221 */ /* 0x000fe20000000000 */
[----:B0-----:R-:W-:Y:S02]  /*3f50*/  HMUL2 R7, R10.H1_H1, R7.H0_H0 ;  /* 0x200000070a077232 */ /* 0x001fe40000000c00 */
[----:B---3--:R-:W-:-:S03]  /*3f60*/  HMUL2 R8, R11.H0_H0, R8.H0_H0 ;  /* 0x200000080b087232 */ /* 0x008fc60000000800 */
[----:B------:R-:W-:Y:S02]  /*3f70*/  HADD2.F32 R7, -RZ, R7.H0_H0 ;  /* 0x20000007ff077230 */ /* 0x000fe40000004100 */
[----:B----4-:R-:W-:Y:S02]  /*3f80*/  HMUL2 R9, R10.H0_H0, R5.H0_H0 ;  /* 0x200000050a097232 */ /* 0x010fe40000000800 */
[----:B------:R-:W-:Y:S02]  /*3f90*/  HADD2.F32 R5, -RZ, R6.H0_H0 ;  /* 0x20000006ff057230 */ /* 0x000fe40000004100 */
[----:B------:R-:W-:Y:S02]  /*3fa0*/  HADD2.F32 R25, -RZ, R8.H0_H0 ;  /* 0x20000008ff197230 */ /* 0x000fe40000004100 */
[----:B-----5:R-:W-:Y:S02]  /*3fb0*/  HMUL2 R24, R11.H1_H1, R24.H0_H0 ;  /* 0x200000180b187232 */ /* 0x020fe40000000c00 */
        /* <DEDUP_REMOVED lines=10> */
[----:B------:R-:W3:Y:S04]  /*4060*/  LDS.U16 R10, [R3+0xa00] ;  /* 0x000a0000030a7984 */ /* 0x000ee80000000400 */
[----:B------:R-:W4:Y:S01]  /*4070*/  LDS.U16 R8, [R3+0xb00] ;  /* 0x000b000003087984 */ /* 0x000f220000000400 */
[----:B0-----:R-:W-:-:S05]  /*4080*/  HMUL2 R9, R4.H0_H0, R9.H0_H0 ;  /* 0x2000000904097232 */ /* 0x001fca0000000800 */
[----:B------:R-:W-:Y:S02]  /*4090*/  HADD2.F32 R24, -RZ, R9.H0_H0 ;  /* 0x20000009ff187230 */ /* 0x000fe40000004100 */
[----:B---3--:R-:W-:-:S03]  /*40a0*/  HMUL2 R28, R5.H0_H0, R10.H0_H0 ;  /* 0x2000000a051c7232 */ /* 0x008fc60000000800 */
[----:B------:R-:W-:Y:S01]  /*40b0*/  FADD R9, R11, R24 ;  /* 0x000000180b097221 */ /* 0x000fe20000000000 */
[----:B------:R-:W-:Y:S01]  /*40c0*/  HMUL2 R24, R4.H1_H1, R25.H0_H0 ;  /* 0x2000001904187232 */ /* 0x000fe20000000c00 */
[----:B------:R-:W0:Y:S01]  /*40d0*/  LDS.U16 R11, [R3+0xc00] ;  /* 0x000c0000030b7984 */ /* 0x000e220000000400 */
[----:B----4-:R-:W-:Y:S02]  /*40e0*/  HMUL2 R8, R5.H1_H1, R8.H0_H0 ;  /* 0x2000000805087232 */ /* 0x010fe40000000c00 */
[----:B------:R-:W-:Y:S01]  /*40f0*/  HADD2.F32 R28, -RZ, R28.H0_H0 ;  /* 0x2000001cff1c7230 */ /* 0x000fe20000004100 */
[----:B------:R-:W3:Y:S01]  /*4100*/  LDS.U16 R25, [R3+0xd00] ;  /* 0x000d000003197984 */ /* 0x000ee20000000400 */
[----:B------:R-:W-:Y:S02]  /*4110*/  HADD2.F32 R24, -RZ, R24.H0_H0 ;  /* 0x20000018ff187230 */ /* 0x000fe40000004100 */
[----:B------:R-:W-:Y:S01]  /*4120*/  HADD2.F32 R8, -RZ, R8.H0_H0 ;  /* 0x20000008ff087230 */ /* 0x000fe20000004100 */
[----:B------:R-:W4:Y:S02]  /*4130*/  LDS.U16 R10, [R3+0xe00] ;  /* 0x000e0000030a7984 */ /* 0x000f240000000400 */
[----:B------:R-:W-:-:S02]  /*4140*/  FADD R9, R9, R24 ;  /* 0x0000001809097221 */ /* 0x000fc40000000000 */
[----:B------:R-:W5:Y:S02]  /*4150*/  LDS.U16 R4, [R3+0xf00] ;  /* 0x000f000003047984 */ /* 0x000f640000000400 */
[----:B------:R-:W-:-:S04]  /*4160*/  FADD R9, R9, R28 ;  /* 0x0000001c09097221 */ /* 0x000fc80000000000 */
[----:B------:R-:W-:Y:S01]  /*4170*/  FADD R5, R9, R8 ;  /* 0x0000000809057221 */ /* 0x000fe20000000000 */
[C---:B0-----:R-:W-:Y:S02]  /*4180*/  HMUL2 R11, R6.reuse.H0_H0, R11.H0_H0 ;  /* 0x2000000b060b7232 */ /* 0x041fe40000000800 */
[----:B---3--:R-:W-:-:S03]  /*4190*/  HMUL2 R25, R6.H1_H1, R25.H0_H0 ;  /* 0x2000001906197232 */ /* 0x008fc60000000c00 */
[----:B------:R-:W-:Y:S02]  /*41a0*/  HADD2.F32 R8, -RZ, R11.H0_H0 ;  /* 0x2000000bff087230 */ /* 0x000fe40000004100 */
[C---:B----4-:R-:W-:Y:S02]  /*41b0*/  HMUL2 R6, R7.reuse.H0_H0, R10.H0_H0 ;  /* 0x2000000a07067232 */ /* 0x050fe40000000800 */
[----:B------:R-:W-:Y:S02]  /*41c0*/  HADD2.F32 R24, -RZ, R25.H0_H0 ;  /* 0x20000019ff187230 */ /* 0x000fe40000004100 */
[----:B------:R-:W-:Y:S01]  /*41d0*/  FADD R5, R5, R8 ;  /* 0x0000000805057221 */ /* 0x000fe20000000000 */
[----:B-----5:R-:W-:Y:S01]  /*41e0*/  HMUL2 R4, R7.H1_H1, R4.H0_H0 ;  /* 0x2000000407047232 */ /* 0x020fe20000000c00 */
[----:B------:R-:W0:Y:S01]  /*41f0*/  LDS.128 R8, [R23+-0x60] ;  /* 0xffffa00017087984 */ /* 0x000e220000000c00 */
[----:B------:R-:W-:Y:S02]  /*4200*/  HADD2.F32 R6, -RZ, R6.H0_H0 ;  /* 0x20000006ff067230 */ /* 0x000fe40000004100 */
[----:B------:R-:W-:Y:S01]  /*4210*/  FADD R5, R5, R24 ;  /* 0x0000001805057221 */ /* 0x000fe20000000000 */
[----:B------:R-:W3:Y:S01]  /*4220*/  LDS.U16 R7, [R3+0x1100] ;  /* 0x0011000003077984 */ /* 0x000ee20000000400 */
[----:B------:R-:W-:-:S02]  /*4230*/  HADD2.F32 R4, -RZ, R4.H0_H0 ;  /* 0x20000004ff047230 */ /* 0x000fc40000004100 */
[----:B------:R-:W-:Y:S01]  /*4240*/  FADD R5, R5, R6 ;  /* 0x0000000605057221 */ /* 0x000fe20000000000 */
[----:B------:R-:W4:Y:S03]  /*4250*/  LDS.U16 R24, [R3+0x1200] ;  /* 0x0012000003187984 */ /* 0x000f260000000400 */
[----:B------:R-:W-:Y:S01]  /*4260*/  FADD R4, R5, R4 ;  /* 0x0000000405047221 */ /* 0x000fe20000000000 */
[----:B------:R-:W5:Y:S04]  /*4270*/  LDS.U16 R6, [R3+0x1300] ;  /* 0x0013000003067984 */ /* 0x000f680000000400 */
[----:B------:R-:W1:Y:S01]  /*4280*/  LDS.U16 R5, [R3+0x1400] ;  /* 0x0014000003057984 */ /* 0x000e620000000400 */
[----:B0-----:R-:W-:-:S02]  /*4290*/  HMUL2 R29, R8.H0_H0, R29.H0_H0 ;  /* 0x2000001d081d7232 */ /* 0x001fc40000000800 */
[----:B---3--:R-:W-:-:S03]  /*42a0*/  HMUL2 R25, R8.H1_H1, R7.H0_H0 ;  /* 0x2000000708197232 */ /* 0x008fc60000000c00 */
[----:B------:R-:W-:Y:S01]  /*42b0*/  HADD2.F32 R29, -RZ, R29.H0_H0 ;  /* 0x2000001dff1d7230 */ /* 0x000fe20000004100 */
[----:B------:R-:W0:Y:S01]  /*42c0*/  LDS.U16 R7, [R3+0x1500] ;  /* 0x0015000003077984 */ /* 0x000e220000000400 */
[C---:B----4-:R-:W-:Y:S02]  /*42d0*/  HMUL2 R24, R9.reuse.H0_H0, R24.H0_H0 ;  /* 0x2000001809187232 */ /* 0x050fe40000000800 */
[----:B------:R-:W-:Y:S01]  /*42e0*/  HADD2.F32 R25, -RZ, R25.H0_H0 ;  /* 0x20000019ff197230 */ /* 0x000fe20000004100 */
[----:B------:R-:W3:Y:S01]  /*42f0*/  LDS.U16 R8, [R3+0x1600] ;  /* 0x0016000003087984 */ /* 0x000ee20000000400 */
[----:B------:R-:W-:Y:S01]  /*4300*/  FADD R4, R4, R29 ;  /* 0x0000001d04047221 */ /* 0x000fe20000000000 */
[----:B-----5:R-:W-:Y:S02]  /*4310*/  HMUL2 R6, R9.H1_H1, R6.H0_H0 ;  /* 0x2000000609067232 */ /* 0x020fe40000000c00 */
[----:B------:R-:W-:Y:S01]  /*4320*/  HADD2.F32 R9, -RZ, R24.H0_H0 ;  /* 0x20000018ff097230 */ /* 0x000fe20000004100 */
[----:B------:R-:W-:Y:S01]  /*4330*/  LDS.U16 R29, [R3+0x2000] ;  /* 0x00200000031d7984 */ /* 0x000fe20000000400 */
[----:B------:R-:W-:-:S03]  /*4340*/  FADD R4, R4, R25 ;  /* 0x0000001904047221 */ /* 0x000fc60000000000 */
[----:B------:R-:W4:Y:S01]  /*4350*/  LDS.U16 R24, [R3+0x1700] ;  /* 0x0017000003187984 */ /* 0x000f220000000400 */
[----:B------:R-:W-:Y:S01]  /*4360*/  FADD R4, R4, R9 ;  /* 0x0000000904047221 */ /* 0x000fe20000000000 */
[----:B-1----:R-:W-:Y:S02]  /*4370*/  HMUL2 R9, R10.H0_H0, R5.H0_H0 ;  /* 0x200000050a097232 */ /* 0x002fe40000000800 */
[----:B------:R-:W-:-:S03]  /*4380*/  HADD2.F32 R5, -RZ, R6.H0_H0 ;  /* 0x20000006ff057230 */ /* 0x000fc60000004100 */
[----:B------:R-:W-:Y:S02]  /*4390*/  HADD2.F32 R9, -RZ, R9.H0_H0 ;  /* 0x20000009ff097230 */ /* 0x000fe40000004100 */
[----:B------:R-:W-:-:S04]  /*43a0*/  FADD R4, R4, R5 ;  /* 0x0000000504047221 */ /* 0x000fc80000000000 */
[----:B------:R-:W-:Y:S02]  /*43b0*/  FADD R4, R4, R9 ;  /* 0x0000000904047221 */ /* 0x000fe40000000000 */
[----:B------:R-:W-:Y:S01]  /*43c0*/  LDS.U16 R9, [R3+0x1800] ;  /* 0x0018000003097984 */ /* 0x000fe20000000400 */
[----:B0-----:R-:W-:Y:S02]  /*43d0*/  HMUL2 R7, R10.H1_H1, R7.H0_H0 ;  /* 0x200000070a077232 */ /* 0x001fe40000000c00 */
[----:B---3--:R-:W-:-:S03]  /*43e0*/  HMUL2 R8, R11.H0_H0, R8.H0_H0 ;  /* 0x200000080b087232 */ /* 0x008fc60000000800 */
[----:B------:R-:W-:Y:S02]  /*43f0*/  HADD2.F32 R7, -RZ, R7.H0_H0 ;  /* 0x20000007ff077230 */ /* 0x000fe40000004100 */
[----:B------:R-:W-:-:S03]  /*4400*/  HADD2.F32 R25, -RZ, R8.H0_H0 ;  /* 0x20000008ff197230 */ /* 0x000fc60000004100 */
[----:B------:R-:W-:Y:S02]  /*4410*/  FADD R10, R4, R7 ;  /* 0x00000007040a7221 */ /* 0x000fe40000000000 */
[----:B------:R-:W0:Y:S01]  /*4420*/  LDS.128 R4, [R23+-0x50] ;  /* 0xffffb00017047984 */ /* 0x000e220000000c00 */
[----:B----4-:R-:W-:Y:S02]  /*4430*/  HMUL2 R24, R11.H1_H1, R24.H0_H0 ;  /* 0x200000180b187232 */ /* 0x010fe40000000c00 */
[----:B------:R-:W-:Y:S02]  /*4440*/  FADD R8, R10, R25 ;  /* 0x000000190a087221 */ /* 0x000fe40000000000 */
[----:B------:R-:W-:Y:S01]  /*4450*/  LDS.U16 R25, [R3+0x1900] ;  /* 0x0019000003197984 */ /* 0x000fe20000000400 */
[----:B------:R-:W-:-:S03]  /*4460*/  HADD2.F32 R11, -RZ, R24.H0_H0 ;  /* 0x20000018ff0b7230 */ /* 0x000fc60000004100 */
[----:B------:R-:W1:Y:S02]  /*4470*/  LDS.U16 R10, [R3+0x1a00] ;  /* 0x001a0000030a7984 */ /* 0x000e640000000400 */
[----:B------:R-:W-:Y:S02]  /*4480*/  FADD R11, R8, R11 ;  /* 0x0000000b080b7221 */ /* 0x000fe40000000000 */
[----:B------:R-:W3:Y:S01]  /*4490*/  LDS.U16 R8, [R3+0x1b00] ;  /* 0x001b000003087984 */ /* 0x000ee20000000400 */
[----:B0-----:R-:W-:-:S05]  /*44a0*/  HMUL2 R9, R4.H0_H0, R9.H0_H0 ;  /* 0x2000000904097232 */ /* 0x001fca0000000800 */
[----:B------:R-:W-:Y:S02]  /*44b0*/  HADD2.F32 R24, -RZ, R9.H0_H0 ;  /* 0x20000009ff187230 */ /* 0x000fe40000004100 */
[----:B-1----:R-:W-:-:S03]  /*44c0*/  HMUL2 R28, R5.H0_H0, R10.H0_H0 ;  /* 0x2000000a051c7232 */ /* 0x002fc60000000800 */
[----:B------:R-:W-:Y:S01]  /*44d0*/  FADD R9, R11, R24 ;  /* 0x000000180b097221 */ /* 0x000fe20000000000 */
[----:B------:R-:W-:Y:S01]  /*44e0*/  HMUL2 R24, R4.H1_H1, R25.H0_H0 ;  /* 0x2000001904187232 */ /* 0x000fe20000000c00 */
[----:B------:R-:W0:Y:S01]  /*44f0*/  LDS.U16 R11, [R3+0x1c00] ;  /* 0x001c0000030b7984 */ /* 0x000e220000000400 */
[----:B---3--:R-:W-:Y:S02]  /*4500*/  HMUL2 R8, R5.H1_H1, R8.H0_H0 ;  /* 0x2000000805087232 */ /* 0x008fe40000000c00 */
[----:B------:R-:W-:Y:S01]  /*4510*/  HADD2.F32 R28, -RZ, R28.H0_H0 ;  /* 0x2000001cff1c7230 */ /* 0x000fe20000004100 */
[----:B------:R-:W1:Y:S01]  /*4520*/  LDS.U16 R25, [R3+0x1d00] ;  /* 0x001d000003197984 */ /* 0x000e620000000400 */
[----:B------:R-:W-:Y:S02]  /*4530*/  HADD2.F32 R24, -RZ, R24.H0_H0 ;  /* 0x20000018ff187230 */ /* 0x000fe40000004100 */
[----:B------:R-:W-:Y:S01]  /*4540*/  HADD2.F32 R8, -RZ, R8.H0_H0 ;  /* 0x20000008ff087230 */ /* 0x000fe20000004100 */
[----:B------:R-:W3:Y:S02]  /*4550*/  LDS.U16 R10, [R3+0x1e00] ;  /* 0x001e0000030a7984 */ /* 0x000ee40000000400 */
[----:B------:R-:W-:-:S02]  /*4560*/  FADD R9, R9, R24 ;  /* 0x0000001809097221 */ /* 0x000fc40000000000 */
[----:B------:R-:W4:Y:S02]  /*4570*/  LDS.U16 R4, [R3+0x1f00] ;  /* 0x001f000003047984 */ /* 0x000f240000000400 */
[----:B------:R-:W-:-:S04]  /*4580*/  FADD R9, R9, R28 ;  /* 0x0000001c09097221 */ /* 0x000fc80000000000 */
[----:B------:R-:W-:Y:S01]  /*4590*/  FADD R5, R9, R8 ;  /* 0x0000000809057221 */ /* 0x000fe20000000000 */
[C---:B0-----:R-:W-:Y:S02]  /*45a0*/  HMUL2 R11, R6.reuse.H0_H0, R11.H0_H0 ;  /* 0x2000000b060b7232 */ /* 0x041fe40000000800 */
[----:B-1----:R-:W-:-:S03]  /*45b0*/  HMUL2 R25, R6.H1_H1, R25.H0_H0 ;  /* 0x2000001906197232 */ /* 0x002fc60000000c00 */
[----:B------:R-:W-:Y:S02]  /*45c0*/  HADD2.F32 R8, -RZ, R11.H0_H0 ;  /* 0x2000000bff087230 */ /* 0x000fe40000004100 */
[C---:B---3--:R-:W-:Y:S02]  /*45d0*/  HMUL2 R6, R7.reuse.H0_H0, R10.H0_H0 ;  /* 0x2000000a07067232 */ /* 0x048fe40000000800 */
[----:B------:R-:W-:Y:S02]  /*45e0*/  HADD2.F32 R24, -RZ, R25.H0_H0 ;  /* 0x20000019ff187230 */ /* 0x000fe40000004100 */
[----:B------:R-:W-:Y:S01]  /*45f0*/  FADD R5, R5, R8 ;  /* 0x0000000805057221 */ /* 0x000fe20000000000 */
[----:B----4-:R-:W-:Y:S01]  /*4600*/  HMUL2 R4, R7.H1_H1, R4.H0_H0 ;  /* 0x2000000407047232 */ /* 0x010fe20000000c00 */
[----:B------:R-:W0:Y:S01]  /*4610*/  LDS.128 R8, [R23+-0x40] ;  /* 0xffffc00017087984 */ /* 0x000e220000000c00 */
[----:B------:R-:W-:Y:S02]  /*4620*/  HADD2.F32 R6, -RZ, R6.H0_H0 ;  /* 0x20000006ff067230 */ /* 0x000fe40000004100 */
[----:B------:R-:W-:Y:S01]  /*4630*/  FADD R5, R5, R24 ;  /* 0x0000001805057221 */ /* 0x000fe20000000000 */
[----:B------:R-:W1:Y:S01]  /*4640*/  LDS.U16 R7, [R3+0x2100] ;  /* 0x0021000003077984 */ /* 0x000e620000000400 */
[----:B------:R-:W-:-:S02]  /*4650*/  HADD2.F32 R4, -RZ, R4.H0_H0 ;  /* 0x20000004ff047230 */ /* 0x000fc40000004100 */
[----:B------:R-:W-:Y:S01]  /*4660*/  FADD R5, R5, R6 ;  /* 0x0000000605057221 */ /* 0x000fe20000000000 */
[----:B------:R-:W3:Y:S03]  /*4670*/  LDS.U16 R24, [R3+0x2200] ;  /* 0x0022000003187984 */ /* 0x000ee60000000400 */
[----:B------:R-:W-:Y:S01]  /*4680*/  FADD R4, R5, R4 ;  /* 0x0000000405047221 */ /* 0x000fe20000000000 */
[----:B------:R-:W4:Y:S04]  /*4690*/  LDS.U16 R6, [R3+0x2300] ;  /* 0x0023000003067984 */ /* 0x000f280000000400 */
[----:B------:R-:W5:Y:S01]  /*46a0*/  LDS.U16 R5, [R3+0x2400] ;  /* 0x0024000003057984 */ /* 0x000f620000000400 */
[----:B0-----:R-:W-:-:S02]  /*46b0*/  HMUL2 R29, R8.H0_H0, R29.H0_H0 ;  /* 0x2000001d081d7232 */ /* 0x001fc40000000800 */
[----:B-1----:R-:W-:-:S03]  /*46c0*/  HMUL2 R25, R8.H1_H1, R7.H0_H0 ;  /* 0x2000000708197232 */ /* 0x002fc60000000c00 */
[----:B------:R-:W-:Y:S01]  /*46d0*/  HADD2.F32 R29, -RZ, R29.H0_H0 ;  /* 0x2000001dff1d7230 */ /* 0x000fe20000004100 */
[----:B------:R-:W0:Y:S01]  /*46e0*/  LDS.U16 R7, [R3+0x2500] ;  /* 0x0025000003077984 */ /* 0x000e220000000400 */
[C---:B---3--:R-:W-:Y:S02]  /*46f0*/  HMUL2 R24, R9.reuse.H0_H0, R24.H0_H0 ;  /* 0x2000001809187232 */ /* 0x048fe40000000800 */
[----:B------:R-:W-:Y:S01]  /*4700*/  HADD2.F32 R25, -RZ, R25.H0_H0 ;  /* 0x20000019ff197230 */ /* 0x000fe20000004100 */
[----:B------:R-:W1:Y:S01]  /*4710*/  LDS.U16 R8, [R3+0x2600] ;  /* 0x0026000003087984 */ /* 0x000e620000000400 */
[----:B------:R-:W-:Y:S01]  /*4720*/  FADD R4, R4, R29 ;  /* 0x0000001d04047221 */ /* 0x000fe20000000000 */
[----:B----4-:R-:W-:Y:S02]  /*4730*/  HMUL2 R6, R9.H1_H1, R6.H0_H0 ;  /* 0x2000000609067232 */ /* 0x010fe40000000c00 */
[----:B------:R-:W-:Y:S01]  /*4740*/  HADD2.F32 R9, -RZ, R24.H0_H0 ;  /* 0x20000018ff097230 */ /* 0x000fe20000004100 */
[----:B------:R-:W-:Y:S01]  /*4750*/  LDS.U16 R29, [R3+0x3800] ;  /* 0x00380000031d7984 */ /* 0x000fe20000000400 */
[----:B------:R-:W-:-:S03]  /*4760*/  FADD R4, R4, R25 ;  /* 0x0000001904047221 */ /* 0x000fc60000000000 */
[----:B------:R-:W3:Y:S01]  /*4770*/  LDS.U16 R24, [R3+0x2700] ;  /* 0x0027000003187984 */ /* 0x000ee20000000400 */
        /* <DEDUP_REMOVED lines=13> */
[----:B---3--:R-:W-:Y:S02]  /*4850*/  HMUL2 R24, R11.H1_H1, R24.H0_H0 ;  /* 0x200000180b187232 */ /* 0x008fe40000000c00 */
[----:B------:R-:W-:Y:S02]  /*4860*/  FADD R8, R10, R25 ;  /* 0x000000190a087221 */ /* 0x000fe40000000000 */
[----:B------:R-:W1:Y:S01]  /*4870*/  LDS.U16 R25, [R3+0x2900] ;  /* 0x0029000003197984 */ /* 0x000e620000000400 */
[----:B------:R-:W-:-:S03]  /*4880*/  HADD2.F32 R11, -RZ, R24.H0_H0 ;  /* 0x20000018ff0b7230 */ /* 0x000fc60000004100 */
[----:B------:R-:W3:Y:S02]  /*4890*/  LDS.U16 R10, [R3+0x2a00] ;  /* 0x002a0000030a7984 */ /* 0x000ee40000000400 */
[----:B------:R-:W-:Y:S02]  /*48a0*/  FADD R11, R8, R11 ;  /* 0x0000000b080b7221 */ /* 0x000fe40000000000 */
[----:B------:R-:W4:Y:S01]  /*48b0*/  LDS.U16 R8, [R3+0x2b00] ;  /* 0x002b000003087984 */ /* 0x000f220000000400 */
[C---:B0-----:R-:W-:Y:S02]  /*48c0*/  HMUL2 R9, R4.reuse.H0_H0, R9.H0_H0 ;  /* 0x2000000904097232 */ /* 0x041fe40000000800 */
[----:B-1----:R-:W-:-:S03]  /*48d0*/  HMUL2 R4, R4.H1_H1, R25.H0_H0 ;  /* 0x2000001904047232 */ /* 0x002fc60000000c00 */
[----:B------:R-:W-:Y:S01]  /*48e0*/  HADD2.F32 R24, -RZ, R9.H0_H0 ;  /* 0x20000009ff187230 */ /* 0x000fe20000004100 */
[----:B------:R-:W0:Y:S01]  /*48f0*/  LDS.U16 R25, [R3+0x2d00] ;  /* 0x002d000003197984 */ /* 0x000e220000000400 */
[----:B------:R-:W-:-:S03]  /*4900*/  HADD2.F32 R28, -RZ, R4.H0_H0 ;  /* 0x20000004ff1c7230 */ /* 0x000fc60000004100 */
[----:B------:R-:W-:Y:S01]  /*4910*/  FADD R9, R11, R24 ;  /* 0x000000180b097221 */ /* 0x000fe20000000000 */
[C---:B---3--:R-:W-:Y:S01]  /*4920*/  HMUL2 R24, R5.reuse.H0_H0, R10.H0_H0 ;  /* 0x2000000a05187232 */ /* 0x048fe20000000800 */
[----:B------:R-:W1:Y:S01]  /*4930*/  LDS.U16 R11, [R3+0x2c00] ;  /* 0x002c0000030b7984 */ /* 0x000e620000000400 */
[----:B----4-:R-:W-:Y:S02]  /*4940*/  HMUL2 R8, R5.H1_H1, R8.H0_H0 ;  /* 0x2000000805087232 */ /* 0x010fe40000000c00 */
[----:B------:R-:W-:Y:S01]  /*4950*/  FADD R9, R9, R28 ;  /* 0x0000001c09097221 */ /* 0x000fe20000000000 */
[----:B------:R-:W3:Y:S01]  /*4960*/  LDS.U16 R10, [R3+0x2e00] ;  /* 0x002e0000030a7984 */ /* 0x000ee20000000400 */
[----:B------:R-:W-:Y:S02]  /*4970*/  HADD2.F32 R24, -RZ, R24.H0_H0 ;  /* 0x20000018ff187230 */ /* 0x000fe40000004100 */
[----:B------:R-:W-:Y:S01]  /*4980*/  HADD2.F32 R8, -RZ, R8.H0_H0 ;  /* 0x20000008ff087230 */ /* 0x000fe20000004100 */
[----:B------:R-:W4:Y:S02]  /*4990*/  LDS.U16 R4, [R3+0x2f00] ;  /* 0x002f000003047984 */ /* 0x000f240000000400 */
[----:B------:R-:W-:-:S04]  /*49a0*/  FADD R9, R9, R24 ;  /* 0x0000001809097221 */ /* 0x000fc80000000000 */
[----:B------:R-:W-:Y:S01]  /*49b0*/  FADD R5, R9, R8 ;  /* 0x0000000809057221 */ /* 0x000fe20000000000 */
[C---:B0-----:R-:W-:Y:S02]  /*49c0*/  HMUL2 R24, R6.reuse.H1_H1, R25.H0_H0 ;  /* 0x2000001906187232 */ /* 0x041fe40000000c00 */
[----:B------:R-:W-:Y:S03]  /*49d0*/  LDS.U16 R25, [R3+0x3000] ;  /* 0x0030000003197984 */ /* 0x000fe60000000400 */
[----:B------:R-:W-:Y:S02]  /*49e0*/  HADD2.F32 R24, -RZ, R24.H0_H0 ;  /* 0x20000018ff187230 */ /* 0x000fe40000004100 */
[----:B-1----:R-:W-:Y:S02]  /*49f0*/  HMUL2 R11, R6.H0_H0, R11.H0_H0 ;  /* 0x2000000b060b7232 */ /* 0x002fe40000000800 */
[----:B---3--:R-:W-:-:S03]  /*4a00*/  HMUL2 R6, R7.H0_H0, R10.H0_H0 ;  /* 0x2000000a07067232 */ /* 0x008fc60000000800 */
[----:B------:R-:W-:Y:S02]  /*4a10*/  HADD2.F32 R8, -RZ, R11.H0_H0 ;  /* 0x2000000bff087230 */ /* 0x000fe40000004100 */
[----:B----4-:R-:W-:Y:S02]  /*4a20*/  HMUL2 R4, R7.H1_H1, R4.H0_H0 ;  /* 0x2000000407047232 */ /* 0x010fe40000000c00 */
        /* <DEDUP_REMOVED lines=9> */
[----:B------:R-:W3:Y:S01]  /*4ac0*/  LDS.U16 R4, [R3+0x3300] ;  /* 0x0033000003047984 */ /* 0x000ee20000000400 */
        /* <DEDUP_REMOVED lines=8> */
[----:B---3--:R-:W-:Y:S02]  /*4b50*/  HMUL2 R4, R9.H1_H1, R4.H0_H0 ;  /* 0x2000000409047232 */ /* 0x008fe40000000c00 */
        /* <DEDUP_REMOVED lines=22> */
[----:B------:R-:W3:Y:S04]  /*4cc0*/  LDS.U16 R23, [R3+0x3d00] ;  /* 0x003d000003177984 */ /* 0x000ee80000000400 */
[----:B------:R-:W-:Y:S01]  /*4cd0*/  FADD R9, R9, R24 ;  /* 0x0000001809097221 */ /* 0x000fe20000000000 */
[----:B0-----:R-:W-:-:S02]  /*4ce0*/  HMUL2 R29, R4.H0_H0, R29.H0_H0 ;  /* 0x2000001d041d7232 */ /* 0x001fc40000000800 */
[----:B------:R-:W-:Y:S02]  /*4cf0*/  HMUL2 R25, R4.H1_H1, R25.H0_H0 ;  /* 0x2000001904197232 */ /* 0x000fe40000000c00 */
[----:B------:R-:W0:Y:S01]  /*4d00*/  LDS.U16 R4, [R3+0x3e00] ;  /* 0x003e000003047984 */ /* 0x000e220000000400 */
[----:B------:R-:W-:Y:S02]  /*4d10*/  HADD2.F32 R24, -RZ, R29.H0_H0 ;  /* 0x2000001dff187230 */ /* 0x000fe40000004100 */
[C---:B-1----:R-:W-:Y:S02]  /*4d20*/  HMUL2 R10, R5.reuse.H1_H1, R10.H0_H0 ;  /* 0x2000000a050a7232 */ /* 0x042fe40000000c00 */
[----:B------:R-:W-:Y:S02]  /*4d30*/  HADD2.F32 R28, -RZ, R25.H0_H0 ;  /* 0x20000019ff1c7230 */ /* 0x000fe40000004100 */
[----:B---3--:R-:W-:Y:S02]  /*4d40*/  HMUL2 R23, R6.H1_H1, R23.H0_H0 ;  /* 0x2000001706177232 */ /* 0x008fe40000000c00 */
[----:B------:R-:W-:Y:S01]  /*4d50*/  FADD R11, R9, R24 ;  /* 0x00000018090b7221 */ /* 0x000fe20000000000 */
[----:B------:R-:W-:Y:S01]  /*4d60*/  HMUL2 R24, R5.H0_H0, R8.H0_H0 ;  /* 0x2000000805187232 */ /* 0x000fe20000000800 */
[----:B------:R-:W1:Y:S01]  /*4d70*/  LDS.U16 R9, [R3+0x3c00] ;  /* 0x003c000003097984 */ /* 0x000e620000000400 */
[----:B------:R-:W-:-:S02]  /*4d80*/  HADD2.F32 R10, -RZ, R10.H0_H0 ;  /* 0x2000000aff0a7230 */ /* 0x000fc40000004100 */
[----:B------:R-:W-:Y:S01]  /*4d90*/  FADD R11, R11, R28 ;  /* 0x0000001c0b0b7221 */ /* 0x000fe20000000000 */
[----:B------:R-:W3:Y:S01]  /*4da0*/  LDS.U16 R8, [R3+0x3f00] ;  /* 0x003f000003087984 */ /* 0x000ee20000000400 */
[----:B------:R-:W-:-:S05]  /*4db0*/  HADD2.F32 R24, -RZ, R24.H0_H0 ;  /* 0x20000018ff187230 */ /* 0x000fca0000004100 */
[----:B------:R-:W-:-:S04]  /*4dc0*/  FADD R11, R11, R24 ;  /* 0x000000180b0b7221 */ /* 0x000fc80000000000 */
[----:B------:R-:W-:Y:S01]  /*4dd0*/  FADD R10, R11, R10 ;  /* 0x0000000a0b0a7221 */ /* 0x000fe20000000000 */
[----:B0-----:R-:W-:Y:S02]  /*4de0*/  HMUL2 R5, R7.H0_H0, R4.H0_H0 ;  /* 0x2000000407057232 */ /* 0x001fe40000000800 */
[----:B------:R-:W-:-:S03]  /*4df0*/  HADD2.F32 R4, -RZ, R23.H0_H0 ;  /* 0x20000017ff047230 */ /* 0x000fc60000004100 */
[----:B------:R-:W-:Y:S02]  /*4e00*/  HADD2.F32 R5, -RZ, R5.H0_H0 ;  /* 0x20000005ff057230 */ /* 0x000fe40000004100 */
[----:B-1----:R-:W-:Y:S02]  /*4e10*/  HMUL2 R9, R6.H0_H0, R9.H0_H0 ;  /* 0x2000000906097232 */ /* 0x002fe40000000800 */
[----:B---3--:R-:W-:-:S03]  /*4e20*/  HMUL2 R8, R7.H1_H1, R8.H0_H0 ;  /* 0x2000000807087232 */ /* 0x008fc60000000c00 */
[----:B------:R-:W-:Y:S02]  /*4e30*/  HADD2.F32 R9, -RZ, R9.H0_H0 ;  /* 0x20000009ff097230 */ /* 0x000fe40000004100 */
[----:B------:R-:W-:-:S03]  /*4e40*/  HADD2.F32 R7, -RZ, R8.H0_H0 ;  /* 0x20000008ff077230 */ /* 0x000fc60000004100 */
[----:B------:R-:W-:-:S04]  /*4e50*/  FADD R9, R10, R9 ;  /* 0x000000090a097221 */ /* 0x000fc80000000000 */
[----:B------:R-:W-:-:S04]  /*4e60*/  FADD R4, R9, R4 ;  /* 0x0000000409047221 */ /* 0x000fc80000000000 */
[----:B------:R-:W-:-:S04]  /*4e70*/  FADD R4, R4, R5 ;  /* 0x0000000504047221 */ /* 0x000fc80000000000 */
[----:B------:R-:W-:-:S07]  /*4e80*/  FADD R4, R4, R7 ;  /* 0x0000000704047221 */ /* 0x000fce0000000000 */
.L_x_63:
[----:B------:R-:W-:Y:S05]  /*4e90*/  BSYNC B0 ;  /* 0x0000000000007941 */ /* 0x000fea0003800000 */
.L_x_51:
[----:B------:R-:W-:-:S04]  /*4ea0*/  IADD3 R16, PT, PT, R16, 0x1, RZ ;  /* 0x0000000110107810 */ /* 0x000fc80007ffe0ff */
[----:B------:R-:W-:-:S13]  /*4eb0*/  ISETP.NE.AND P0, PT, R16, 0x10, PT ;  /* 0x000000101000780c */ /* 0x000fda0003f05270 */
[----:B------:R-:W-:Y:S05]  /*4ec0*/  @P0 BRA `(.L_x_74) ;  /* 0xffffffd400580947 */ /* 0x000fea000383ffff */
[----:B------:R-:W-:Y:S05]  /*4ed0*/  BSYNC B1 ;  /* 0x0000000000017941 */ /* 0x000fea0003800000 */
.L_x_50:
[----:B------:R-:W-:Y:S02]  /*4ee0*/  CS2R R6, SR_GLOBALTIMERLO ;  /* 0x0000000000067805 */ /* 0x000fe40000015200 */
[----:B------:R-:W-:Y:S01]  /*4ef0*/  IADD3 R14, PT, PT, R14, 0x9388, RZ ;  /* 0x000093880e0e7810 */ /* 0x000fe20007ffe0ff */
[----:B------:R-:W-:Y:S03]  /*4f00*/  BSSY B0, `(.L_x_75) ;  /* 0x000001e000007945 */ /* 0x000fe60003800000 */
[----:B------:R-:W-:-:S04]  /*4f10*/  LEA R13, R13, R14, 0x18 ;  /* 0x0000000e0d0d7211 */ /* 0x000fc800078ec0ff */
[----:B----4-:R-:W0:Y:S02]  /*4f20*/  SYNCS.PHASECHK.TRANS64.TRYWAIT P0, [R13+URZ], R27 ;  /* 0x0000001b0d0075a7 */ /* 0x010e2400080011ff */
[----:B0-----:R-:W-:Y:S05]  /*4f30*/  @P0 BRA `(.L_x_76) ;  /* 0x0000000000680947 */ /* 0x001fea0003800000 */
[----:B------:R-:W-:-:S07]  /*4f40*/  HFMA2 R10, -RZ, RZ, 0, 0 ;  /* 0x00000000ff0a7431 */ /* 0x000fce00000001ff */
.L_x_80:
[C---:B------:R-:W-:Y:S01]  /*4f50*/  ISETP.GT.AND P0, PT, R10.reuse, 0xf, PT ;  /* 0x0000000f0a00780c */ /* 0x040fe20003f04270 */
[----:B------:R-:W-:Y:S05]  /*4f60*/  YIELD ;  /* 0x0000000000007946 */ /* 0x000fea0003800000 */
[----:B------:R-:W-:Y:S07]  /*4f70*/  BSSY B1, `(.L_x_77) ;  /* 0x0000014000017945 */ /* 0x000fee0003800000 */
[----:B------:R-:W-:Y:S01]  /*4f80*/  @!P0 IADD3 R10, PT, PT, R10, 0x1, RZ ;  /* 0x000000010a0a8810 */ /* 0x000fe20007ffe0ff */
[----:B------:R-:W-:Y:S06]  /*4f90*/  @!P0 BRA `(.L_x_78) ;  /* 0x0000000000448947 */ /* 0x000fec0003800000 */
[----:B------:R-:W-:-:S06]  /*4fa0*/  CS2R R8, SR_GLOBALTIMERLO ;  /* 0x0000000000087805 */ /* 0x000fcc0000015200 */
[----:B------:R-:W-:-:S04]  /*4fb0*/  IADD3 R8, P0, PT, -R6, R8, RZ ;  /* 0x0000000806087210 */ /* 0x000fc80007f1e1ff */
[----:B------:R-:W-:Y:S02]  /*4fc0*/  IADD3.X R9, PT, PT, ~R7, R9, RZ, P0, !PT ;  /* 0x0000000907097210 */ /* 0x000fe400007fe5ff */
[----:B------:R-:W-:-:S04]  /*4fd0*/  ISETP.GE.U32.AND P0, PT, R8, 0x3d0900, PT ;  /* 0x003d09000800780c */ /* 0x000fc80003f06070 */
[----:B------:R-:W-:-:S13]  /*4fe0*/  ISETP.GE.AND.EX P0, PT, R9, RZ, PT, P0 ;  /* 0x000000ff0900720c */ /* 0x000fda0003f06300 */
[----:B------:R-:W-:Y:S05]  /*4ff0*/  @!P0 BRA `(.L_x_79) ;  /* 0x0000000000088947 */ /* 0x000fea0003800000 */
[----:B------:R-:W-:Y:S05]  /*5000*/  NANOSLEEP 0xf4240 ;  /* 0x000f42400000795d */ /* 0x000fea0003800000 */
[----:B------:R-:W-:Y:S05]  /*5010*/  BRA `(.L_x_78) ;  /* 0x0000000000247947 */ /* 0x000fea0003800000 */
.L_x_79:
        /* <DEDUP_REMOVED lines=9> */
.L_x_78:
[----:B------:R-:W-:Y:S05]  /*50b0*/  BSYNC B1 ;  /* 0x0000000000017941 */ /* 0x000fea0003800000 */
.L_x_77:
[----:B------:R-:W0:Y:S02]  /*50c0*/  SYNCS.PHASECHK.TRANS64.TRYWAIT P0, [R13+URZ], R27 ;  /* 0x0000001b0d0075a7 */ /* 0x000e2400080011ff */
[----:B0-----:R-:W-:Y:S05]  /*50d0*/  @!P0 BRA `(.L_x_80) ;  /* 0xfffffffc009c8947 */ /* 0x001fea000383ffff */
.L_x_76:
[----:B------:R-:W-:Y:S05]  /*50e0*/  BSYNC B0 ;  /* 0x0000000000007941 */ /* 0x000fea0003800000 */
.L_x_75:
[----:B------:R-:W0:Y:S01]  /*50f0*/  S2R R15, SR_CgaCtaId ;  /* 0x00000000000f7919 */ /* 0x000e220000008800 */
[----:B------:R-:W-:Y:S01]  /*5100*/  MOV R13, 0x400 ;  /* 0x00000400000d7802 */ /* 0x000fe20000000f00 */
[----:B------:R-:W-:Y:S01]  /*5110*/  UMOV UR4, 0xffffffff ;  /* 0xffffffff00047882 */ /* 0x000fe20000000000 */
[----:B------:R-:W-:Y:S01]  /*5120*/  ISETP.NE.AND P0, PT, R21, RZ, PT ;  /* 0x000000ff1500720c */ /* 0x000fe20003f05270 */
[----:B------:R-:W-:Y:S04]  /*5130*/  LDS.U16 R5, [R3] ;  /* 0x0000000003057984 */ /* 0x000fe80000000400 */
[----:B------:R-:W-:Y:S04]  /*5140*/  LDS.U16 R7, [R3+0x100] ;  /* 0x0001000003077984 */ /* 0x000fe80000000400 */
[----:B------:R-:W-:Y:S04]  /*5150*/  LDS.U16 R6, [R3+0x200] ;  /* 0x0002000003067984 */ /* 0x000fe80000000400 */
[----:B------:R-:W-:Y:S04]  /*5160*/  LDS.U16 R24, [R3+0x300] ;  /* 0x0003000003187984 */ /* 0x000fe80000000400 */
[----:B--2---:R-:W-:Y:S04]  /*5170*/  LDS.U16 R19, [R3+0x400] ;  /* 0x0004000003137984 */ /* 0x004fe80000000400 */
[----:B------:R-:W-:Y:S04]  /*5180*/  LDS.U16 R17, [R3+0x500] ;  /* 0x0005000003117984 */ /* 0x000fe80000000400 */
[----:B------:R-:W-:Y:S01]  /*5190*/  LDS.U16 R16, [R3+0x600] ;  /* 0x0006000003107984 */ /* 0x000fe20000000400 */
[----:B0-----:R-:W-:-:S03]  /*51a0*/  LEA R14, R15, R13, 0x18 ;  /* 0x0000000d0f0e7211 */ /* 0x001fc600078ec0ff */
[----:B------:R-:W-:Y:S04]  /*51b0*/  LDS.U16 R23, [R3+0x800] ;  /* 0x0008000003177984 */ /* 0x000fe80000000400 */
[----:B------:R-:W0:Y:S04]  /*51c0*/  LDS.128 R8, [R14+0x780] ;  /* 0x000780000e087984 */ /* 0x000e280000000c00 */
[----:B------:R-:W-:Y:S01]  /*51d0*/  LDS.U16 R28, [R3+0x3a00] ;  /* 0x003a0000031c7984 */ /* 0x000fe20000000400 */
[C---:B0-----:R-:W-:Y:S02]  /*51e0*/  HMUL2 R5, R8.reuse.H0_H0, R5.H0_H0 ;  /* 0x2000000508057232 */ /* 0x041fe40000000800 */
[----:B------:R-:W-:-:S02]  /*51f0*/  HMUL2 R7, R8.H1_H1, R7.H0_H0 ;  /* 0x2000000708077232 */ /* 0x000fc40000000c00 */
[C---:B------:R-:W-:Y:S02]  /*5200*/  HMUL2 R6, R9.reuse.H0_H0, R6.H0_H0 ;  /* 0x2000000609067232 */ /* 0x040fe40000000800 */
[----:B------:R-:W-:Y:S01]  /*5210*/  HADD2.F32 R5, -RZ, R5.H0_H0 ;  /* 0x20000005ff057230 */ /* 0x000fe20000004100 */
[----:B------:R-:W0:Y:S01]  /*5220*/  LDS.U16 R8, [R3+0x700] ;  /* 0x0007000003087984 */ /* 0x000e220000000400 */
[----:B------:R-:W-:Y:S02]  /*5230*/  HMUL2 R24, R9.H1_H1, R24.H0_H0 ;  /* 0x2000001809187232 */ /* 0x000fe40000000c00 */
[C---:B------:R-:W-:Y:S02]  /*5240*/  HMUL2 R19, R10.reuse.H0_H0, R19.H0_H0 ;  /* 0x200000130a137232 */ /* 0x040fe40000000800 */
[----:B------:R-:W-:Y:S01]  /*5250*/  FADD R5, R4, R5 ;  /* 0x0000000504057221 */ /* 0x000fe20000000000 */
[----:B------:R-:W-:Y:S01]  /*5260*/  HADD2.F32 R4, -RZ, R7.H0_H0 ;  /* 0x20000007ff047230 */ /* 0x000fe20000004100 */
[----:B------:R-:W-:Y:S01]  /*5270*/  LDS.U16 R9, [R3+0x900] ;  /* 0x0009000003097984 */ /* 0x000fe20000000400 */
[----:B------:R-:W-:-:S02]  /*5280*/  HMUL2 R17, R10.H1_H1, R17.H0_H0 ;  /* 0x200000110a117232 */ /* 0x000fc40000000c00 */
[----:B------:R-:W-:Y:S02]  /*5290*/  HADD2.F32 R25, -RZ, R24.H0_H0 ;  /* 0x20000018ff197230 */ /* 0x000fe40000004100 */
[----:B------:R-:W-:Y:S01]  /*52a0*/  FADD R4, R5, R4 ;  /* 0x0000000405047221 */ /* 0x000fe20000000000 */
[----:B------:R-:W-:Y:S01]  /*52b0*/  HADD2.F32 R5, -RZ, R6.H0_H0 ;  /* 0x20000006ff057230 */ /* 0x000fe20000004100 */
[----:B------:R-:W-:Y:S01]  /*52c0*/  LDS.U16 R10, [R3+0xa00] ;  /* 0x000a0000030a7984 */ /* 0x000fe20000000400 */
[----:B------:R-:W-:Y:S02]  /*52d0*/  HADD2.F32 R19, -RZ, R19.H0_H0 ;  /* 0x20000013ff137230 */ /* 0x000fe40000004100 */
[----:B------:R-:W-:Y:S02]  /*52e0*/  HADD2.F32 R17, -RZ, R17.H0_H0 ;  /* 0x20000011ff117230 */ /* 0x000fe40000004100 */
[----:B------:R-:W-:Y:S02]  /*52f0*/  FADD R18, R4, R5 ;  /* 0x0000000504127221 */ /* 0x000fe40000000000 */
[----:B------:R-:W1:Y:S02]  /*5300*/  LDS.128 R4, [R14+0x790] ;  /* 0x000790000e047984 */ /* 0x000e640000000c00 */
[----:B------:R-:W-:-:S04]  /*5310*/  FADD R18, R18, R25 ;  /* 0x0000001912127221 */ /* 0x000fc80000000000 */
[----:B------:R-:W-:Y:S01]  /*5320*/  FADD R18, R18, R19 ;  /* 0x0000001312127221 */ /* 0x000fe20000000000 */
[C---:B------:R-:W-:Y:S02]  /*5330*/  HMUL2 R19, R11.reuse.H0_H0, R16.H0_H0 ;  /* 0x200000100b137232 */ /* 0x040fe40000000800 */
[----:B------:R-:W2:Y:S01]  /*5340*/  LDS.U16 R16, [R3+0xb00] ;  /* 0x000b000003107984 */ /* 0x000ea20000000400 */
[----:B------:R-:W-:Y:S02]  /*5350*/  FADD R18, R18, R17 ;  /* 0x0000001112127221 */ /* 0x000fe40000000000 */
[----:B------:R-:W-:Y:S01]  /*5360*/  HADD2.F32 R25, -RZ, R19.H0_H0 ;  /* 0x20000013ff197230 */ /* 0x000fe20000004100 */
[----:B------:R-:W3:Y:S04]  /*5370*/  LDS.U16 R17, [R3+0xc00] ;  /* 0x000c000003117984 */ /* 0x000ee80000000400 */
[----:B------:R-:W4:Y:S01]  /*5380*/  LDS.U16 R19, [R3+0xd00] ;  /* 0x000d000003137984 */ /* 0x000f220000000400 */
[----:B------:R-:W-:Y:S01]  /*5390*/  FADD R18, R18, R25 ;  /* 0x0000001912127221 */ /* 0x000fe20000000000 */
[----:B0-----:R-:W-:-:S05]  /*53a0*/  HMUL2 R8, R11.H1_H1, R8.H0_H0 ;  /* 0x200000080b087232 */ /* 0x001fca0000000c00 */
[----:B------:R-:W-:-:S05]  /*53b0*/  HADD2.F32 R11, -RZ, R8.H0_H0 ;  /* 0x20000008ff0b7230 */ /* 0x000fca0000004100 */
[----:B------:R-:W-:Y:S02]  /*53c0*/  FADD R11, R18, R11 ;  /* 0x0000000b120b7221 */ /* 0x000fe40000000000 */
[----:B------:R-:W0:Y:S01]  /*53d0*/  LDS.U16 R18, [R3+0xe00] ;  /* 0x000e000003127984 */ /* 0x000e220000000400 */
[C---:B-1----:R-:W-:Y:S02]  /*53e0*/  HMUL2 R23, R4.reuse.H0_H0, R23.H0_H0 ;  /* 0x2000001704177232 */ /* 0x042fe40000000800 */
[----:B------:R-:W-:Y:S02]  /*53f0*/  HMUL2 R9, R4.H1_H1, R9.H0_H0 ;  /* 0x2000000904097232 */ /* 0x000fe40000000c00 */
[----:B------:R-:W-:Y:S02]  /*5400*/  HMUL2 R10, R5.H0_H0, R10.H0_H0 ;  /* 0x2000000a050a7232 */ /* 0x000fe40000000800 */
[----:B------:R-:W-:Y:S01]  /*5410*/  HADD2.F32 R8, -RZ, R23.H0_H0 ;  /* 0x20000017ff087230 */ /* 0x000fe20000004100 */
[----:B------:R-:W1:Y:S01]  /*5420*/  LDS.U16 R4, [R3+0xf00] ;  /* 0x000f000003047984 */ /* 0x000e620000000400 */
[----:B------:R-:W-:-:S02]  /*5430*/  HADD2.F32 R9, -RZ, R9.H0_H0 ;  /* 0x20000009ff097230 */ /* 0x000fc40000004100 */
[----:B--2---:R-:W-:Y:S02]  /*5440*/  HMUL2 R16, R5.H1_H1, R16.H0_H0 ;  /* 0x2000001005107232 */ /* 0x004fe40000000c00 */
[----:B------:R-:W-:Y:S01]  /*5450*/  FADD R8, R11, R8 ;  /* 0x000000080b087221 */ /* 0x000fe20000000000 */
[----:B------:R-:W-:Y:S01]  /*5460*/  LDS.U16 R23, [R3+0x1000] ;  /* 0x0010000003177984 */ /* 0x000fe20000000400 */
[C---:B---3--:R-:W-:Y:S02]  /*5470*/  HMUL2 R17, R6.reuse.H0_H0, R17.H0_H0 ;  /* 0x2000001106117232 */ /* 0x048fe40000000800 */
[----:B------:R-:W-:Y:S01]  /*5480*/  FADD R8, R8, R9 ;  /* 0x0000000908087221 */ /* 0x000fe20000000000 */
[----:B------:R-:W-:Y:S01]  /*5490*/  HADD2.F32 R9, -RZ, R10.H0_H0 ;  /* 0x2000000aff097230 */ /* 0x000fe20000004100 */
[----:B------:R-:W-:Y:S01]  /*54a0*/  LDS.U16 R5, [R3+0x1100] ;  /* 0x0011000003057984 */ /* 0x000fe20000000400 */
[----:B----4-:R-:W-:Y:S02]  /*54b0*/  HMUL2 R19, R6.H1_H1, R19.H0_H0 ;  /* 0x2000001306137232 */ /* 0x010fe40000000c00 */
[----:B------:R-:W-:-:S02]  /*54c0*/  HADD2.F32 R25, -RZ, R16.H0_H0 ;  /* 0x20000010ff197230 */ /* 0x000fc40000004100 */
[----:B------:R-:W-:Y:S01]  /*54d0*/  FADD R24, R8, R9 ;  /* 0x0000000908187221 */ /* 0x000fe20000000000 */
[----:B------:R-:W-:Y:S01]  /*54e0*/  LDS.U16 R6, [R3+0x1200] ;  /* 0x0012000003067984 */ /* 0x000fe20000000400 */
[----:B------:R-:W-:Y:S02]  /*54f0*/  HADD2.F32 R17, -RZ, R17.H0_H0 ;  /* 0x20000011ff117230 */ /* 0x000fe40000004100 */
[----:B------:R-:W-:Y:S01]  /*5500*/  FADD R24, R24, R25 ;  /* 0x0000001918187221 */ /* 0x000fe20000000000 */
[----:B------:R-:W2:Y:S03]  /*5510*/  LDS.128 R8, [R14+0x7a0] ;  /* 0x0007a0000e087984 */ /* 0x000ea60000000c00 */
[----:B------:R-:W-:Y:S01]  /*5520*/  FADD R17, R24, R17 ;  /* 0x0000001118117221 */ /* 0x000fe20000000000 */
[----:B------:R-:W-:Y:S01]  /*5530*/  HADD2.F32 R24, -RZ, R19.H0_H0 ;  /* 0x20000013ff187230 */ /* 0x000fe20000004100 */
[----:B------:R-:W3:Y:S04]  /*5540*/  LDS.U16 R16, [R3+0x1300] ;  /* 0x0013000003107984 */ /* 0x000ee80000000400 */
[----:B------:R-:W-:Y:S01]  /*5550*/  FADD R24, R17, R24 ;  /* 0x0000001811187221 */ /* 0x000fe20000000000 */
[----:B------:R-:W4:Y:S01]  /*5560*/  LDS.U16 R19, [R3+0x1400] ;  /* 0x0014000003137984 */ /* 0x000f220000000400 */
[----:B0-----:R-:W-:-:S03]  /*5570*/  HMUL2 R18, R7.H0_H0, R18.H0_H0 ;  /* 0x2000001207127232 */ /* 0x001fc60000000800 */
[----:B------:R-:W0:Y:S02]  /*5580*/  LDS.U16 R17, [R3+0x1500] ;  /* 0x0015000003117984 */ /* 0x000e240000000400 */
[----:B------:R-:W-:Y:S02]  /*5590*/  HADD2.F32 R25, -RZ, R18.H0_H0 ;  /* 0x20000012ff197230 */ /* 0x000fe40000004100 */
[----:B------:R-:W5:Y:S01]  /*55a0*/  LDS.U16 R18, [R3+0x1600] ;  /* 0x0016000003127984 */ /* 0x000f620000000400 */
[----:B-1----:R-:W-:Y:S02]  /*55b0*/  HMUL2 R4, R7.H1_H1, R4.H0_H0 ;  /* 0x2000000407047232 */ /* 0x002fe40000000c00 */
[----:B------:R-:W-:-:S03]  /*55c0*/  FADD R24, R24, R25 ;  /* 0x0000001918187221 */ /* 0x000fc60000000000 */
[----:B------:R-:W-:-:S05]  /*55d0*/  HADD2.F32 R7, -RZ, R4.H0_H0 ;  /* 0x20000004ff077230 */ /* 0x000fca0000004100 */
[----:B------:R-:W-:Y:S01]  /*55e0*/  FADD R7, R24, R7 ;  /* 0x0000000718077221 */ /* 0x000fe20000000000 */
[C---:B--2---:R-:W-:Y:S02]  /*55f0*/  HMUL2 R23, R8.reuse.H0_H0, R23.H0_H0 ;  /* 0x2000001708177232 */ /* 0x044fe40000000800 */
[----:B------:R-:W-:Y:S02]  /*5600*/  HMUL2 R5, R8.H1_H1, R5.H0_H0 ;  /* 0x2000000508057232 */ /* 0x000fe40000000c00 */
[C---:B------:R-:W-:Y:S02]  /*5610*/  HMUL2 R6, R9.reuse.H0_H0, R6.H0_H0 ;  /* 0x2000000609067232 */ /* 0x040fe40000000800 */
[----:B------:R-:W-:Y:S01]  /*5620*/  HADD2.F32 R4, -RZ, R23.H0_H0 ;  /* 0x20000017ff047230 */ /* 0x000fe20000004100 */
[----:B------:R-:W1:Y:S01]  /*5630*/  LDS.U16 R8, [R3+0x1700] ;  /* 0x0017000003087984 */ /* 0x000e620000000400 */
[----:B------:R-:W-:Y:S02]  /*5640*/  HADD2.F32 R5, -RZ, R5.H0_H0 ;  /* 0x20000005ff057230 */ /* 0x000fe40000004100 */
[----:B---3--:R-:W-:-:S02]  /*5650*/  HMUL2 R16, R9.H1_H1, R16.H0_H0 ;  /* 0x2000001009107232 */ /* 0x008fc40000000c00 */
[----:B------:R-:W-:Y:S01]  /*5660*/  FADD R4, R7, R4 ;  /* 0x0000000407047221 */ /* 0x000fe20000000000 */
[----:B------:R-:W-:Y:S01]  /*5670*/  LDS.U16 R23, [R3+0x1800] ;  /* 0x0018000003177984 */ /* 0x000fe20000000400 */
[C---:B----4-:R-:W-:Y:S02]  /*5680*/  HMUL2 R19, R10.reuse.H0_H0, R19.H0_H0 ;  /* 0x200000130a137232 */ /* 0x050fe40000000800 */
[----:B------:R-:W-:Y:S02]  /*5690*/  HADD2.F32 R25, -RZ, R16.H0_H0 ;  /* 0x20000010ff197230 */ /* 0x000fe40000004100 */
[----:B------:R-:W-:Y:S01]  /*56a0*/  FADD R4, R4, R5 ;  /* 0x0000000504047221 */ /* 0x000fe20000000000 */
[----:B------:R-:W-:Y:S01]  /*56b0*/  HADD2.F32 R5, -RZ, R6.H0_H0 ;  /* 0x20000006ff057230 */ /* 0x000fe20000004100 */
[----:B------:R-:W-:Y:S01]  /*56c0*/  LDS.U16 R9, [R3+0x1900] ;  /* 0x0019000003097984 */ /* 0x000fe20000000400 */
[----:B0-----:R-:W-:Y:S02]  /*56d0*/  HMUL2 R17, R10.H1_H1, R17.H0_H0 ;  /* 0x200000110a117232 */ /* 0x001fe40000000c00 */
[----:B------:R-:W-:-:S02]  /*56e0*/  HADD2.F32 R19, -RZ, R19.H0_H0 ;  /* 0x20000013ff137230 */ /* 0x000fc40000004100 */
[C---:B-----5:R-:W-:Y:S02]  /*56f0*/  HMUL2 R18, R11.reuse.H0_H0, R18.H0_H0 ;  /* 0x200000120b127232 */ /* 0x060fe40000000800 */
[----:B------:R-:W-:Y:S01]  /*5700*/  FADD R24, R4, R5 ;  /* 0x0000000504187221 */ /* 0x000fe20000000000 */
[----:B------:R-:W-:Y:S03]  /*5710*/  LDS.U16 R10, [R3+0x1a00] ;  /* 0x001a0000030a7984 */ /* 0x000fe60000000400 */
[----:B------:R-:W-:Y:S01]  /*5720*/  FADD R24, R24, R25 ;  /* 0x0000001918187221 */ /* 0x000fe20000000000 */
[----:B------:R-:W0:Y:S01]  /*5730*/  LDS.128 R4, [R14+0x7b0] ;  /* 0x0007b0000e047984 */ /* 0x000e220000000c00 */
[----:B------:R-:W-:Y:S02]  /*5740*/  HADD2.F32 R25, -RZ, R18.H0_H0 ;  /* 0x20000012ff197230 */ /* 0x000fe40000004100 */
[----:B------:R-:W-:Y:S01]  /*5750*/  FADD R19, R24, R19 ;  /* 0x0000001318137221 */ /* 0x000fe20000000000 */
[----:B------:R-:W-:Y:S01]  /*5760*/  HADD2.F32 R24, -RZ, R17.H0_H0 ;  /* 0x20000011ff187230 */ /* 0x000fe20000004100 */
[----:B------:R-:W2:Y:S04]  /*5770*/  LDS.U16 R16, [R3+0x1b00] ;  /* 0x001b000003107984 */ /* 0x000ea80000000400 */
[----:B------:R-:W-:Y:S01]  /*5780*/  FADD R24, R19, R24 ;  /* 0x0000001813187221 */ /* 0x000fe20000000000 */
[----:B------:R-:W3:Y:S03]  /*5790*/  LDS.U16 R17, [R3+0x1c00] ;  /* 0x001c000003117984 */ /* 0x000ee60000000400 */
[----:B------:R-:W-:Y:S01]  /*57a0*/  FADD R24, R24, R25 ;  /* 0x0000001918187221 */ /* 0x000fe20000000000 */
[----:B------:R-:W4:Y:S04]  /*57b0*/  LDS.U16 R19, [R3+0x1d00] ;  /* 0x001d000003137984 */ /* 0x000f280000000400 */
[----:B------:R-:W5:Y:S01]  /*57c0*/  LDS.U16 R18, [R3+0x1e00] ;  /* 0x001e000003127984 */ /* 0x000f620000000400 */
[----:B-1----:R-:W-:-:S05]  /*57d0*/  HMUL2 R8, R11.H1_H1, R8.H0_H0 ;  /* 0x200000080b087232 */ /* 0x002fca0000000c00 */
[----:B------:R-:W-:-:S05]  /*57e0*/  HADD2.F32 R11, -RZ, R8.H0_H0 ;  /* 0x20000008ff0b7230 */ /* 0x000fca0000004100 */
[----:B------:R-:W-:Y:S01]  /*57f0*/  FADD R11, R24, R11 ;  /* 0x0000000b180b7221 */ /* 0x000fe20000000000 */
[C---:B0-----:R-:W-:Y:S02]  /*5800*/  HMUL2 R23, R4.reuse.H0_H0, R23.H0_H0 ;  /* 0x2000001704177232 */ /* 0x041fe40000000800 */
[----:B------:R-:W-:Y:S02]  /*5810*/  HMUL2 R9, R4.H1_H1, R9.H0_H0 ;  /* 0x2000000904097232 */ /* 0x000fe40000000c00 */
[C---:B------:R-:W-:Y:S02]  /*5820*/  HMUL2 R10, R5.reuse.H0_H0, R10.H0_H0 ;  /* 0x2000000a050a7232 */ /* 0x040fe40000000800 */
[----:B------:R-:W-:Y:S01]  /*5830*/  HADD2.F32 R8, -RZ, R23.H0_H0 ;  /* 0x20000017ff087230 */ /* 0x000fe20000004100 */
[----:B------:R-:W0:Y:S01]  /*5840*/  LDS.U16 R4, [R3+0x1f00] ;  /* 0x001f000003047984 */ /* 0x000e220000000400 */
[----:B------:R-:W-:Y:S02]  /*5850*/  HADD2.F32 R9, -RZ, R9.H0_H0 ;  /* 0x20000009ff097230 */ /* 0x000fe40000004100 */
[----:B--2---:R-:W-:-:S02]  /*5860*/  HMUL2 R16, R5.H1_H1, R16.H0_H0 ;  /* 0x2000001005107232 */ /* 0x004fc40000000c00 */
[----:B------:R-:W-:Y:S01]  /*5870*/  FADD R8, R11, R8 ;  /* 0x000000080b087221 */ /* 0x000fe20000000000 */
[----:B------:R-:W-:Y:S01]  /*5880*/  LDS.U16 R23, [R3+0x2000] ;  /* 0x0020000003177984 */ /* 0x000fe20000000400 */
[C---:B---3--:R-:W-:Y:S02]  /*5890*/  HMUL2 R17, R6.reuse.H0_H0, R17.H0_H0 ;  /* 0x2000001106117232 */ /* 0x048fe40000000800 */
[----:B------:R-:W-:Y:S02]  /*58a0*/  HADD2.F32 R25, -RZ, R16.H0_H0 ;  /* 0x20000010ff197230 */ /* 0x000fe40000004100 */
[----:B------:R-:W-:Y:S01]  /*58b0*/  FADD R8, R8, R9 ;  /* 0x0000000908087221 */ /* 0x000fe20000000000 */
[----:B------:R-:W-:Y:S01]  /*58c0*/  HADD2.F32 R9, -RZ, R10.H0_H0 ;  /* 0x2000000aff097230 */ /* 0x000fe20000004100 */
[----:B------:R-:W-:Y:S01]  /*58d0*/  LDS.U16 R5, [R3+0x2100] ;  /* 0x0021000003057984 */ /* 0x000fe20000000400 */
[----:B----4-:R-:W-:Y:S02]  /*58e0*/  HMUL2 R19, R6.H1_H1, R19.H0_H0 ;  /* 0x2000001306137232 */ /* 0x010fe40000000c00 */
[----:B------:R-:W-:-:S02]  /*58f0*/  HADD2.F32 R17, -RZ, R17.H0_H0 ;  /* 0x20000011ff117230 */ /* 0x000fc40000004100 */
[----:B-----5:R-:W-:Y:S02]  /*5900*/  HMUL2 R18, R7.H0_H0, R18.H0_H0 ;  /* 0x2000001207127232 */ /* 0x020fe40000000800 */
[----:B------:R-:W-:Y:S01]  /*5910*/  FADD R24, R8, R9 ;  /* 0x0000000908187221 */ /* 0x000fe20000000000 */
[----:B------:R-:W-:Y:S03]  /*5920*/  LDS.U16 R6, [R3+0x2200] ;  /* 0x0022000003067984 */ /* 0x000fe60000000400 */
[----:B------:R-:W-:Y:S01]  /*5930*/  FADD R24, R24, R25 ;  /* 0x0000001918187221 */ /* 0x000fe20000000000 */
[----:B------:R-:W1:Y:S01]  /*5940*/  LDS.128 R8, [R14+0x7c0] ;  /* 0x0007c0000e087984 */ /* 0x000e620000000c00 */
[----:B------:R-:W-:Y:S02]  /*5950*/  HADD2.F32 R18, -RZ, R18.H0_H0 ;  /* 0x20000012ff127230 */ /* 0x000fe40000004100 */
[----:B------:R-:W-:Y:S01]  /*5960*/  FADD R17, R24, R17 ;  /* 0x0000001118117221 */ /* 0x000fe20000000000 */
[----:B------:R-:W2:Y:S01]  /*5970*/  LDS.U16 R16, [R3+0x2300] ;  /* 0x0023000003107984 */ /* 0x000ea20000000400 */
[----:B------:R-:W-:-:S03]  /*5980*/  HADD2.F32 R24, -RZ, R19.H0_H0 ;  /* 0x20000013ff187230 */ /* 0x000fc60000004100 */
[----:B------:R-:W3:Y:S02]  /*5990*/  LDS.U16 R19, [R3+0x2500] ;  /* 0x0025000003137984 */ /* 0x000ee40000000400 */
[----:B------:R-:W-:Y:S02]  /*59a0*/  FADD R17, R17, R24 ;  /* 0x0000001811117221 */ /* 0x000fe40000000000 */
[----:B------:R-:W4:Y:S02]  /*59b0*/  LDS.U16 R24, [R3+0x2600] ;  /* 0x0026000003187984 */ /* 0x000f240000000400 */
[----:B------:R-:W-:Y:S02]  /*59c0*/  FADD R18, R17, R18 ;  /* 0x0000001211127221 */ /* 0x000fe40000000000 */
[----:B------:R-:W5:Y:S01]  /*59d0*/  LDS.U16 R17, [R3+0x2400] ;  /* 0x0024000003117984 */ /* 0x000f620000000400 */
[----:B0-----:R-:W-:-:S05]  /*59e0*/  HMUL2 R4, R7.H1_H1, R4.H0_H0 ;  /* 0x2000000407047232 */ /* 0x001fca0000000c00 */
[----:B------:R-:W-:-:S05]  /*59f0*/  HADD2.F32 R7, -RZ, R4.H0_H0 ;  /* 0x20000004ff077230 */ /* 0x000fca0000004100 */
[----:B------:R-:W-:Y:S02]  /*5a00*/  FADD R7, R18, R7 ;  /* 0x0000000712077221 */ /* 0x000fe40000000000 */
[----:B------:R-:W0:Y:S01]  /*5a10*/  LDS.U16 R18, [R3+0x2700] ;  /* 0x0027000003127984 */ /* 0x000e220000000400 */
[C---:B-1----:R-:W-:Y:S02]  /*5a20*/  HMUL2 R23, R8.reuse.H0_H0, R23.H0_H0 ;  /* 0x2000001708177232 */ /* 0x042fe40000000800 */
[----:B------:R-:W-:Y:S02]  /*5a30*/  HMUL2 R5, R8.H1_H1, R5.H0_H0 ;  /* 0x2000000508057232 */ /* 0x000fe40000000c00 */
[C---:B------:R-:W-:Y:S02]  /*5a40*/  HMUL2 R6, R9.reuse.H0_H0, R6.H0_H0 ;  /* 0x2000000609067232 */ /* 0x040fe40000000800 */
[----:B------:R-:W-:Y:S02]  /*5a50*/  HADD2.F32 R4, -RZ, R23.H0_H0 ;  /* 0x20000017ff047230 */ /* 0x000fe40000004100 */
[----:B--2---:R-:W-:-:S02]  /*5a60*/  HMUL2 R16, R9.H1_H1, R16.H0_H0 ;  /* 0x2000001009107232 */ /* 0x004fc40000000c00 */
[----:B------:R-:W-:Y:S01]  /*5a70*/  HADD2.F32 R5, -RZ, R5.H0_H0 ;  /* 0x20000005ff057230 */ /* 0x000fe20000004100 */
[----:B------:R-:W-:Y:S01]  /*5a80*/  LDS.U16 R9, [R3+0x2800] ;  /* 0x0028000003097984 */ /* 0x000fe20000000400 */
[----:B---3--:R-:W-:Y:S02]  /*5a90*/  HMUL2 R19, R10.H1_H1, R19.H0_H0 ;  /* 0x200000130a137232 */ /* 0x008fe40000000c00 */
[----:B------:R-:W-:Y:S01]  /*5aa0*/  FADD R4, R7, R4 ;  /* 0x0000000407047221 */ /* 0x000fe20000000000 */
[----:B------:R-:W-:Y:S02]  /*5ab0*/  HADD2.F32 R23, -RZ, R16.H0_H0 ;  /* 0x20000010ff177230 */ /* 0x000fe40000004100 */
[----:B----4-:R-:W-:Y:S02]  /*5ac0*/  HMUL2 R24, R11.H0_H0, R24.H0_H0 ;  /* 0x200000180b187232 */ /* 0x010fe40000000800 */
[----:B------:R-:W-:Y:S01]  /*5ad0*/  FADD R4, R4, R5 ;  /* 0x0000000504047221 */ /* 0x000fe20000000000 */
[----:B------:R-:W-:-:S02]  /*5ae0*/  HADD2.F32 R5, -RZ, R6.H0_H0 ;  /* 0x20000006ff057230 */ /* 0x000fc40000004100 */
[----:B-----5:R-:W-:-:S03]  /*5af0*/  HMUL2 R17, R10.H0_H0, R17.H0_H0 ;  /* 0x200000110a117232 */ /* 0x020fc60000000800 */
[----:B------:R-:W-:Y:S02]  /*5b00*/  FADD R8, R4, R5 ;  /* 0x0000000504087221 */ /* 0x000fe40000000000 */
[----:B------:R-:W-:Y:S01]  /*5b10*/  HADD2.F32 R17, -RZ, R17.H0_H0 ;  /* 0x20000011ff117230 */ /* 0x000fe20000004100 */
[----:B------:R-:W1:Y:S01]  /*5b20*/  LDS.128 R4, [R14+0x7d0] ;  /* 0x0007d0000e047984 */ /* 0x000e620000000c00 */
[----:B------:R-:W-:-:S03]  /*5b30*/  FADD R16, R8, R23 ;  /* 0x0000001708107221 */ /* 0x000fc60000000000 */
[----:B------:R-:W2:Y:S01]  /*5b40*/  LDS.U16 R23, [R3+0x2900] ;  /* 0x0029000003177984 */ /* 0x000ea20000000400 */
[----:B------:R-:W-:-:S03]  /*5b50*/  FADD R10, R16, R17 ;  /* 0x00000011100a7221 */ /* 0x000fc60000000000 */
[----:B------:R-:W3:Y:S01]  /*5b60*/  LDS.U16 R8, [R3+0x2a00] ;  /* 0x002a000003087984 */ /* 0x000ee20000000400 */
[----:B0-----:R-:W-:-:S03]  /*5b70*/  HMUL2 R18, R11.H1_H1, R18.H0_H0 ;  /* 0x200000120b127232 */ /* 0x001fc60000000c00 */
[----:B------:R-:W0:Y:S01]  /*5b80*/  LDS.U16 R16, [R3+0x2b00] ;  /* 0x002b000003107984 */ /* 0x000e220000000400 */
[----:B------:R-:W-:-:S03]  /*5b90*/  HADD2.F32 R11, -RZ, R19.H0_H0 ;  /* 0x20000013ff0b7230 */ /* 0x000fc60000004100 */
[----:B------:R-:W4:Y:S02]  /*5ba0*/  LDS.U16 R19, [R3+0x2c00] ;  /* 0x002c000003137984 */ /* 0x000f240000000400 */
[----:B------:R-:W-:Y:S01]  /*5bb0*/  FADD R10, R10, R11 ;  /* 0x0000000b0a0a7221 */ /* 0x000fe20000000000 */
[----:B------:R-:W-:Y:S01]  /*5bc0*/  HADD2.F32 R11, -RZ, R24.H0_H0 ;  /* 0x20000018ff0b7230 */ /* 0x000fe20000004100 */
[----:B------:R-:W5:Y:S04]  /*5bd0*/  LDS.U16 R17, [R3+0x2d00] ;  /* 0x002d000003117984 */ /* 0x000f680000000400 */
[----:B------:R-:W-:Y:S01]  /*5be0*/  FADD R10, R10, R11 ;  /* 0x0000000b0a0a7221 */ /* 0x000fe20000000000 */
[----:B-1----:R-:W-:Y:S02]  /*5bf0*/  HMUL2 R24, R4.H0_H0, R9.H0_H0 ;  /* 0x2000000904187232 */ /* 0x002fe40000000800 */
[----:B------:R-:W-:-:S02]  /*5c00*/  HADD2.F32 R9, -RZ, R18.H0_H0 ;  /* 0x20000012ff097230 */ /* 0x000fc40000004100 */
[----:B------:R-:W1:Y:S01]  /*5c10*/  LDS.U16 R18, [R3+0x2e00] ;  /* 0x002e000003127984 */ /* 0x000e620000000400 */
[----:B--2---:R-:W-:Y:S02]  /*5c20*/  HMUL2 R23, R4.H1_H1, R23.H0_H0 ;  /* 0x2000001704177232 */ /* 0x004fe40000000c00 */
[----:B------:R-:W-:Y:S02]  /*5c30*/  HADD2.F32 R24, -RZ, R24.H0_H0 ;  /* 0x20000018ff187230 */ /* 0x000fe40000004100 */
[----:B------:R-:W-:Y:S01]  /*5c40*/  FADD R9, R10, R9 ;  /* 0x000000090a097221 */ /* 0x000fe20000000000 */
[----:B------:R-:W2:Y:S01]  /*5c50*/  LDS.U16 R4, [R3+0x2f00] ;  /* 0x002f000003047984 */ /* 0x000ea20000000400 */
[C---:B---3--:R-:W-:Y:S02]  /*5c60*/  HMUL2 R10, R5.reuse.H0_H0, R8.H0_H0 ;  /* 0x20000008050a7232 */ /* 0x048fe40000000800 */
[----:B------:R-:W-:Y:S02]  /*5c70*/  HADD2.F32 R8, -RZ, R23.H0_H0 ;  /* 0x20000017ff087230 */ /* 0x000fe40000004100 */
[----:B------:R-:W-:Y:S01]  /*5c80*/  FADD R9, R9, R24 ;  /* 0x0000001809097221 */ /* 0x000fe20000000000 */
[----:B------:R-:W-:Y:S01]  /*5c90*/  LDS.U16 R23, [R3+0x3000] ;  /* 0x0030000003177984 */ /* 0x000fe20000000400 */
[----:B0-----:R-:W-:-:S02]  /*5ca0*/  HMUL2 R16, R5.H1_H1, R16.H0_H0 ;  /* 0x2000001005107232 */ /* 0x001fc40000000c00 */
[----:B------:R-:W-:Y:S02]  /*5cb0*/  HADD2.F32 R11, -RZ, R10.H0_H0 ;  /* 0x2000000aff0b7230 */ /* 0x000fe40000004100 */
[----:B------:R-:W-:Y:S01]  /*5cc0*/  FADD R8, R9, R8 ;  /* 0x0000000809087221 */ /* 0x000fe20000000000 */
[----:B------:R-:W-:Y:S01]  /*5cd0*/  LDS.U16 R5, [R3+0x3100] ;  /* 0x0031000003057984 */ /* 0x000fe20000000400 */
[C---:B----4-:R-:W-:Y:S02]  /*5ce0*/  HMUL2 R19, R6.reuse.H0_H0, R19.H0_H0 ;  /* 0x2000001306137232 */ /* 0x050fe40000000800 */
[----:B------:R-:W-:Y:S02]  /*5cf0*/  HADD2.F32 R25, -RZ, R16.H0_H0 ;  /* 0x20000010ff197230 */ /* 0x000fe40000004100 */
[----:B------:R-:W-:Y:S02]  /*5d00*/  FADD R24, R8, R11 ;  /* 0x0000000b08187221 */ /* 0x000fe40000000000 */
[----:B------:R-:W0:Y:S01]  /*5d10*/  LDS.128 R8, [R14+0x7e0] ;  /* 0x0007e0000e087984 */ /* 0x000e220000000c00 */
[----:B-----5:R-:W-:-:S02]  /*5d20*/  HMUL2 R17, R6.H1_H1, R17.H0_H0 ;  /* 0x2000001106117232 */ /* 0x020fc40000000c00 */
[----:B------:R-:W-:Y:S01]  /*5d30*/  FADD R25, R24, R25 ;  /* 0x0000001918197221 */ /* 0x000fe20000000000 */
[----:B------:R-:W-:Y:S01]  /*5d40*/  HADD2.F32 R16, -RZ, R19.H0_H0 ;  /* 0x20000013ff107230 */ /* 0x000fe20000004100 */
[----:B------:R-:W3:Y:S01]  /*5d50*/  LDS.U16 R6, [R3+0x3200] ;  /* 0x0032000003067984 */ /* 0x000ee20000000400 */
[----:B------:R-:W-:-:S03]  /*5d60*/  HADD2.F32 R19, -RZ, R17.H0_H0 ;  /* 0x20000011ff137230 */ /* 0x000fc60000004100 */
[----:B------:R-:W4:Y:S01]  /*5d70*/  LDS.U16 R24, [R3+0x3300] ;  /* 0x0033000003187984 */ /* 0x000f220000000400 */
[----:B------:R-:W-:-:S03]  /*5d80*/  FADD R16, R25, R16 ;  /* 0x0000001019107221 */ /* 0x000fc60000000000 */
[----:B------:R-:W5:Y:S01]  /*5d90*/  LDS.U16 R17, [R3+0x3400] ;  /* 0x0034000003117984 */ /* 0x000f620000000400 */
[----:B------:R-:W-:-:S03]  /*5da0*/  FADD R16, R16, R19 ;  /* 0x0000001310107221 */ /* 0x000fc60000000000 */
[----:B------:R-:W5:Y:S01]  /*5db0*/  LDS.U16 R19, [R3+0x3500] ;  /* 0x0035000003137984 */ /* 0x000f620000000400 */
[C---:B-1----:R-:W-:Y:S02]  /*5dc0*/  HMUL2 R18, R7.reuse.H0_H0, R18.H0_H0 ;  /* 0x2000001207127232 */ /* 0x042fe40000000800 */
[----:B--2---:R-:W-:-:S03]  /*5dd0*/  HMUL2 R4, R7.H1_H1, R4.H0_H0 ;  /* 0x2000000407047232 */ /* 0x004fc60000000c00 */
[----:B------:R-:W-:Y:S02]  /*5de0*/  HADD2.F32 R7, -RZ, R18.H0_H0 ;  /* 0x20000012ff077230 */ /* 0x000fe40000004100 */
[----:B------:R-:W-:-:S03]  /*5df0*/  HADD2.F32 R4, -RZ, R4.H0_H0 ;  /* 0x20000004ff047230 */ /* 0x000fc60000004100 */
[----:B------:R-:W-:Y:S02]  /*5e00*/  FADD R7, R16, R7 ;  /* 0x0000000710077221 */ /* 0x000fe40000000000 */
[----:B------:R-:W1:Y:S02]  /*5e10*/  LDS.U16 R16, [R3+0x3600] ;  /* 0x0036000003107984 */ /* 0x000e640000000400 */
[----:B------:R-:W-:Y:S01]  /*5e20*/  FADD R4, R7, R4 ;  /* 0x0000000407047221 */ /* 0x000fe20000000000 */
[C---:B0-----:R-:W-:Y:S02]  /*5e30*/  HMUL2 R23, R8.reuse.H0_H0, R23.H0_H0 ;  /* 0x2000001708177232 */ /* 0x041fe40000000800 */
[----:B------:R-:W-:Y:S02]  /*5e40*/  HMUL2 R5, R8.H1_H1, R5.H0_H0 ;  /* 0x2000000508057232 */ /* 0x000fe40000000c00 */
[----:B---3--:R-:W-:Y:S02]  /*5e50*/  HMUL2 R6, R9.H0_H0, R6.H0_H0 ;  /* 0x2000000609067232 */ /* 0x008fe40000000800 */
[----:B------:R-:W-:Y:S01]  /*5e60*/  HADD2.F32 R23, -RZ, R23.H0_H0 ;  /* 0x20000017ff177230 */ /* 0x000fe20000004100 */
[----:B------:R-:W0:Y:S01]  /*5e70*/  LDS.U16 R8, [R3+0x3700] ;  /* 0x0037000003087984 */ /* 0x000e220000000400 */
[----:B------:R-:W-:-:S02]  /*5e80*/  HADD2.F32 R5, -RZ, R5.H0_H0 ;  /* 0x20000005ff057230 */ /* 0x000fc40000004100 */
[----:B----4-:R-:W-:Y:S02]  /*5e90*/  HMUL2 R24, R9.H1_H1, R24.H0_H0 ;  /* 0x2000001809187232 */ /* 0x010fe40000000c00 */
[----:B------:R-:W-:Y:S01]  /*5ea0*/  FADD R4, R4, R23 ;  /* 0x0000001704047221 */ /* 0x000fe20000000000 */
[----:B------:R-:W-:Y:S02]  /*5eb0*/  LDS.U16 R9, [R3+0x3800] ;  /* 0x0038000003097984 */ /* 0x000fe40000000400 */
[----:B------:R-:W-:Y:S02]  /*5ec0*/  HADD2.F32 R23, -RZ, R24.H0_H0 ;  /* 0x20000018ff177230 */ /* 0x000fe40000004100 */
[----:B------:R-:W-:Y:S01]  /*5ed0*/  FADD R4, R4, R5 ;  /* 0x0000000504047221 */ /* 0x000fe20000000000 */
[----:B------:R-:W-:Y:S02]  /*5ee0*/  HADD2.F32 R5, -RZ, R6.H0_H0 ;  /* 0x20000006ff057230 */ /* 0x000fe40000004100 */
[----:B-----5:R-:W-:-:S02]  /*5ef0*/  HMUL2 R24, R10.H0_H0, R17.H0_H0 ;  /* 0x200000110a187232 */ /* 0x020fc40000000800 */
[----:B------:R-:W-:Y:S01]  /*5f00*/  LDS.U16 R17, [R3+0x3900] ;  /* 0x0039000003117984 */ /* 0x000fe20000000400 */
[----:B------:R-:W-:Y:S02]  /*5f10*/  HMUL2 R25, R10.H1_H1, R19.H0_H0 ;  /* 0x200000130a197232 */ /* 0x000fe40000000c00 */
[----:B------:R-:W-:Y:S02]  /*5f20*/  FADD R18, R4, R5 ;  /* 0x0000000504127221 */ /* 0x000fe40000000000 */
[----:B------:R-:W2:Y:S02]  /*5f30*/  LDS.128 R4, [R14+0x7f0] ;  /* 0x0007f0000e047984 */ /* 0x000ea40000000c00 */
[----:B------:R-:W-:Y:S01]  /*5f40*/  FADD R18, R18, R23 ;  /* 0x0000001712127221 */ /* 0x000fe20000000000 */
[----:B------:R-:W-:Y:S01]  /*5f50*/  HADD2.F32 R23, -RZ, R24.H0_H0 ;  /* 0x20000018ff177230 */ /* 0x000fe20000004100 */
[----:B------:R-:W3:Y:S01]  /*5f60*/  LDS.U16 R19, [R3+0x3c00] ;  /* 0x003c000003137984 */ /* 0x000ee20000000400 */
[----:B------:R-:W-:-:S03]  /*5f70*/  HADD2.F32 R25, -RZ, R25.H0_H0 ;  /* 0x20000019ff197230 */ /* 0x000fc60000004100 */
[----:B------:R-:W4:Y:S01]  /*5f80*/  LDS.U16 R24, [R3+0x3b00] ;  /* 0x003b000003187984 */ /* 0x000f220000000400 */
[----:B------:R-:W-:-:S03]  /*5f90*/  FADD R18, R18, R23 ;  /* 0x0000001712127221 */ /* 0x000fc60000000000 */
[----:B------:R-:W5:Y:S01]  /*5fa0*/  LDS.U16 R23, [R3+0x3d00] ;  /* 0x003d000003177984 */ /* 0x000f620000000400 */
[C---:B-1----:R-:W-:Y:S02]  /*5fb0*/  HMUL2 R16, R11.reuse.H0_H0, R16.H0_H0 ;  /* 0x200000100b107232 */ /* 0x042fe40000000800 */
[----:B------:R-:W-:Y:S01]  /*5fc0*/  FADD R18, R18, R25 ;  /* 0x0000001912127221 */ /* 0x000fe20000000000 */
[----:B------:R-:W1:Y:S04]  /*5fd0*/  LDS.U16 R10, [R3+0x3e00] ;  /* 0x003e0000030a7984 */ /* 0x000e680000000400 */
[----:B------:R-:W1:Y:S01]  /*5fe0*/  LDS.U16 R14, [R3+0x3f00] ;  /* 0x003f0000030e7984 */ /* 0x000e620000000400 */
[----:B0-----:R-:W-:Y:S02]  /*5ff0*/  HMUL2 R8, R11.H1_H1, R8.H0_H0 ;  /* 0x200000080b087232 */ /* 0x001fe40000000c00 */
[----:B------:R-:W-:-:S03]  /*6000*/  HADD2.F32 R11, -RZ, R16.H0_H0 ;  /* 0x20000010ff0b7230 */ /* 0x000fc60000004100 */
[----:B------:R-:W-:Y:S02]  /*6010*/  HADD2.F32 R8, -RZ, R8.H0_H0 ;  /* 0x20000008ff087230 */ /* 0x000fe40000004100 */
[----:B------:R-:W-:-:S04]  /*6020*/  FADD R11, R18, R11 ;  /* 0x0000000b120b7221 */ /* 0x000fc80000000000 */
[----:B------:R-:W-:Y:S01]  /*6030*/  FADD R8, R11, R8 ;  /* 0x000000080b087221 */ /* 0x000fe20000000000 */
[C---:B--2---:R-:W-:Y:S02]  /*6040*/  HMUL2 R9, R4.reuse.H0_H0, R9.H0_H0 ;  /* 0x2000000904097232 */ /* 0x044fe40000000800 */
[----:B------:R-:W-:Y:S02]  /*6050*/  HMUL2 R17, R4.H1_H1, R17.H0_H0 ;  /* 0x2000001104117232 */ /* 0x000fe40000000c00 */
[----:B------:R-:W-:Y:S02]  /*6060*/  HMUL2 R28, R5.H0_H0, R28.H0_H0 ;  /* 0x2000001c051c7232 */ /* 0x000fe40000000800 */
[----:B------:R-:W-:Y:S02]  /*6070*/  HADD2.F32 R9, -RZ, R9.H0_H0 ;  /* 0x20000009ff097230 */ /* 0x000fe40000004100 */
[----:B---3--:R-:W-:Y:S02]  /*6080*/  HMUL2 R19, R6.H0_H0, R19.H0_H0 ;  /* 0x2000001306137232 */ /* 0x008fe40000000800 */
[----:B------:R-:W-:-:S02]  /*6090*/  HADD2.F32 R17, -RZ, R17.H0_H0 ;  /* 0x20000011ff117230 */ /* 0x000fc40000004100 */
[----:B----4-:R-:W-:Y:S02]  /*60a0*/  HMUL2 R24, R5.H1_H1, R24.H0_H0 ;  /* 0x2000001805187232 */ /* 0x010fe40000000c00 */
[----:B------:R-:W-:Y:S02]  /*60b0*/  HADD2.F32 R5, -RZ, R28.H0_H0 ;  /* 0x2000001cff057230 */ /* 0x000fe40000004100 */
[----:B------:R-:W-:Y:S01]  /*60c0*/  FADD R8, R8, R9 ;  /* 0x0000000908087221 */ /* 0x000fe20000000000 */
[----:B------:R-:W-:Y:S02]  /*60d0*/  HADD2.F32 R4, -RZ, R19.H0_H0 ;  /* 0x20000013ff047230 */ /* 0x000fe40000004100 */
[----:B-----5:R-:W-:Y:S02]  /*60e0*/  HMUL2 R23, R6.H1_H1, R23.H0_H0 ;  /* 0x2000001706177232 */ /* 0x020fe40000000c00 */
[----:B------:R-:W-:Y:S02]  /*60f0*/  HADD2.F32 R24, -RZ, R24.H0_H0 ;  /* 0x20000018ff187230 */ /* 0x000fe40000004100 */
[----:B------:R-:W-:Y:S01]  /*6100*/  FADD R8, R8, R17 ;  /* 0x0000001108087221 */ /* 0x000fe20000000000 */
[----:B------:R-:W-:Y:S01]  /*6110*/  IADD3 R6, PT, PT, R13, 0x820, RZ ;  /* 0x000008200d067810 */ /* 0x000fe20007ffe0ff */
[----:B-1----:R-:W-:-:S02]  /*6120*/  HMUL2 R10, R7.H0_H0, R10.H0_H0 ;  /* 0x2000000a070a7232 */ /* 0x002fc40000000800 */
[----:B------:R-:W-:Y:S02]  /*6130*/  HADD2.F32 R23, -RZ, R23.H0_H0 ;  /* 0x20000017ff177230 */ /* 0x000fe40000004100 */
[----:B------:R-:W-:Y:S01]  /*6140*/  FADD R5, R8, R5 ;  /* 0x0000000508057221 */ /* 0x000fe20000000000 */
[----:B------:R-:W-:-:S03]  /*6150*/  HMUL2 R14, R7.H1_H1, R14.H0_H0 ;  /* 0x2000000e070e7232 */ /* 0x000fc60000000c00 */
[----:B------:R-:W-:Y:S02]  /*6160*/  FADD R5, R5, R24 ;  /* 0x0000001805057221 */ /* 0x000fe40000000000 */
[----:B------:R-:W-:Y:S02]  /*6170*/  HADD2.F32 R7, -RZ, R14.H0_H0 ;  /* 0x2000000eff077230 */ /* 0x000fe40000004100 */
[----:B------:R-:W-:Y:S01]  /*6180*/  FADD R4, R5, R4 ;  /* 0x0000000405047221 */ /* 0x000fe20000000000 */
[----:B------:R-:W-:-:S03]  /*6190*/  HADD2.F32 R5, -RZ, R10.H0_H0 ;  /* 0x2000000aff057230 */ /* 0x000fc60000004100 */
[----:B------:R-:W-:-:S04]  /*61a0*/  FADD R4, R4, R23 ;  /* 0x0000001704047221 */ /* 0x000fc80000000000 */
[----:B------:R-:W-:Y:S01]  /*61b0*/  FADD R4, R4, R5 ;  /* 0x0000000504047221 */ /* 0x000fe20000000000 */
[----:B------:R-:W-:-:S03]  /*61c0*/  LEA R5, R15, R6, 0x18 ;  /* 0x000000060f057211 */ /* 0x000fc600078ec0ff */
[----:B------:R-:W-:Y:S01]  /*61d0*/  FADD R4, R4, R7 ;  /* 0x0000000704047221 */ /* 0x000fe20000000000 */
[----:B------:R-:W-:-:S04]  /*61e0*/  LEA R5, R12, R5, 0x1 ;  /* 0x000000050c057211 */ /* 0x000fc800078e08ff */
[----:B------:R-:W-:-:S05]  /*61f0*/  F2FP.F16.F32.PACK_AB R4, RZ, R4 ;  /* 0x00000004ff04723e */ /* 0x000fca00000000ff */
[----:B------:R0:W-:Y:S01]  /*6200*/  STS.U16 [R5], R4 ;  /* 0x0000000405007388 */ /* 0x0001e20000000400 */
[----:B------:R-:W-:Y:S05]  /*6210*/  BRA.DIV UR4, `(.L_x_81) ;  /* 0x0000017e04e47947 */ /* 0x000fea000b800000 */
[----:B------:R-:W-:Y:S06]  /*6220*/  BAR.SYNC.DEFER_BLOCKING 0x0 ;  /* 0x0000000000007b1d */ /* 0x000fec0000010000 */
.L_x_400:
[----:B0-----:R-:W-:Y:S01]  /*6230*/  @P0 IADD3 R4, PT, PT, R13, 0x9380, RZ ;  /* 0x000093800d040810 */ /* 0x001fe20007ffe0ff */
[----:B------:R-:W-:Y:S03]  /*6240*/  BSSY.RECONVERGENT B0, `(.L_x_82) ;  /* 0x0000017000007945 */ /* 0x000fe60003800200 */
[----:B------:R-:W-:-:S04]  /*6250*/  @P0 LEA R17, R15, R4, 0x18 ;  /* 0x000000040f110211 */ /* 0x000fc800078ec0ff */
[----:B------:R0:W1:Y:S01]  /*6260*/  @P0 SYNCS.ARRIVE.TRANS64.A1T0 R24, [R17+URZ], RZ ;  /* 0x000000ff111809a7 */ /* 0x00006200081000ff */
[----:B------:R-:W-:Y:S05]  /*6270*/  @P0 BRA `(.L_x_83) ;  /* 0x00000000004c0947 */ /* 0x000fea0003800000 */
[----:B------:R-:W2:Y:S01]  /*6280*/  S2UR UR5, SR_CgaCtaId ;  /* 0x00000000000579c3 */ /* 0x000ea20000008800 */
[C---:B------:R-:W-:Y:S01]  /*6290*/  R2UR UR4, R13.reuse ;  /* 0x000000000d0472ca */ /* 0x040fe200000e0000 */
[----:B------:R-:W-:Y:S01]  /*62a0*/  UIADD3 UR12, UP0, UPT, UR10, 0x80, URZ ;  /* 0x000000800a0c7890 */ /* 0x000fe2000ff1e0ff */
[----:B------:R-:W-:Y:S02]  /*62b0*/  IADD3 R4, PT, PT, R13, 0x9380, RZ ;  /* 0x000093800d047810 */ /* 0x000fe40007ffe0ff */
[----:B------:R-:W-:Y:S01]  /*62c0*/  PLOP3.LUT P0, PT, PT, PT, PT, 0x80, 0x8 ;  /* 0x000000000008781c */ /* 0x000fe20003f0f070 */
[----:B------:R-:W-:Y:S01]  /*62d0*/  UIADD3.X UR13, UPT, UPT, URZ, UR11, URZ, UP0, !UPT ;  /* 0x0000000bff0d7290 */ /* 0x000fe200087fe4ff */
[----:B------:R-:W-:Y:S02]  /*62e0*/  IADD3 R5, PT, PT, R2, 0x1000, RZ ;  /* 0x0000100002057810 */ /* 0x000fe40007ffe0ff */
[----:B0-----:R-:W-:-:S05]  /*62f0*/  LEA R17, R15, R4, 0x18 ;  /* 0x000000040f117211 */ /* 0x001fca00078ec0ff */
[----:B------:R-:W-:-:S04]  /*6300*/  UIADD3 UR4, UPT, UPT, UR4, 0xa80, URZ ;  /* 0x00000a8004047890 */ /* 0x000fc8000fffe0ff */
[----:B--2---:R-:W-:-:S12]  /*6310*/  ULEA UR4, UR5, UR4, 0x18 ;  /* 0x0000000405047291 */ /* 0x004fd8000f8ec0ff */
.L_x_84:
[----:B------:R-:W-:-:S13]  /*6320*/  @P0 ELECT P1, URZ, PT ;  /* 0x0000000000ff082f */ /* 0x000fda0003820000 */
[----:B------:R-:W-:Y:S02]  /*6330*/  @P1 R2UR.BROADCAST UR7, R5 ;  /* 0x00000000050712ca */ /* 0x000fe400008e0000 */
[----:B------:R-:W-:Y:S02]  /*6340*/  @P1 R2UR.BROADCAST UR5, R17 ;  /* 0x00000000110512ca */ /* 0x000fe400008e0000 */
[----:B------:R-:W-:Y:S02]  /*6350*/  @P1 PLOP3.LUT P0, PT, P1, PT, PT, 0x8, 0x80 ;  /* 0x000000000080181c */ /* 0x000fe40000f0e170 */
[----:B------:R-:W-:-:S09]  /*6360*/  PLOP3.LUT P1, PT, PT, PT, PT, 0x8, 0x80 ;  /* 0x000000000080781c */ /* 0x000fd20003f2e170 */
[----:B------:R0:W-:Y:S02]  /*6370*/  UTMALDG.2D [UR4], [UR12] ;  /* 0x000000040c0075b4 */ /* 0x0001e40008008000 */
[----:B0-----:R-:W-:Y:S05]  /*6380*/  @P0 BRA.U.ANY `(.L_x_84) ;  /* 0xfffffffd00e40947 */ /* 0x001fea000393ffff */
[----:B-1----:R-:W-:-:S06]  /*6390*/  HFMA2 R24, -RZ, RZ, 0, 2 ;  /* 0x00004000ff187431 */ /* 0x002fcc00000001ff */
[----:B------:R2:W3:Y:S02]  /*63a0*/  SYNCS.ARRIVE.TRANS64 R24, [R17+URZ], R24 ;  /* 0x00000018111879a7 */ /* 0x0004e400080000ff */
.L_x_83:
[----:B------:R-:W-:Y:S05]  /*63b0*/  BSYNC.RECONVERGENT B0 ;  /* 0x0000000000007941 */ /* 0x000fea0003800200 */
.L_x_82:
[----:B------:R-:W-:Y:S01]  /*63c0*/  IADD3 R4, PT, PT, R13, 0xa80, RZ ;  /* 0x00000a800d047810 */ /* 0x000fe20007ffe0ff */
[----:B------:R-:W-:Y:S01]  /*63d0*/  BSSY B1, `(.L_x_85) ;  /* 0x00002a7000017945 */ /* 0x000fe20003800000 */
[----:B------:R-:W-:Y:S02]  /*63e0*/  IADD3 R16, PT, PT, R2, 0x1000, RZ ;  /* 0x0000100002107810 */ /* 0x000fe40007ffe0ff */
[----:B------:R-:W-:Y:S01]  /*63f0*/  LEA R15, R15, R4, 0x18 ;  /* 0x000000040f0f7211 */ /* 0x000fe200078ec0ff */
[----:B------:R-:W-:Y:S01]  /*6400*/  HFMA2 R4, -RZ, RZ, 0, 0 ;  /* 0x00000000ff047431 */ /* 0x000fe200000001ff */
[----:B------:R-:W-:-:S07]  /*6410*/  MOV R18, 0x1 ;  /* 0x0000000100127802 */ /* 0x000fce0000000f00 */
.L_x_106:
[----:B------:R-:W-:Y:S01]  /*6420*/  LOP3.LUT R5, R18, 0x1, RZ, 0xc0, !PT ;  /* 0x0000000112057812 */ /* 0x000fe200078ec0ff */
        /* <DEDUP_REMOVED lines=9> */
[----:B------:R-:W-:Y:S01]  /*64c0*/  UIADD3 UR12, UP0, UPT, UR10, 0x80, URZ ;  /* 0x000000800a0c7890 */ /* 0x000fe2000ff1e0ff */
[----:B------:R-:W-:Y:S02]  /*64d0*/  MOV R5, UR4 ;  /* 0x0000000400057c02 */ /* 0x000fe40008000f00 */
[----:B------:R-:W-:Y:S01]  /*64e0*/  PLOP3.LUT P0, PT, PT, PT, PT, 0x80, 0x8 ;  /* 0x000000000008781c */ /* 0x000fe20003f0f070 */
[----:B------:R-:W-:Y:S01]  /*64f0*/  UIADD3.X UR13, UPT, UPT, URZ, UR11, URZ, UP0, !UPT ;  /* 0x0000000bff0d7290 */ /* 0x000fe200087fe4ff */
[----:B------:R-:W-:Y:S02]  /*6500*/  LEA R6, R18, R16, 0x6 ;  /* 0x0000001012067211 */ /* 0x000fe400078e30ff */
[----:B0-2---:R-:W-:Y:S02]  /*6510*/  MOV R17, UR5 ;  /* 0x0000000500117c02 */ /* 0x005fe40008000f00 */
[----:B------:R-:W-:-:S02]  /*6520*/  R2UR UR5, R5 ;  /* 0x00000000050572ca */ /* 0x000fc400000e0000 */
[----:B------:R-:W-:-:S11]  /*6530*/  R2UR UR7, R17 ;  /* 0x00000000110772ca */ /* 0x000fd600000e0000 */
[----:B------:R-:W-:Y:S02]  /*6540*/  UIADD3 UR4, UPT, UPT, UR5, 0x4a80, URZ ;  /* 0x00004a8005047890 */ /* 0x000fe4000fffe0ff */
[----:B------:R-:W-:Y:S02]  /*6550*/  UIADD3 UR5, UPT, UPT, UR5, 0x9388, URZ ;  /* 0x0000938805057890 */ /* 0x000fe4000fffe0ff */
[----:B------:R-:W-:Y:S02]  /*6560*/  ULEA UR4, UR7, UR4, 0x18 ;  /* 0x0000000407047291 */ /* 0x000fe4000f8ec0ff */
[----:B------:R-:W-:-:S12]  /*6570*/  ULEA UR5, UR7, UR5, 0x18 ;  /* 0x0000000507057291 */ /* 0x000fd8000f8ec0ff */
.L_x_90:
[----:B------:R-:W-:-:S13]  /*6580*/  @P0 ELECT P1, URZ, PT ;  /* 0x0000000000ff082f */ /* 0x000fda0003820000 */
[----:B------:R-:W-:Y:S02]  /*6590*/  @P1 R2UR.BROADCAST UR7, R6 ;  /* 0x00000000060712ca */ /* 0x000fe400008e0000 */
[----:B------:R-:W-:-:S11]  /*65a0*/  @P1 PLOP3.LUT P0, PT, P1, PT, PT, 0x8, 0x80 ;  /* 0x000000000080181c */ /* 0x000fd60000f0e170 */
[----:B------:R0:W-:Y:S01]  /*65b0*/  UTMALDG.2D [UR4], [UR12] ;  /* 0x000000040c0075b4 */ /* 0x0001e20008008000 */
[----:B------:R-:W-:Y:S01]  /*65c0*/  PLOP3.LUT P1, PT, PT, PT, PT, 0x8, 0x80 ;  /* 0x000000000080781c */ /* 0x000fe20003f2e170 */
[----:B0-----:R-:W-:-:S12]  /*65d0*/  @P0 BRA.U.ANY `(.L_x_90) ;  /* 0xfffffffd00e80947 */ /* 0x001fd8000393ffff */
[----:B------:R-:W-:-:S06]  /*65e0*/  HFMA2 R26, -RZ, RZ, 0, 2 ;  /* 0x00004000ff1a7431 */ /* 0x000fcc00000001ff */
[----:B------:R-:W4:Y:S01]  /*65f0*/  SYNCS.ARRIVE.TRANS64 R26, [UR5], R26 ;  /* 0x0000001aff1a79a7 */ /* 0x000f220008000005 */
[----:B------:R-:W-:Y:S05]  /*6600*/  BRA `(.L_x_91) ;  /* 0x00000000001c7947 */ /* 0x000fea0003800000 */
.L_x_89:
[----:B------:R-:W0:Y:S01]  /*6610*/  S2UR UR5, SR_CgaCtaId ;  /* 0x00000000000579c3 */ /* 0x000e220000008800 */
[----:B------:R-:W-:Y:S02]  /*6620*/  UMOV UR4, 0x400 ;  /* 0x0000040000047882 */ /* 0x000fe40000000000 */
[----:B------:R-:W-:-:S04]  /*6630*/  MOV R5, UR4 ;  /* 0x0000000400057c02 */ /* 0x000fc80008000f00 */
[----:B------:R-:W-:Y:S02]  /*6640*/  IADD3 R6, PT, PT, R5, 0x9388, RZ ;  /* 0x0000938805067810 */ /* 0x000fe40007ffe0ff */
[----:B0-2---:R-:W-:-:S04]  /*6650*/  MOV R17, UR5 ;  /* 0x0000000500117c02 */ /* 0x005fc80008000f00 */
[----:B------:R-:W-:-:S04]  /*6660*/  LEA R6, R17, R6, 0x18 ;  /* 0x0000000611067211 */ /* 0x000fc800078ec0ff */
[----:B------:R0:W2:Y:S03]  /*6670*/  SYNCS.ARRIVE.TRANS64.A1T0 R26, [R6+URZ], RZ ;  /* 0x000000ff061a79a7 */ /* 0x0000a600081000ff */
.L_x_91:
[----:B------:R-:W-:Y:S05]  /*6680*/  BSYNC.RECONVERGENT B2 ;  /* 0x0000000000027941 */ /* 0x000fea0003800200 */
.L_x_88:
[----:B------:R-:W-:Y:S02]  /*6690*/  CS2R R8, SR_GLOBALTIMERLO ;  /* 0x0000000000087805 */ /* 0x000fe40000015200 */
[----:B0-----:R-:W-:Y:S01]  /*66a0*/  IADD3 R6, PT, PT, R5, 0x9380, RZ ;  /* 0x0000938005067810 */ /* 0x001fe20007ffe0ff */
[----:B------:R-:W-:Y:S03]  /*66b0*/  BSSY B2, `(.L_x_92) ;  /* 0x000001e000027945 */ /* 0x000fe60003800000 */
[----:B------:R-:W-:-:S04]  /*66c0*/  LEA R17, R17, R6, 0x18 ;  /* 0x0000000611117211 */ /* 0x000fc800078ec0ff */
[----:B-1-3--:R-:W0:Y:S02]  /*66d0*/  SYNCS.PHASECHK.TRANS64.TRYWAIT P0, [R17+URZ], R25 ;  /* 0x00000019110075a7 */ /* 0x00ae2400080011ff */
[----:B0-----:R-:W-:Y:S05]  /*66e0*/  @P0 BRA `(.L_x_93) ;  /* 0x0000000000680947 */ /* 0x001fea0003800000 */
[----:B------:R-:W-:-:S07]  /*66f0*/  MOV R10, RZ ;  /* 0x000000ff000a7202 */ /* 0x000fce0000000f00 */
.L_x_97:
        /* <DEDUP_REMOVED lines=13> */
.L_x_96:
        /* <DEDUP_REMOVED lines=9> */
.L_x_95:
[----:B------:R-:W-:Y:S05]  /*6860*/  BSYNC B3 ;  /* 0x0000000000037941 */ /* 0x000fea0003800000 */
.L_x_94:
[----:B------:R-:W0:Y:S02]  /*6870*/  SYNCS.PHASECHK.TRANS64.TRYWAIT P0, [R17+URZ], R25 ;  /* 0x00000019110075a7 */ /* 0x000e2400080011ff */
[----:B0-----:R-:W-:Y:S05]  /*6880*/  @!P0 BRA `(.L_x_97) ;  /* 0xfffffffc009c8947 */ /* 0x001fea000383ffff */
.L_x_93:
[----:B------:R-:W-:Y:S05]  /*6890*/  BSYNC B2 ;  /* 0x0000000000027941 */ /* 0x000fea0003800000 */
.L_x_92:
[----:B------:R-:W0:Y:S01]  /*68a0*/  S2UR UR5, SR_CgaCtaId ;  /* 0x00000000000579c3 */ /* 0x000e220000008800 */
[----:B------:R-:W-:Y:S01]  /*68b0*/  UMOV UR4, 0x400 ;  /* 0x0000040000047882 */ /* 0x000fe20000000000 */
[----:B------:R-:W-:Y:S01]  /*68c0*/  LDS.U16 R5, [R20] ;  /* 0x0000000014057984 */ /* 0x000fe20000000400 */
[----:B------:R-:W-:-:S03]  /*68d0*/  MOV R14, UR4 ;  /* 0x00000004000e7c02 */ /* 0x000fc60008000f00 */
[----:B------:R-:W-:Y:S04]  /*68e0*/  LDS.U16 R7, [R20+0x100] ;  /* 0x0001000014077984 */ /* 0x000fe80000000400 */
[----:B------:R-:W-:Y:S04]  /*68f0*/  LDS.U16 R6, [R20+0x200] ;  /* 0x0002000014067984 */ /* 0x000fe80000000400 */
[----:B------:R-:W-:Y:S04]  /*6900*/  LDS.U16 R28, [R20+0x300] ;  /* 0x00030000141c7984 */ /* 0x000fe80000000400 */
[----:B------:R-:W-:Y:S04]  /*6910*/  LDS.U16 R30, [R20+0x600] ;  /* 0x00060000141e7984 */ /* 0x000fe80000000400 */
[----:B------:R-:W-:Y:S01]  /*6920*/  LDS.U16 R23, [R20+0x800] ;  /* 0x0008000014177984 */ /* 0x000fe20000000400 */
[----:B0-----:R-:W-:-:S03]  /*6930*/  MOV R13, UR5 ;  /* 0x00000005000d7c02 */ /* 0x001fc60008000f00 */
[----:B------:R-:W-:Y:S01]  /*6940*/  LDS.U16 R29, [R20+0x900] ;  /* 0x00090000141d7984 */ /* 0x000fe20000000400 */
[----:B------:R-:W-:-:S03]  /*6950*/  LEA R19, R13, R14, 0x18 ;  /* 0x0000000e0d137211 */ /* 0x000fc600078ec0ff */
[----:B------:R-:W-:Y:S01]  /*6960*/  LDS.U16 R31, [R20+0x1100] ;  /* 0x00110000141f7984 */ /* 0x000fe20000000400 */
[----:B------:R-:W-:-:S05]  /*6970*/  LEA R19, R18, R19, 0x7 ;  /* 0x0000001312137211 */ /* 0x000fca00078e38ff */
[----:B------:R-:W0:Y:S02]  /*6980*/  LDS.128 R8, [R19+-0x80] ;  /* 0xffff800013087984 */ /* 0x000e240000000c00 */
[C---:B0-----:R-:W-:Y:S02]  /*6990*/  HMUL2 R5, R8.reuse.H0_H0, R5.H0_H0 ;  /* 0x2000000508057232 */ /* 0x041fe40000000800 */
[----:B------:R-:W-:Y:S02]  /*69a0*/  HMUL2 R8, R8.H1_H1, R7.H0_H0 ;  /* 0x2000000708087232 */ /* 0x000fe40000000c00 */
[----:B------:R-:W0:Y:S01]  /*69b0*/  LDS.U16 R7, [R20+0x400] ;  /* 0x0004000014077984 */ /* 0x000e220000000400 */
[----:B------:R-:W-:Y:S02]  /*69c0*/  HADD2.F32 R5, -RZ, R5.H0_H0 ;  /* 0x20000005ff057230 */ /* 0x000fe40000004100 */
[C---:B------:R-:W-:Y:S02]  /*69d0*/  HMUL2 R6, R9.reuse.H0_H0, R6.H0_H0 ;  /* 0x2000000609067232 */ /* 0x040fe40000000800 */
[----:B------:R-:W-:-:S02]  /*69e0*/  HMUL2 R28, R9.H1_H1, R28.H0_H0 ;  /* 0x2000001c091c7232 */ /* 0x000fc40000000c00 */
[----:B------:R-:W-:Y:S02]  /*69f0*/  HADD2.F32 R9, -RZ, R8.H0_H0 ;  /* 0x20000008ff097230 */ /* 0x000fe40000004100 */
[----:B------:R-:W-:Y:S01]  /*6a00*/  FADD R4, R5, R4 ;  /* 0x0000000405047221 */ /* 0x000fe20000000000 */
[----:B------:R-:W1:Y:S01]  /*6a10*/  LDS.U16 R8, [R20+0x700] ;  /* 0x0007000014087984 */ /* 0x000e620000000400 */
[----:B------:R-:W-:Y:S02]  /*6a20*/  HMUL2 R30, R11.H0_H0, R30.H0_H0 ;  /* 0x2000001e0b1e7232 */ /* 0x000fe40000000800 */
[----:B------:R-:W-:Y:S01]  /*6a30*/  FADD R4, R4, R9 ;  /* 0x0000000904047221 */ /* 0x000fe20000000000 */
[----:B------:R-:W3:Y:S01]  /*6a40*/  LDS.U16 R5, [R20+0x500] ;  /* 0x0005000014057984 */ /* 0x000ee20000000400 */
[----:B------:R-:W-:-:S05]  /*6a50*/  HADD2.F32 R9, -RZ, R6.H0_H0 ;  /* 0x20000006ff097230 */ /* 0x000fca0000004100 */
[----:B------:R-:W-:Y:S01]  /*6a60*/  FADD R4, R4, R9 ;  /* 0x0000000904047221 */ /* 0x000fe20000000000 */
[----:B------:R-:W-:Y:S02]  /*6a70*/  HADD2.F32 R9, -RZ, R30.H0_H0 ;  /* 0x2000001eff097230 */ /* 0x000fe40000004100 */
[----:B------:R-:W-:Y:S01]  /*6a80*/  LDS.U16 R30, [R20+0x3e00] ;  /* 0x003e0000141e7984 */ /* 0x000fe20000000400 */
[----:B0-----:R-:W-:Y:S02]  /*6a90*/  HMUL2 R6, R10.H0_H0, R7.H0_H0 ;  /* 0x200000070a067232 */ /* 0x001fe40000000800 */
[----:B------:R-:W-:-:S05]  /*6aa0*/  HADD2.F32 R7, -RZ, R28.H0_H0 ;  /* 0x2000001cff077230 */ /* 0x000fca0000004100 */
[----:B------:R-:W-:Y:S01]  /*6ab0*/  FADD R4, R4, R7 ;  /* 0x0000000704047221 */ /* 0x000fe20000000000 */
[----:B-1----:R-:W-:Y:S02]  /*6ac0*/  HMUL2 R11, R11.H1_H1, R8.H0_H0 ;  /* 0x200000080b0b7232 */ /* 0x002fe40000000c00 */
[----:B------:R-:W-:Y:S01]  /*6ad0*/  LDS.U16 R8, [R20+0xa00] ;  /* 0x000a000014087984 */ /* 0x000fe20000000400 */
[----:B---3--:R-:W-:Y:S02]  /*6ae0*/  HMUL2 R10, R10.H1_H1, R5.H0_H0 ;  /* 0x200000050a0a7232 */ /* 0x008fe40000000c00 */
[----:B------:R-:W-:-:S03]  /*6af0*/  HADD2.F32 R5, -RZ, R6.H0_H0 ;  /* 0x20000006ff057230 */ /* 0x000fc60000004100 */
[----:B------:R-:W-:Y:S02]  /*6b00*/  HADD2.F32 R7, -RZ, R10.H0_H0 ;  /* 0x2000000aff077230 */ /* 0x000fe40000004100 */
[----:B------:R-:W-:Y:S01]  /*6b10*/  FADD R4, R4, R5 ;  /* 0x0000000504047221 */ /* 0x000fe20000000000 */
[----:B------:R-:W-:Y:S02]  /*6b20*/  HADD2.F32 R10, -RZ, R11.H0_H0 ;  /* 0x2000000bff0a7230 */ /* 0x000fe40000004100 */
[----:B------:R-:W-:Y:S01]  /*6b30*/  LDS.U16 R11, [R20+0xd00] ;  /* 0x000d0000140b7984 */ /* 0x000fe20000000400 */
[----:B------:R-:W-:-:S04]  /*6b40*/  FADD R4, R4, R7 ;  /* 0x0000000704047221 */ /* 0x000fc80000000000 */
[----:B------:R-:W-:Y:S02]  /*6b50*/  FADD R9, R4, R9 ;  /* 0x0000000904097221 */ /* 0x000fe40000000000 */
[----:B------:R-:W0:Y:S02]  /*6b60*/  LDS.128 R4, [R19+-0x70] ;  /* 0xffff900013047984 */ /* 0x000e240000000c00 */
[----:B------:R-:W-:Y:S01]  /*6b70*/  FADD R9, R9, R10 ;  /* 0x0000000a09097221 */ /* 0x000fe20000000000 */
[C---:B0-----:R-:W-:Y:S02]  /*6b80*/  HMUL2 R23, R4.reuse.H0_H0, R23.H0_H0 ;  /* 0x2000001704177232 */ /* 0x041fe40000000800 */
[----:B------:R-:W-:Y:S02]  /*6b90*/  HMUL2 R4, R4.H1_H1, R29.H0_H0 ;  /* 0x2000001d04047232 */ /* 0x000fe40000000c00 */
[----:B------:R-:W-:Y:S02]  /*6ba0*/  HMUL2 R8, R5.H0_H0, R8.H0_H0 ;  /* 0x2000000805087232 */ /* 0x000fe40000000800 */
[----:B------:R-:W-:-:S02]  /*6bb0*/  HADD2.F32 R10, -RZ, R23.H0_H0 ;  /* 0x20000017ff0a7230 */ /* 0x000fc40000004100 */
[----:B------:R-:W-:Y:S02]  /*6bc0*/  HMUL2 R11, R6.H1_H1, R11.H0_H0 ;  /* 0x2000000b060b7232 */ /* 0x000fe40000000c00 */
[----:B------:R-:W-:Y:S01]  /*6bd0*/  HADD2.F32 R4, -RZ, R4.H0_H0 ;  /* 0x20000004ff047230 */ /* 0x000fe20000004100 */
[----:B------:R-:W-:Y:S01]  /*6be0*/  LDS.U16 R29, [R20+0x1000] ;  /* 0x00100000141d7984 */ /* 0x000fe20000000400 */
[----:B------:R-:W-:Y:S02]  /*6bf0*/  HADD2.F32 R23, -RZ, R8.H0_H0 ;  /* 0x20000008ff177230 */ /* 0x000fe40000004100 */
[----:B------:R-:W-:Y:S02]  /*6c00*/  FADD R9, R9, R10 ;  /* 0x0000000a09097221 */ /* 0x000fe40000000000 */
[----:B------:R-:W0:Y:S02]  /*6c10*/  LDS.U16 R10, [R20+0xb00] ;  /* 0x000b0000140a7984 */ /* 0x000e240000000400 */
[----:B------:R-:W-:-:S02]  /*6c20*/  FADD R4, R9, R4 ;  /* 0x0000000409047221 */ /* 0x000fc40000000000 */
[----:B------:R-:W1:Y:S02]  /*6c30*/  LDS.U16 R9, [R20+0xc00] ;  /* 0x000c000014097984 */ /* 0x000e640000000400 */
[----:B------:R-:W-:Y:S02]  /*6c40*/  FADD R23, R4, R23 ;  /* 0x0000001704177221 */ /* 0x000fe40000000000 */
[----:B------:R-:W3:Y:S04]  /*6c50*/  LDS.U16 R8, [R20+0xe00] ;  /* 0x000e000014087984 */ /* 0x000ee80000000400 */
[----:B------:R-:W5:Y:S01]  /*6c60*/  LDS.U16 R4, [R20+0xf00] ;  /* 0x000f000014047984 */ /* 0x000f620000000400 */
[----:B0-----:R-:W-:Y:S02]  /*6c70*/  HMUL2 R10, R5.H1_H1, R10.H0_H0 ;  /* 0x2000000a050a7232 */ /* 0x001fe40000000c00 */
[----:B-1----:R-:W-:-:S03]  /*6c80*/  HMUL2 R9, R6.H0_H0, R9.H0_H0 ;  /* 0x2000000906097232 */ /* 0x002fc60000000800 */
[----:B------:R-:W-:Y:S02]  /*6c90*/  HADD2.F32 R10, -RZ, R10.H0_H0 ;  /* 0x2000000aff0a7230 */ /* 0x000fe40000004100 */
[----:B------:R-:W-:Y:S02]  /*6ca0*/  HADD2.F32 R6, -RZ, R11.H0_H0 ;  /* 0x2000000bff067230 */ /* 0x000fe40000004100 */
[C---:B---3--:R-:W-:Y:S02]  /*6cb0*/  HMUL2 R8, R7.reuse.H0_H0, R8.H0_H0 ;  /* 0x2000000807087232 */ /* 0x048fe40000000800 */
[----:B------:R-:W-:Y:S02]  /*6cc0*/  HADD2.F32 R9, -RZ, R9.H0_H0 ;  /* 0x20000009ff097230 */ /* 0x000fe40000004100 */
[----:B------:R-:W-:Y:S01]  /*6cd0*/  FADD R10, R23, R10 ;  /* 0x0000000a170a7221 */ /* 0x000fe20000000000 */
[----:B-----5:R-:W-:Y:S02]  /*6ce0*/  HMUL2 R23, R7.H1_H1, R4.H0_H0 ;  /* 0x2000000407177232 */ /* 0x020fe40000000c00 */
[----:B------:R-:W-:-:S02]  /*6cf0*/  HADD2.F32 R8, -RZ, R8.H0_H0 ;  /* 0x20000008ff087230 */ /* 0x000fc40000004100 */
[----:B------:R-:W-:Y:S01]  /*6d00*/  FADD R9, R10, R9 ;  /* 0x000000090a097221 */ /* 0x000fe20000000000 */
[----:B------:R-:W-:Y:S01]  /*6d10*/  LDS.U16 R4, [R20+0x1300] ;  /* 0x0013000014047984 */ /* 0x000fe20000000400 */
[----:B------:R-:W-:Y:S02]  /*6d20*/  HADD2.F32 R28, -RZ, R23.H0_H0 ;  /* 0x20000017ff1c7230 */ /* 0x000fe40000004100 */
[----:B------:R-:W-:Y:S01]  /*6d30*/  FADD R5, R9, R6 ;  /* 0x0000000609057221 */ /* 0x000fe20000000000 */
[----:B------:R-:W-:Y:S03]  /*6d40*/  LDS.U16 R23, [R20+0x1800] ;  /* 0x0018000014177984 */ /* 0x000fe60000000400 */
[----:B------:R-:W-:Y:S01]  /*6d50*/  FADD R5, R5, R8 ;  /* 0x0000000805057221 */ /* 0x000fe20000000000 */
[----:B------:R-:W-:Y:S03]  /*6d60*/  LDS.U16 R6, [R20+0x1200] ;  /* 0x0012000014067984 */ /* 0x000fe60000000400 */
[----:B------:R-:W-:Y:S01]  /*6d70*/  FADD R5, R5, R28 ;  /* 0x0000001c05057221 */ /* 0x000fe20000000000 */
[----:B------:R-:W0:Y:S02]  /*6d80*/  LDS.128 R8, [R19+-0x60] ;  /* 0xffffa00013087984 */ /* 0x000e240000000c00 */
[----:B0-----:R-:W-:-:S02]  /*6d90*/  HMUL2 R7, R8.H0_H0, R29.H0_H0 ;  /* 0x2000001d08077232 */ /* 0x001fc40000000800 */
[----:B------:R-:W-:Y:S01]  /*6da0*/  HMUL2 R8, R8.H1_H1, R31.H0_H0 ;  /* 0x2000001f08087232 */ /* 0x000fe20000000c00 */
[----:B------:R-:W-:Y:S01]  /*6db0*/  LDS.U16 R29, [R20+0x2100] ;  /* 0x00210000141d7984 */ /* 0x000fe20000000400 */
[C---:B------:R-:W-:Y:S02]  /*6dc0*/  HMUL2 R6, R9.reuse.H0_H0, R6.H0_H0 ;  /* 0x2000000609067232 */ /* 0x040fe40000000800 */
[----:B------:R-:W-:Y:S02]  /*6dd0*/  HADD2.F32 R28, -RZ, R7.H0_H0 ;  /* 0x20000007ff1c7230 */ /* 0x000fe40000004100 */
[----:B------:R-:W-:Y:S02]  /*6de0*/  HMUL2 R9, R9.H1_H1, R4.H0_H0 ;  /* 0x2000000409097232 */ /* 0x000fe40000000c00 */
[----:B------:R-:W-:Y:S02]  /*6df0*/  HADD2.F32 R7, -RZ, R8.H0_H0 ;  /* 0x20000008ff077230 */ /* 0x000fe40000004100 */
[----:B------:R-:W-:-:S02]  /*6e00*/  HADD2.F32 R6, -RZ, R6.H0_H0 ;  /* 0x20000006ff067230 */ /* 0x000fc40000004100 */
[----:B------:R-:W-:Y:S01]  /*6e10*/  FADD R28, R5, R28 ;  /* 0x0000001c051c7221 */ /* 0x000fe20000000000 */
[----:B------:R-:W-:Y:S01]  /*6e20*/  LDS.U16 R8, [R20+0x1600] ;  /* 0x0016000014087984 */ /* 0x000fe20000000400 */
[----:B------:R-:W-:Y:S02]  /*6e30*/  HADD2.F32 R9, -RZ, R9.H0_H0 ;  /* 0x20000009ff097230 */ /* 0x000fe40000004100 */
[----:B------:R-:W-:Y:S01]  /*6e40*/  FADD R7, R28, R7 ;  /* 0x000000071c077221 */ /* 0x000fe20000000000 */
[----:B------:R-:W0:Y:S03]  /*6e50*/  LDS.U16 R5, [R20+0x1400] ;  /* 0x0014000014057984 */ /* 0x000e260000000400 */
[----:B------:R-:W-:Y:S01]  /*6e60*/  FADD R4, R7, R6 ;  /* 0x0000000607047221 */ /* 0x000fe20000000000 */
[----:B------:R-:W-:Y:S03]  /*6e70*/  LDS.U16 R28, [R20+0x1b00] ;  /* 0x001b0000141c7984 */ /* 0x000fe60000000400 */
[----:B------:R-:W-:Y:S01]  /*6e80*/  FADD R4, R4, R9 ;  /* 0x0000000904047221 */ /* 0x000fe20000000000 */
[----:B------:R-:W1:Y:S04]  /*6e90*/  LDS.U16 R7, [R20+0x1500] ;  /* 0x0015000014077984 */ /* 0x000e680000000400 */
[----:B------:R-:W3:Y:S01]  /*6ea0*/  LDS.U16 R6, [R20+0x1700] ;  /* 0x0017000014067984 */ /* 0x000ee20000000400 */
[----:B0-----:R-:W-:-:S05]  /*6eb0*/  HMUL2 R5, R10.H0_H0, R5.H0_H0 ;  /* 0x200000050a057232 */ /* 0x001fca0000000800 */
[----:B------:R-:W-:-:S05]  /*6ec0*/  HADD2.F32 R5, -RZ, R5.H0_H0 ;  /* 0x20000005ff057230 */ /* 0x000fca0000004100 */
[----:B------:R-:W-:Y:S01]  /*6ed0*/  FADD R4, R4, R5 ;  /* 0x0000000504047221 */ /* 0x000fe20000000000 */
[----:B-1----:R-:W-:Y:S02]  /*6ee0*/  HMUL2 R5, R10.H1_H1, R7.H0_H0 ;  /* 0x200000070a057232 */ /* 0x002fe40000000c00 */
[C---:B------:R-:W-:Y:S02]  /*6ef0*/  HMUL2 R7, R11.reuse.H0_H0, R8.H0_H0 ;  /* 0x200000080b077232 */ /* 0x040fe40000000800 */
[----:B---3--:R-:W-:Y:S02]  /*6f00*/  HMUL2 R6, R11.H1_H1, R6.H0_H0 ;  /* 0x200000060b067232 */ /* 0x008fe40000000c00 */
[----:B------:R-:W-:Y:S01]  /*6f10*/  HADD2.F32 R5, -RZ, R5.H0_H0 ;  /* 0x20000005ff057230 */ /* 0x000fe20000004100 */
[----:B------:R-:W0:Y:S01]  /*6f20*/  LDS.128 R8, [R19+-0x50] ;  /* 0xffffb00013087984 */ /* 0x000e220000000c00 */
[----:B------:R-:W-:-:S03]  /*6f30*/  HADD2.F32 R7, -RZ, R7.H0_H0 ;  /* 0x20000007ff077230 */ /* 0x000fc60000004100 */
[----:B------:R-:W-:Y:S01]  /*6f40*/  FADD R4, R4, R5 ;  /* 0x0000000504047221 */ /* 0x000fe20000000000 */
[----:B------:R-:W-:Y:S02]  /*6f50*/  HADD2.F32 R5, -RZ, R6.H0_H0 ;  /* 0x20000006ff057230 */ /* 0x000fe40000004100 */
[----:B------:R-:W1:Y:S01]  /*6f60*/  LDS.U16 R6, [R20+0x1a00] ;  /* 0x001a000014067984 */ /* 0x000e620000000400 */
[----:B------:R-:W-:-:S03]  /*6f70*/  FADD R4, R4, R7 ;  /* 0x0000000704047221 */ /* 0x000fc60000000000 */
[----:B------:R-:W3:Y:S01]  /*6f80*/  LDS.U16 R7, [R20+0x1d00] ;  /* 0x001d000014077984 */ /* 0x000ee20000000400 */
[----:B------:R-:W-:-:S03]  /*6f90*/  FADD R4, R4, R5 ;  /* 0x0000000504047221 */ /* 0x000fc60000000000 */
[----:B------:R-:W5:Y:S01]  /*6fa0*/  LDS.U16 R5, [R20+0x1900] ;  /* 0x0019000014057984 */ /* 0x000f620000000400 */
[----:B0-----:R-:W-:-:S05]  /*6fb0*/  HMUL2 R23, R8.H0_H0, R23.H0_H0 ;  /* 0x2000001708177232 */ /* 0x001fca0000000800 */
[----:B------:R-:W-:Y:S02]  /*6fc0*/  HADD2.F32 R23, -RZ, R23.H0_H0 ;  /* 0x20000017ff177230 */ /* 0x000fe40000004100 */
[C---:B-1----:R-:W-:Y:S02]  /*6fd0*/  HMUL2 R6, R9.reuse.H0_H0, R6.H0_H0 ;  /* 0x2000000609067232 */ /* 0x042fe40000000800 */
[----:B------:R-:W-:Y:S02]  /*6fe0*/  HMUL2 R9, R9.H1_H1, R28.H0_H0 ;  /* 0x2000001c09097232 */ /* 0x000fe40000000c00 */
[----:B------:R-:W-:Y:S01]  /*6ff0*/  FADD R4, R4, R23 ;  /* 0x0000001704047221 */ /* 0x000fe20000000000 */
[----:B------:R-:W0:Y:S01]  /*7000*/  LDS.U16 R28, [R20+0x1e00] ;  /* 0x001e0000141c7984 */ /* 0x000e220000000400 */
[----:B---3--:R-:W-:Y:S02]  /*7010*/  HMUL2 R7, R10.H1_H1, R7.H0_H0 ;  /* 0x200000070a077232 */ /* 0x008fe40000000c00 */
[----:B------:R-:W-:-:S02]  /*7020*/  HADD2.F32 R9, -RZ, R9.H0_H0 ;  /* 0x20000009ff097230 */ /* 0x000fc40000004100 */
[----:B-----5:R-:W-:Y:S02]  /*7030*/  HMUL2 R8, R8.H1_H1, R5.H0_H0 ;  /* 0x2000000508087232 */ /* 0x020fe40000000c00 */
[----:B------:R-:W1:Y:S01]  /*7040*/  LDS.U16 R5, [R20+0x1c00] ;  /* 0x001c000014057984 */ /* 0x000e620000000400 */
[----:B------:R-:W-:Y:S02]  /*7050*/  HADD2.F32 R7, -RZ, R7.H0_H0 ;  /* 0x20000007ff077230 */ /* 0x000fe40000004100 */
[----:B------:R-:W-:Y:S02]  /*7060*/  HADD2.F32 R23, -RZ, R8.H0_H0 ;  /* 0x20000008ff177230 */ /* 0x000fe40000004100 */
[----:B------:R-:W3:Y:S03]  /*7070*/  LDS.U16 R8, [R20+0x1f00] ;  /* 0x001f000014087984 */ /* 0x000ee60000000400 */
[----:B------:R-:W-:Y:S01]  /*7080*/  FADD R4, R4, R23 ;  /* 0x0000001704047221 */ /* 0x000fe20000000000 */
[----:B------:R-:W-:-:S05]  /*7090*/  HADD2.F32 R23, -RZ, R6.H0_H0 ;  /* 0x20000006ff177230 */ /* 0x000fca0000004100 */
[----:B------:R-:W-:Y:S02]  /*70a0*/  FADD R4, R4, R23 ;  /* 0x0000001704047221 */ /* 0x000fe40000000000 */
[----:B------:R-:W-:Y:S02]  /*70b0*/  LDS.U16 R23, [R20+0x2000] ;  /* 0x0020000014177984 */ /* 0x000fe40000000400 */
[----:B------:R-:W-:Y:S01]  /*70c0*/  FADD R4, R4, R9 ;  /* 0x0000000904047221 */ /* 0x000fe20000000000 */
[----:B0-----:R-:W-:-:S05]  /*70d0*/  HMUL2 R28, R11.H0_H0, R28.H0_H0 ;  /* 0x2000001c0b1c7232 */ /* 0x001fca0000000800 */
[----:B------:R-:W-:Y:S02]  /*70e0*/  HADD2.F32 R9, -RZ, R28.H0_H0 ;  /* 0x2000001cff097230 */ /* 0x000fe40000004100 */
[----:B-1----:R-:W-:-:S05]  /*70f0*/  HMUL2 R5, R10.H0_H0, R5.H0_H0 ;  /* 0x200000050a057232 */ /* 0x002fca0000000800 */
[----:B------:R-:W-:Y:S02]  /*7100*/  HADD2.F32 R5, -RZ, R5.H0_H0 ;  /* 0x20000005ff057230 */ /* 0x000fe40000004100 */
[----:B---3--:R-:W-:Y:S02]  /*7110*/  HMUL2 R11, R11.H1_H1, R8.H0_H0 ;  /* 0x200000080b0b7232 */ /* 0x008fe40000000c00 */
[----:B------:R-:W-:Y:S01]  /*7120*/  LDS.U16 R8, [R20+0x2200] ;  /* 0x0022000014087984 */ /* 0x000fe20000000400 */
[----:B------:R-:W-:Y:S02]  /*7130*/  FADD R4, R4, R5 ;  /* 0x0000000504047221 */ /* 0x000fe40000000000 */
[----:B------:R-:W-:Y:S02]  /*7140*/  HADD2.F32 R10, -RZ, R11.H0_H0 ;  /* 0x2000000bff0a7230 */ /* 0x000fe40000004100 */
[----:B------:R-:W-:Y:S01]  /*7150*/  LDS.U16 R11, [R20+0x2500] ;  /* 0x00250000140b7984 */ /* 0x000fe20000000400 */
[----:B------:R-:W-:-:S04]  /*7160*/  FADD R4, R4, R7 ;  /* 0x0000000704047221 */ /* 0x000fc80000000000 */
[----:B------:R-:W-:Y:S02]  /*7170*/  FADD R9, R4, R9 ;  /* 0x0000000904097221 */ /* 0x000fe40000000000 */
[----:B------:R-:W0:Y:S02]  /*7180*/  LDS.128 R4, [R19+-0x40] ;  /* 0xffffc00013047984 */ /* 0x000e240000000c00 */
[----:B------:R-:W-:Y:S02]  /*7190*/  FADD R9, R9, R10 ;  /* 0x0000000a09097221 */ /* 0x000fe40000000000 */
[----:B------:R-:W1:Y:S01]  /*71a0*/  LDS.U16 R10, [R20+0x2300] ;  /* 0x00230000140a7984 */ /* 0x000e620000000400 */
[C---:B0-----:R-:W-:Y:S02]  /*71b0*/  HMUL2 R23, R4.reuse.H0_H0, R23.H0_H0 ;  /* 0x2000001704177232 */ /* 0x041fe40000000800 */
[----:B------:R-:W-:Y:S02]  /*71c0*/  HMUL2 R4, R4.H1_H1, R29.H0_H0 ;  /* 0x2000001d04047232 */ /* 0x000fe40000000c00 */
[----:B------:R-:W-:-:S02]  /*71d0*/  HMUL2 R8, R5.H0_H0, R8.H0_H0 ;  /* 0x2000000805087232 */ /* 0x000fc40000000800 */
[----:B------:R-:W-:Y:S02]  /*71e0*/  HADD2.F32 R28, -RZ, R23.H0_H0 ;  /* 0x20000017ff1c7230 */ /* 0x000fe40000004100 */
[----:B-1----:R-:W-:Y:S02]  /*71f0*/  HMUL2 R10, R5.H1_H1, R10.H0_H0 ;  /* 0x2000000a050a7232 */ /* 0x002fe40000000c00 */
[----:B------:R-:W-:Y:S02]  /*7200*/  HADD2.F32 R4, -RZ, R4.H0_H0 ;  /* 0x20000004ff047230 */ /* 0x000fe40000004100 */
[----:B------:R-:W-:Y:S02]  /*7210*/  HMUL2 R11, R6.H1_H1, R11.H0_H0 ;  /* 0x2000000b060b7232 */ /* 0x000fe40000000c00 */
[----:B------:R-:W-:Y:S02]  /*7220*/  HADD2.F32 R23, -RZ, R8.H0_H0 ;  /* 0x20000008ff177230 */ /* 0x000fe40000004100 */
[----:B------:R-:W-:Y:S01]  /*7230*/  FADD R9, R9, R28 ;  /* 0x0000001c09097221 */ /* 0x000fe20000000000 */
[----:B------:R-:W0:Y:S01]  /*7240*/  LDS.U16 R8, [R20+0x2600] ;  /* 0x0026000014087984 */ /* 0x000e220000000400 */
[----:B------:R-:W-:-:S02]  /*7250*/  HADD2.F32 R10, -RZ, R10.H0_H0 ;  /* 0x2000000aff0a7230 */ /* 0x000fc40000004100 */
[----:B------:R-:W-:Y:S01]  /*7260*/  FADD R4, R9, R4 ;  /* 0x0000000409047221 */ /* 0x000fe20000000000 */
[----:B------:R-:W-:Y:S03]  /*7270*/  LDS.U16 R5, [R20+0x2800] ;  /* 0x0028000014057984 */ /* 0x000fe60000000400 */
[----:B------:R-:W-:Y:S01]  /*7280*/  FADD R23, R4, R23 ;  /* 0x0000001704177221 */ /* 0x000fe20000000000 */
[----:B------:R-:W1:Y:S03]  /*7290*/  LDS.U16 R9, [R20+0x2400] ;  /* 0x0024000014097984 */ /* 0x000e660000000400 */
[----:B------:R-:W-:Y:S01]  /*72a0*/  FADD R10, R23, R10 ;  /* 0x0000000a170a7221 */ /* 0x000fe20000000000 */
[----:B------:R-:W3:Y:S04]  /*72b0*/  LDS.U16 R4, [R20+0x2700] ;  /* 0x0027000014047984 */ /* 0x000ee80000000400 */
[----:B------:R-:W-:Y:S01]  /*72c0*/  LDS.U16 R29, [R20+0x3000] ;  /* 0x00300000141d7984 */ /* 0x000fe20000000400 */
[----:B0-----:R-:W-:-:S02]  /*72d0*/  HMUL2 R8, R7.H0_H0, R8.H0_H0 ;  /* 0x2000000807087232 */ /* 0x001fc40000000800 */
[----:B-1----:R-:W-:Y:S02]  /*72e0*/  HMUL2 R9, R6.H0_H0, R9.H0_H0 ;  /* 0x2000000906097232 */ /* 0x002fe40000000800 */
[----:B------:R-:W-:Y:S02]  /*72f0*/  HADD2.F32 R6, -RZ, R11.H0_H0 ;  /* 0x2000000bff067230 */ /* 0x000fe40000004100 */
[----:B------:R-:W-:Y:S02]  /*7300*/  HADD2.F32 R11, -RZ, R8.H0_H0 ;  /* 0x20000008ff0b7230 */ /* 0x000fe40000004100 */
[----:B---3--:R-:W-:Y:S02]  /*7310*/  HMUL2 R4, R7.H1_H1, R4.H0_H0 ;  /* 0x2000000407047232 */ /* 0x008fe40000000c00 */
[----:B------:R-:W-:Y:S01]  /*7320*/  HADD2.F32 R9, -RZ, R9.H0_H0 ;  /* 0x20000009ff097230 */ /* 0x000fe20000004100 */
[----:B------:R-:W-:Y:S02]  /*7330*/  LDS.U16 R7, [R20+0x2900] ;  /* 0x0029000014077984 */ /* 0x000fe40000000400 */
[----:B------:R-:W-:-:S02]  /*7340*/  HADD2.F32 R23, -RZ, R4.H0_H0 ;  /* 0x20000004ff177230 */ /* 0x000fc40000004100 */
[----:B------:R-:W-:Y:S01]  /*7350*/  FADD R9, R10, R9 ;  /* 0x000000090a097221 */ /* 0x000fe20000000000 */
[----:B------:R-:W-:Y:S03]  /*7360*/  LDS.U16 R4, [R20+0x2a00] ;  /* 0x002a000014047984 */ /* 0x000fe60000000400 */
        /* <DEDUP_REMOVED lines=8> */
[----:B------:R-:W-:Y:S02]  /*73f0*/  HADD2.F32 R8, -RZ, R7.H0_H0 ;  /* 0x20000007ff087230 */ /* 0x000fe40000004100 */
[----:B------:R-:W0:Y:S01]  /*7400*/  LDS.U16 R7, [R20+0x2d00] ;  /* 0x002d000014077984 */ /* 0x000e220000000400 */
[----:B------:R-:W-:Y:S01]  /*7410*/  FADD R5, R6, R5 ;  /* 0x0000000506057221 */ /* 0x000fe20000000000 */
[----:B------:R-:W-:Y:S02]  /*7420*/  HADD2.F32 R23, -RZ, R4.H0_H0 ;  /* 0x20000004ff177230 */ /* 0x000fe40000004100 */
[----:B------:R-:W1:Y:S01]  /*7430*/  LDS.U16 R6, [R20+0x2b00] ;  /* 0x002b000014067984 */ /* 0x000e620000000400 */
[----:B------:R-:W-:-:S03]  /*7440*/  FADD R8, R5, R8 ;  /* 0x0000000805087221 */ /* 0x000fc60000000000 */
[----:B------:R-:W3:Y:S01]  /*7450*/  LDS.U16 R5, [R20+0x2c00] ;  /* 0x002c000014057984 */ /* 0x000ee20000000400 */
[----:B------:R-:W-:-:S03]  /*7460*/  FADD R23, R8, R23 ;  /* 0x0000001708177221 */ /* 0x000fc60000000000 */
[----:B------:R-:W5:Y:S04]  /*7470*/  LDS.U16 R4, [R20+0x2e00] ;  /* 0x002e000014047984 */ /* 0x000f680000000400 */
[----:B------:R-:W2:Y:S01]  /*7480*/  LDS.U16 R8, [R20+0x2f00] ;  /* 0x002f000014087984 */ /* 0x000ea20000000400 */
[C---:B0-----:R-:W-:Y:S02]  /*7490*/  HMUL2 R7, R10.reuse.H1_H1, R7.H0_H0 ;  /* 0x200000070a077232 */ /* 0x041fe40000000c00 */
[----:B-1----:R-:W-:Y:S02]  /*74a0*/  HMUL2 R6, R9.H1_H1, R6.H0_H0 ;  /* 0x2000000609067232 */ /* 0x002fe40000000c00 */
[----:B---3--:R-:W-:-:S03]  /*74b0*/  HMUL2 R5, R10.H0_H0, R5.H0_H0 ;  /* 0x200000050a057232 */ /* 0x008fc60000000800 */
[----:B------:R-:W-:Y:S02]  /*74c0*/  HADD2.F32 R6, -RZ, R6.H0_H0 ;  /* 0x20000006ff067230 */ /* 0x000fe40000004100 */
[C---:B-----5:R-:W-:Y:S02]  /*74d0*/  HMUL2 R9, R11.reuse.H0_H0, R4.H0_H0 ;  /* 0x200000040b097232 */ /* 0x060fe40000000800 */
[----:B------:R-:W-:Y:S02]  /*74e0*/  HADD2.F32 R5, -RZ, R5.H0_H0 ;  /* 0x20000005ff057230 */ /* 0x000fe40000004100 */
[----:B------:R-:W-:Y:S01]  /*74f0*/  FADD R6, R23, R6 ;  /* 0x0000000617067221 */ /* 0x000fe20000000000 */
[----:B------:R-:W-:Y:S02]  /*7500*/  HADD2.F32 R4, -RZ, R7.H0_H0 ;  /* 0x20000007ff047230 */ /* 0x000fe40000004100 */
[----:B--2---:R-:W-:Y:S02]  /*7510*/  HMUL2 R23, R11.H1_H1, R8.H0_H0 ;  /* 0x200000080b177232 */ /* 0x004fe40000000c00 */
[----:B------:R-:W-:-:S02]  /*7520*/  HADD2.F32 R9, -RZ, R9.H0_H0 ;  /* 0x20000009ff097230 */ /* 0x000fc40000004100 */
[----:B------:R-:W-:Y:S01]  /*7530*/  FADD R5, R6, R5 ;  /* 0x0000000506057221 */ /* 0x000fe20000000000 */
[----:B------:R-:W-:Y:S01]  /*7540*/  LDS.U16 R11, [R20+0x3100] ;  /* 0x00310000140b7984 */ /* 0x000fe20000000400 */
[----:B------:R-:W-:Y:S02]  /*7550*/  HADD2.F32 R28, -RZ, R23.H0_H0 ;  /* 0x20000017ff1c7230 */ /* 0x000fe40000004100 */
[----:B------:R-:W-:Y:S01]  /*7560*/  FADD R4, R5, R4 ;  /* 0x0000000405047221 */ /* 0x000fe20000000000 */
[----:B------:R-:W-:Y:S03]  /*7570*/  LDS.U16 R8, [R20+0x3200] ;  /* 0x0032000014087984 */ /* 0x000fe60000000400 */
[----:B------:R-:W-:Y:S02]  /*7580*/  FADD R9, R4, R9 ;  /* 0x0000000904097221 */ /* 0x000fe40000000000 */
[----:B------:R-:W0:Y:S02]  /*7590*/  LDS.128 R4, [R19+-0x20] ;  /* 0xffffe00013047984 */ /* 0x000e240000000c00 */
[----:B------:R-:W-:Y:S01]  /*75a0*/  FADD R9, R9, R28 ;  /* 0x0000001c09097221 */ /* 0x000fe20000000000 */
[----:B0-----:R-:W-:-:S02]  /*75b0*/  HMUL2 R10, R4.H0_H0, R29.H0_H0 ;  /* 0x2000001d040a7232 */ /* 0x001fc40000000800 */
[----:B------:R-:W-:Y:S02]  /*75c0*/  HMUL2 R11, R4.H1_H1, R11.H0_H0 ;  /* 0x2000000b040b7232 */ /* 0x000fe40000000c00 */
[----:B------:R-:W0:Y:S01]  /*75d0*/  LDS.U16 R4, [R20+0x3300] ;  /* 0x0033000014047984 */ /* 0x000e220000000400 */
[----:B------:R-:W-:Y:S02]  /*75e0*/  HADD2.F32 R10, -RZ, R10.H0_H0 ;  /* 0x2000000aff0a7230 */ /* 0x000fe40000004100 */
[----:B------:R-:W-:-:S03]  /*75f0*/  HMUL2 R8, R5.H0_H0, R8.H0_H0 ;  /* 0x2000000805087232 */ /* 0x000fc60000000800 */
[----:B------:R-:W-:Y:S01]  /*7600*/  FADD R9, R9, R10 ;  /* 0x0000000a09097221 */ /* 0x000fe20000000000 */
[----:B------:R-:W-:Y:S02]  /*7610*/  HADD2.F32 R10, -RZ, R11.H0_H0 ;  /* 0x2000000bff0a7230 */ /* 0x000fe40000004100 */
[----:B------:R-:W-:Y:S01]  /*7620*/  HADD2.F32 R23, -RZ, R8.H0_H0 ;  /* 0x20000008ff177230 */ /* 0x000fe20000004100 */
[----:B------:R-:W1:Y:S02]  /*7630*/  LDS.U16 R11, [R20+0x3500] ;  /* 0x00350000140b7984 */ /* 0x000e640000000400 */
[----:B------:R-:W-:Y:S02]  /*7640*/  FADD R10, R9, R10 ;  /* 0x0000000a090a7221 */ /* 0x000fe40000000000 */
[----:B------:R-:W2:Y:S02]  /*7650*/  LDS.U16 R9, [R20+0x3400] ;  /* 0x0034000014097984 */ /* 0x000ea40000000400 */
[----:B------:R-:W-:-:S02]  /*7660*/  FADD R8, R10, R23 ;  /* 0x000000170a087221 */ /* 0x000fc40000000000 */
[----:B------:R-:W3:Y:S01]  /*7670*/  LDS.U16 R10, [R20+0x3600] ;  /* 0x00360000140a7984 */ /* 0x000ee20000000400 */
[----:B0-----:R-:W-:-:S03]  /*7680*/  HMUL2 R5, R5.H1_H1, R4.H0_H0 ;  /* 0x2000000405057232 */ /* 0x001fc60000000c00 */
[----:B------:R-:W0:Y:S02]  /*7690*/  LDS.U16 R4, [R20+0x3700] ;  /* 0x0037000014047984 */ /* 0x000e240000000400 */
[----:B------:R-:W-:Y:S02]  /*76a0*/  HADD2.F32 R5, -RZ, R5.H0_H0 ;  /* 0x20000005ff057230 */ /* 0x000fe40000004100 */
[----:B-1----:R-:W-:-:S03]  /*76b0*/  HMUL2 R11, R6.H1_H1, R11.H0_H0 ;  /* 0x2000000b060b7232 */ /* 0x002fc60000000c00 */
[----:B------:R-:W-:Y:S01]  /*76c0*/  FADD R8, R8, R5 ;  /* 0x0000000508087221 */ /* 0x000fe20000000000 */
[----:B--2---:R-:W-:Y:S02]  /*76d0*/  HMUL2 R9, R6.H0_H0, R9.H0_H0 ;  /* 0x2000000906097232 */ /* 0x004fe40000000800 */
[----:B---3--:R-:W-:-:S03]  /*76e0*/  HMUL2 R10, R7.H0_H0, R10.H0_H0 ;  /* 0x2000000a070a7232 */ /* 0x008fc60000000800 */
[----:B------:R-:W-:-:S05]  /*76f0*/  HADD2.F32 R9, -RZ, R9.H0_H0 ;  /* 0x20000009ff097230 */ /* 0x000fca0000004100 */
[----:B------:R-:W-:Y:S01]  /*7700*/  FADD R8, R8, R9 ;  /* 0x0000000908087221 */ /* 0x000fe20000000000 */
[----:B------:R-:W-:Y:S02]  /*7710*/  HADD2.F32 R9, -RZ, R11.H0_H0 ;  /* 0x2000000bff097230 */ /* 0x000fe40000004100 */
[----:B------:R-:W-:Y:S03]  /*7720*/  LDS.U16 R11, [R20+0x3800] ;  /* 0x00380000140b7984 */ /* 0x000fe60000000400 */
[----:B------:R-:W-:Y:S01]  /*7730*/  FADD R8, R8, R9 ;  /* 0x0000000908087221 */ /* 0x000fe20000000000 */
[----:B------:R-:W-:Y:S02]  /*7740*/  HADD2.F32 R9, -RZ, R10.H0_H0 ;  /* 0x2000000aff097230 */ /* 0x000fe40000004100 */
[----:B------:R-:W-:Y:S03]  /*7750*/  LDS.U16 R10, [R20+0x3a00] ;  /* 0x003a0000140a7984 */ /* 0x000fe60000000400 */
[----:B------:R-:W-:Y:S01]  /*7760*/  FADD R8, R8, R9 ;  /* 0x0000000908087221 */ /* 0x000fe20000000000 */
[----:B0-----:R-:W-:-:S02]  /*7770*/  HMUL2 R23, R7.H1_H1, R4.H0_H0 ;  /* 0x2000000407177232 */ /* 0x001fc40000000c00 */
[----:B------:R-:W0:Y:S03]  /*7780*/  LDS.128 R4, [R19+-0x10] ;  /* 0xfffff00013047984 */ /* 0x000e260000000c00 */
[----:B------:R-:W-:Y:S01]  /*7790*/  HADD2.F32 R9, -RZ, R23.H0_H0 ;  /* 0x20000017ff097230 */ /* 0x000fe20000004100 */
[----:B------:R-:W1:Y:S04]  /*77a0*/  LDS.U16 R19, [R20+0x3d00] ;  /* 0x003d000014137984 */ /* 0x000e680000000400 */
[----:B------:R-:W2:Y:S01]  /*77b0*/  LDS.U16 R23, [R20+0x3900] ;  /* 0x0039000014177984 */ /* 0x000ea20000000400 */
[----:B------:R-:W-:-:S03]  /*77c0*/  FADD R9, R8, R9 ;  /* 0x0000000908097221 */ /* 0x000fc60000000000 */
[----:B------:R-:W3:Y:S01]  /*77d0*/  LDS.U16 R8, [R20+0x3b00] ;  /* 0x003b000014087984 */ /* 0x000ee20000000400 */
[----:B0-----:R-:W-:Y:S02]  /*77e0*/  HMUL2 R11, R4.H0_H0, R11.H0_H0 ;  /* 0x2000000b040b7232 */ /* 0x001fe40000000800 */
[----:B------:R-:W-:Y:S02]  /*77f0*/  HMUL2 R10, R5.H0_H0, R10.H0_H0 ;  /* 0x2000000a050a7232 */ /* 0x000fe40000000800 */
[----:B-1----:R-:W-:Y:S02]  /*7800*/  HMUL2 R19, R6.H1_H1, R19.H0_H0 ;  /* 0x2000001306137232 */ /* 0x002fe40000000c00 */
[----:B------:R-:W-:Y:S02]  /*7810*/  HADD2.F32 R28, -RZ, R11.H0_H0 ;  /* 0x2000000bff1c7230 */ /* 0x000fe40000004100 */
[----:B------:R-:W-:Y:S01]  /*7820*/  HMUL2 R30, R7.H0_H0, R30.H0_H0 ;  /* 0x2000001e071e7232 */ /* 0x000fe20000000800 */
[----:B------:R-:W0:Y:S01]  /*7830*/  LDS.U16 R11, [R20+0x3c00] ;  /* 0x003c0000140b7984 */ /* 0x000e220000000400 */
[----:B--2---:R-:W-:-:S02]  /*7840*/  HMUL2 R4, R4.H1_H1, R23.H0_H0 ;  /* 0x2000001704047232 */ /* 0x004fc40000000c00 */
[----:B------:R-:W-:Y:S02]  /*7850*/  HADD2.F32 R19, -RZ, R19.H0_H0 ;  /* 0x20000013ff137230 */ /* 0x000fe40000004100 */
[----:B------:R-:W-:Y:S02]  /*7860*/  FADD R9, R9, R28 ;  /* 0x0000001c09097221 */ /* 0x000fe40000000000 */
[----:B------:R-:W1:Y:S01]  /*7870*/  LDS.U16 R28, [R20+0x3f00] ;  /* 0x003f0000141c7984 */ /* 0x000e620000000400 */
[----:B------:R-:W-:Y:S02]  /*7880*/  HADD2.F32 R4, -RZ, R4.H0_H0 ;  /* 0x20000004ff047230 */ /* 0x000fe40000004100 */
[----:B---3--:R-:W-:Y:S02]  /*7890*/  HMUL2 R8, R5.H1_H1, R8.H0_H0 ;  /* 0x2000000805087232 */ /* 0x008fe40000000c00 */
[----:B------:R-:W-:Y:S02]  /*78a0*/  HADD2.F32 R5, -RZ, R10.H0_H0 ;  /* 0x2000000aff057230 */ /* 0x000fe40000004100 */
[----:B------:R-:W-:-:S04]  /*78b0*/  FADD R4, R9, R4 ;  /* 0x0000000409047221 */ /* 0x000fc80000000000 */
[----:B------:R-:W-:Y:S01]  /*78c0*/  FADD R4, R4, R5 ;  /* 0x0000000504047221 */ /* 0x000fe20000000000 */
[----:B------:R-:W-:-:S05]  /*78d0*/  HADD2.F32 R5, -RZ, R8.H0_H0 ;  /* 0x20000008ff057230 */ /* 0x000fca0000004100 */
[----:B------:R-:W-:Y:S01]  /*78e0*/  FADD R4, R4, R5 ;  /* 0x0000000504047221 */ /* 0x000fe20000000000 */
[----:B------:R-:W-:Y:S02]  /*78f0*/  HADD2.F32 R5, -RZ, R30.H0_H0 ;  /* 0x2000001eff057230 */ /* 0x000fe40000004100 */
[----:B0-----:R-:W-:-:S05]  /*7900*/  HMUL2 R11, R6.H0_H0, R11.H0_H0 ;  /* 0x2000000b060b7232 */ /* 0x001fca0000000800 */
[----:B------:R-:W-:Y:S02]  /*7910*/  HADD2.F32 R11, -RZ, R11.H0_H0 ;  /* 0x2000000bff0b7230 */ /* 0x000fe40000004100 */
[----:B-1----:R-:W-:-:S03]  /*7920*/  HMUL2 R28, R7.H1_H1, R28.H0_H0 ;  /* 0x2000001c071c7232 */ /* 0x002fc60000000c00 */
[----:B------:R-:W-:Y:S02]  /*7930*/  FADD R4, R4, R11 ;  /* 0x0000000b04047221 */ /* 0x000fe40000000000 */
[----:B------:R-:W-:Y:S02]  /*7940*/  HADD2.F32 R7, -RZ, R28.H0_H0 ;  /* 0x2000001cff077230 */ /* 0x000fe40000004100 */
[----:B------:R-:W-:-:S04]  /*7950*/  FADD R4, R4, R19 ;  /* 0x0000001304047221 */ /* 0x000fc80000000000 */
[----:B------:R-:W-:-:S04]  /*7960*/  FADD R4, R4, R5 ;  /* 0x0000000504047221 */ /* 0x000fc80000000000 */
[----:B------:R-:W-:Y:S01]  /*7970*/  FADD R4, R4, R7 ;  /* 0x0000000704047221 */ /* 0x000fe20000000000 */
[----:B------:R-:W-:Y:S06]  /*7980*/  BRA `(.L_x_98) ;  /* 0x00000014001c7947 */ /* 0x000fec0003800000 */
.L_x_87:
[----:B------:R-:W-:Y:S02]  /*7990*/  ISETP.NE.AND P0, PT, R21, RZ, PT ;  /* 0x000000ff1500720c */ /* 0x000fe40003f05270 */
[----:B------:R-:W-:Y:S02]  /*79a0*/  PLOP3.LUT P1, PT, PT, PT, PT, 0x8, 0x80 ;  /* 0x000000000080781c */ /* 0x000fe40003f2e170 */
[----:B------:R-:W-:-:S09]  /*79b0*/  PLOP3.LUT P2, PT, P0, PT, PT, 0x8, 0x80 ;  /* 0x000000000080781c */ /* 0x000fd2000074e170 */
[----:B------:R-:W-:Y:S01]  /*79c0*/  VOTEU.ALL UP1, P0 ;  /* 0x0000000000ff7886 */ /* 0x000fe20000020000 */
[----:B------:R-:W-:Y:S02]  /*79d0*/  @!P0 R2UR UR12, R15 ;  /* 0x000000000f0c82ca */ /* 0x000fe400000e0000 */
[----:B------:R-:W-:Y:S02]  /*79e0*/  @!P0 LEA R5, R18, R16, 0x6 ;  /* 0x0000001012058211 */ /* 0x000fe400078e30ff */
[----:B------:R-:W-:-:S04]  /*79f0*/  @!UP1 UIADD3 UR4, UP0, UPT, UR10, 0x80, URZ ;  /* 0x000000800a049890 */ /* 0x000fc8000ff1e0ff */
[----:B------:R-:W-:-:S03]  /*7a00*/  @!UP1 UIADD3.X UR5, UPT, UPT, URZ, UR11, URZ, UP0, !UPT ;  /* 0x0000000bff059290 */ /* 0x000fc600087fe4ff */
[----:B------:R-:W-:-:S09]  /*7a10*/  VOTEU.ALL UP0, P0 ;  /* 0x0000000000ff7886 */ /* 0x000fd20000000000 */
.L_x_99:
[----:B------:R-:W-:-:S13]  /*7a20*/  @P2 ELECT P1, URZ, PT ;  /* 0x0000000000ff282f */ /* 0x000fda0003820000 */
[----:B------:R-:W-:Y:S01]  /*7a30*/  @P1 R2UR.BROADCAST UR15, R5 ;  /* 0x00000000050f12ca */ /* 0x000fe200008e0000 */
[----:B------:R-:W-:Y:S01]  /*7a40*/  UMOV UR14, UR6 ;  /* 0x00000006000e7c82 */ /* 0x000fe20008000000 */
[----:B------:R-:W-:Y:S02]  /*7a50*/  @P1 R2UR.BROADCAST UR13, R17 ;  /* 0x00000000110d12ca */ /* 0x000fe400008e0000 */
[----:B------:R-:W-:Y:S02]  /*7a60*/  @P1 PLOP3.LUT P2, PT, P1, PT, PT, 0x8, 0x80 ;  /* 0x000000000080181c */ /* 0x000fe40000f4e170 */
[----:B------:R-:W-:-:S09]  /*7a70*/  PLOP3.LUT P1, PT, PT, PT, PT, 0x8, 0x80 ;  /* 0x000000000080781c */ /* 0x000fd20003f2e170 */
[----:B------:R4:W-:Y:S02]  /*7a80*/  @!UP0 UTMALDG.2D [UR12], [UR4] ;  /* 0x0000000c040085b4 */ /* 0x0009e40008008000 */
[----:B----4-:R-:W-:Y:S05]  /*7a90*/  @P2 BRA.U.ANY `(.L_x_99) ;  /* 0xfffffffd00e02947 */ /* 0x010fea000393ffff */
[----:B------:R-:W0:Y:S01]  /*7aa0*/  S2R R7, SR_CgaCtaId ;  /* 0x0000000000077919 */ /* 0x000e220000008800 */
[----:B-1-3--:R-:W-:Y:S02]  /*7ab0*/  @!P0 MOV R24, 0x4000 ;  /* 0x0000400000188802 */ /* 0x00afe40000000f00 */
[----:B------:R-:W-:-:S04]  /*7ac0*/  MOV R5, 0x400 ;  /* 0x0000040000057802 */ /* 0x000fc80000000f00 */
[----:B------:R1:W3:Y:S01]  /*7ad0*/  @!P0 SYNCS.ARRIVE.TRANS64 R24, [R17+URZ], R24 ;  /* 0x00000018111889a7 */ /* 0x0002e200080000ff */
[----:B------:R-:W-:-:S04]  /*7ae0*/  @P0 IADD3 R6, PT, PT, R5, 0x9380, RZ ;  /* 0x0000938005060810 */ /* 0x000fc80007ffe0ff */
[----:B0-2---:R-:W-:-:S04]  /*7af0*/  @P0 LEA R17, R7, R6, 0x18 ;  /* 0x0000000607110211 */ /* 0x005fc800078ec0ff */
[----:B------:R1:W0:Y:S01]  /*7b00*/  @P0 SYNCS.ARRIVE.TRANS64.A1T0 R24, [R17+URZ], RZ ;  /* 0x000000ff111809a7 */ /* 0x00022200081000ff */
[----:B------:R-:W-:Y:S02]  /*7b10*/  CS2R R8, SR_GLOBALTIMERLO ;  /* 0x0000000000087805 */ /* 0x000fe40000015200 */
[----:B------:R-:W-:Y:S01]  /*7b20*/  IADD3 R6, PT, PT, R5, 0x9388, RZ ;  /* 0x0000938805067810 */ /* 0x000fe20007ffe0ff */
[----:B------:R-:W-:Y:S03]  /*7b30*/  BSSY B2, `(.L_x_100) ;  /* 0x000001e000027945 */ /* 0x000fe60003800000 */
[----:B------:R-:W-:-:S04]  /*7b40*/  LEA R11, R7, R6, 0x18 ;  /* 0x00000006070b7211 */ /* 0x000fc800078ec0ff */
[----:B------:R-:W2:Y:S02]  /*7b50*/  SYNCS.PHASECHK.TRANS64.TRYWAIT P0, [R11+URZ], R27 ;  /* 0x0000001b0b0075a7 */ /* 0x000ea400080011ff */
[----:B0123--:R-:W-:Y:S05]  /*7b60*/  @P0 BRA `(.L_x_101) ;  /* 0x0000000000680947 */ /* 0x00ffea0003800000 */
[----:B------:R-:W-:-:S07]  /*7b70*/  HFMA2 R10, -RZ, RZ, 0, 0 ;  /* 0x00000000ff0a7431 */ /* 0x000fce00000001ff */
.L_x_105:
        /* <DEDUP_REMOVED lines=13> */
.L_x_104:
        /* <DEDUP_REMOVED lines=9> */
.L_x_103:
[----:B------:R-:W-:Y:S05]  /*7ce0*/  BSYNC B3 ;  /* 0x0000000000037941 */ /* 0x000fea0003800000 */
.L_x_102:
[----:B------:R-:W0:Y:S02]  /*7cf0*/  SYNCS.PHASECHK.TRANS64.TRYWAIT P0, [R11+URZ], R27 ;  /* 0x0000001b0b0075a7 */ /* 0x000e2400080011ff */
[----:B0-----:R-:W-:Y:S05]  /*7d00*/  @!P0 BRA `(.L_x_105) ;  /* 0xfffffffc009c8947 */ /* 0x001fea000383ffff */
.L_x_101:
[----:B------:R-:W-:Y:S05]  /*7d10*/  BSYNC B2 ;  /* 0x0000000000027941 */ /* 0x000fea0003800000 */
.L_x_100:
        /* <DEDUP_REMOVED lines=26> */
[----:B------:R-:W2:Y:S01]  /*7ec0*/  LDS.U16 R5, [R3+0x500] ;  /* 0x0005000003057984 */ /* 0x000ea20000000400 */
        /* <DEDUP_REMOVED lines=9> */
[----:B--2---:R-:W-:Y:S02]  /*7f60*/  HMUL2 R10, R10.H1_H1, R5.H0_H0 ;  /* 0x200000050a0a7232 */ /* 0x004fe40000000c00 */
        /* <DEDUP_REMOVED lines=22> */
[----:B------:R-:W2:Y:S04]  /*80d0*/  LDS.U16 R8, [R3+0xe00] ;  /* 0x000e000003087984 */ /* 0x000ea80000000400 */
[----:B------:R-:W3:Y:S01]  /*80e0*/  LDS.U16 R4, [R3+0xf00] ;  /* 0x000f000003047984 */ /* 0x000ee20000000400 */
[----:B0-----:R-:W-:Y:S02]  /*80f0*/  HMUL2 R10, R5.H1_H1, R10.H0_H0 ;  /* 0x2000000a050a7232 */ /* 0x001fe40000000c00 */
[----:B-1----:R-:W-:-:S03]  /*8100*/  HMUL2 R9, R6.H0_H0, R9.H0_H0 ;  /* 0x2000000906097232 */ /* 0x002fc60000000800 */
[----:B------:R-:W-:Y:S02]  /*8110*/  HADD2.F32 R10, -RZ, R10.H0_H0 ;  /* 0x2000000aff0a7230 */ /* 0x000fe40000004100 */
[----:B------:R-:W-:Y:S02]  /*8120*/  HADD2.F32 R6, -RZ, R11.H0_H0 ;  /* 0x2000000bff067230 */ /* 0x000fe40000004100 */
[C---:B--2---:R-:W-:Y:S02]  /*8130*/  HMUL2 R8, R7.reuse.H0_H0, R8.H0_H0 ;  /* 0x2000000807087232 */ /* 0x044fe40000000800 */
[----:B------:R-:W-:Y:S02]  /*8140*/  HADD2.F32 R9, -RZ, R9.H0_H0 ;  /* 0x20000009ff097230 */ /* 0x000fe40000004100 */
[----:B------:R-:W-:Y:S01]  /*8150*/  FADD R10, R23, R10 ;  /* 0x0000000a170a7221 */ /* 0x000fe20000000000 */
[----:B---3--:R-:W-:Y:S02]  /*8160*/  HMUL2 R23, R7.H1_H1, R4.H0_H0 ;  /* 0x2000000407177232 */ /* 0x008fe40000000c00 */
        /* <DEDUP_REMOVED lines=27> */
[----:B------:R-:W2:Y:S01]  /*8320*/  LDS.U16 R6, [R3+0x1700] ;  /* 0x0017000003067984 */ /* 0x000ea20000000400 */
[----:B0-----:R-:W-:-:S05]  /*8330*/  HMUL2 R5, R10.H0_H0, R5.H0_H0 ;  /* 0x200000050a057232 */ /* 0x001fca0000000800 */
[----:B------:R-:W-:-:S05]  /*8340*/  HADD2.F32 R5, -RZ, R5.H0_H0 ;  /* 0x20000005ff057230 */ /* 0x000fca0000004100 */
[----:B------:R-:W-:Y:S01]  /*8350*/  FADD R4, R4, R5 ;  /* 0x0000000504047221 */ /* 0x000fe20000000000 */
[----:B-1----:R-:W-:Y:S02]  /*8360*/  HMUL2 R5, R10.H1_H1, R7.H0_H0 ;  /* 0x200000070a057232 */ /* 0x002fe40000000c00 */
[C---:B------:R-:W-:Y:S02]  /*8370*/  HMUL2 R7, R11.reuse.H0_H0, R8.H0_H0 ;  /* 0x200000080b077232 */ /* 0x040fe40000000800 */
[----:B--2---:R-:W-:Y:S02]  /*8380*/  HMUL2 R6, R11.H1_H1, R6.H0_H0 ;  /* 0x200000060b067232 */ /* 0x004fe40000000c00 */
[----:B------:R-:W-:Y:S01]  /*8390*/  HADD2.F32 R5, -RZ, R5.H0_H0 ;  /* 0x20000005ff057230 */ /* 0x000fe20000004100 */
[----:B------:R-:W0:Y:S01]  /*83a0*/  LDS.128 R8, [R19+-0x50] ;  /* 0xffffb00013087984 */ /* 0x000e220000000c00 */
[----:B------:R-:W-:-:S03]  /*83b0*/  HADD2.F32 R7, -RZ, R7.H0_H0 ;  /* 0x20000007ff077230 */ /* 0x000fc60000004100 */
[----:B------:R-:W-:Y:S01]  /*83c0*/  FADD R4, R4, R5 ;  /* 0x0000000504047221 */ /* 0x000fe20000000000 */
[----:B------:R-:W-:Y:S02]  /*83d0*/  HADD2.F32 R5, -RZ, R6.H0_H0 ;  /* 0x20000006ff057230 */ /* 0x000fe40000004100 */
[----:B------:R-:W1:Y:S01]  /*83e0*/  LDS.U16 R6, [R3+0x1a00] ;  /* 0x001a000003067984 */ /* 0x000e620000000400 */
[----:B------:R-:W-:-:S03]  /*83f0*/  FADD R4, R4, R7 ;  /* 0x0000000704047221 */ /* 0x000fc60000000000 */
[----:B------:R-:W2:Y:S01]  /*8400*/  LDS.U16 R7, [R3+0x1d00] ;  /* 0x001d000003077984 */ /* 0x000ea20000000400 */
[----:B------:R-:W-:-:S03]  /*8410*/  FADD R4, R4, R5 ;  /* 0x0000000504047221 */ /* 0x000fc60000000000 */
[----:B------:R-:W3:Y:S01]  /*8420*/  LDS.U16 R5, [R3+0x1900] ;  /* 0x0019000003057984 */ /* 0x000ee20000000400 */
[----:B0-----:R-:W-:-:S05]  /*8430*/  HMUL2 R23, R8.H0_H0, R23.H0_H0 ;  /* 0x2000001708177232 */ /* 0x001fca0000000800 */
[----:B------:R-:W-:Y:S02]  /*8440*/  HADD2.F32 R23, -RZ, R23.H0_H0 ;  /* 0x20000017ff177230 */ /* 0x000fe40000004100 */
[C---:B-1----:R-:W-:Y:S02]  /*8450*/  HMUL2 R6, R9.reuse.H0_H0, R6.H0_H0 ;  /* 0x2000000609067232 */ /* 0x042fe40000000800 */
[----:B------:R-:W-:Y:S02]  /*8460*/  HMUL2 R9, R9.H1_H1, R28.H0_H0 ;  /* 0x2000001c09097232 */ /* 0x000fe40000000c00 */
[----:B------:R-:W-:Y:S01]  /*8470*/  FADD R4, R4, R23 ;  /* 0x0000001704047221 */ /* 0x000fe20000000000 */
[----:B------:R-:W0:Y:S01]  /*8480*/  LDS.U16 R28, [R3+0x1e00] ;  /* 0x001e0000031c7984 */ /* 0x000e220000000400 */
[----:B--2---:R-:W-:Y:S02]  /*8490*/  HMUL2 R7, R10.H1_H1, R7.H0_H0 ;  /* 0x200000070a077232 */ /* 0x004fe40000000c00 */
[----:B------:R-:W-:-:S02]  /*84a0*/  HADD2.F32 R9, -RZ, R9.H0_H0 ;  /* 0x20000009ff097230 */ /* 0x000fc40000004100 */
[----:B---3--:R-:W-:Y:S02]  /*84b0*/  HMUL2 R8, R8.H1_H1, R5.H0_H0 ;  /* 0x2000000508087232 */ /* 0x008fe40000000c00 */
[----:B------:R-:W1:Y:S01]  /*84c0*/  LDS.U16 R5, [R3+0x1c00] ;  /* 0x001c000003057984 */ /* 0x000e620000000400 */
[----:B------:R-:W-:Y:S02]  /*84d0*/  HADD2.F32 R7, -RZ, R7.H0_H0 ;  /* 0x20000007ff077230 */ /* 0x000fe40000004100 */
[----:B------:R-:W-:Y:S02]  /*84e0*/  HADD2.F32 R23, -RZ, R8.H0_H0 ;  /* 0x20000008ff177230 */ /* 0x000fe40000004100 */
[----:B------:R-:W2:Y:S03]  /*84f0*/  LDS.U16 R8, [R3+0x1f00] ;  /* 0x001f000003087984 */ /* 0x000ea60000000400 */
        /* <DEDUP_REMOVED lines=9> */
[----:B--2---:R-:W-:Y:S02]  /*8590*/  HMUL2 R11, R11.H1_H1, R8.H0_H0 ;  /* 0x200000080b0b7232 */ /* 0x004fe40000000c00 */
        /* <DEDUP_REMOVED lines=25> */
[----:B------:R-:W2:Y:S04]  /*8730*/  LDS.U16 R4, [R3+0x2700] ;  /* 0x0027000003047984 */ /* 0x000ea80000000400 */
[----:B------:R-:W-:Y:S01]  /*8740*/  LDS.U16 R29, [R3+0x3000] ;  /* 0x00300000031d7984 */ /* 0x000fe20000000400 */
[----:B0-----:R-:W-:-:S02]  /*8750*/  HMUL2 R8, R7.H0_H0, R8.H0_H0 ;  /* 0x2000000807087232 */ /* 0x001fc40000000800 */
[----:B-1----:R-:W-:Y:S02]  /*8760*/  HMUL2 R9, R6.H0_H0, R9.H0_H0 ;  /* 0x2000000906097232 */ /* 0x002fe40000000800 */
[----:B------:R-:W-:Y:S02]  /*8770*/  HADD2.F32 R6, -RZ, R11.H0_H0 ;  /* 0x2000000bff067230 */ /* 0x000fe40000004100 */
[----:B------:R-:W-:Y:S02]  /*8780*/  HADD2.F32 R11, -RZ, R8.H0_H0 ;  /* 0x20000008ff0b7230 */ /* 0x000fe40000004100 */
[----:B--2---:R-:W-:Y:S02]  /*8790*/  HMUL2 R4, R7.H1_H1, R4.H0_H0 ;  /* 0x2000000407047232 */ /* 0x004fe40000000c00 */
        /* <DEDUP_REMOVED lines=19> */
[----:B------:R-:W2:Y:S01]  /*88d0*/  LDS.U16 R5, [R3+0x2c00] ;  /* 0x002c000003057984 */ /* 0x000ea20000000400 */
[----:B------:R-:W-:-:S03]  /*88e0*/  FADD R23, R8, R23 ;  /* 0x0000001708177221 */ /* 0x000fc60000000000 */
[----:B------:R-:W3:Y:S04]  /*88f0*/  LDS.U16 R4, [R3+0x2e00] ;  /* 0x002e000003047984 */ /* 0x000ee80000000400 */
[----:B------:R-:W4:Y:S01]  /*8900*/  LDS.U16 R8, [R3+0x2f00] ;  /* 0x002f000003087984 */ /* 0x000f220000000400 */
[C---:B0-----:R-:W-:Y:S02]  /*8910*/  HMUL2 R7, R10.reuse.H1_H1, R7.H0_H0 ;  /* 0x200000070a077232 */ /* 0x041fe40000000c00 */
[----:B-1----:R-:W-:Y:S02]  /*8920*/  HMUL2 R6, R9.H1_H1, R6.H0_H0 ;  /* 0x2000000609067232 */ /* 0x002fe40000000c00 */
[----:B--2---:R-:W-:-:S03]  /*8930*/  HMUL2 R5, R10.H0_H0, R5.H0_H0 ;  /* 0x200000050a057232 */ /* 0x004fc60000000800 */
[----:B------:R-:W-:Y:S02]  /*8940*/  HADD2.F32 R6, -RZ, R6.H0_H0 ;  /* 0x20000006ff067230 */ /* 0x000fe40000004100 */
[C---:B---3--:R-:W-:Y:S02]  /*8950*/  HMUL2 R9, R11.reuse.H0_H0, R4.H0_H0 ;  /* 0x200000040b097232 */ /* 0x048fe40000000800 */
[----:B------:R-:W-:Y:S02]  /*8960*/  HADD2.F32 R5, -RZ, R5.H0_H0 ;  /* 0x20000005ff057230 */ /* 0x000fe40000004100 */
[----:B------:R-:W-:Y:S01]  /*8970*/  FADD R6, R23, R6 ;  /* 0x0000000617067221 */ /* 0x000fe20000000000 */
[----:B------:R-:W-:Y:S02]  /*8980*/  HADD2.F32 R4, -RZ, R7.H0_H0 ;  /* 0x20000007ff047230 */ /* 0x000fe40000004100 */
[----:B----4-:R-:W-:Y:S02]  /*8990*/  HMUL2 R23, R11.H1_H1, R8.H0_H0 ;  /* 0x200000080b177232 */ /* 0x010fe40000000c00 */
        /* <DEDUP_REMOVED lines=69> */
[----:B------:R-:W-:-:S07]  /*8df0*/  FADD R4, R4, R7 ;  /* 0x0000000704047221 */ /* 0x000fce0000000000 */
.L_x_98:
[----:B------:R-:W-:Y:S05]  /*8e00*/  BSYNC B0 ;  /* 0x0000000000007941 */ /* 0x000fea0003800000 */
.L_x_86:
[----:B------:R-:W-:-:S04]  /*8e10*/  IADD3 R18, PT, PT, R18, 0x1, RZ ;  /* 0x0000000112127810 */ /* 0x000fc80007ffe0ff */
[----:B------:R-:W-:-:S13]  /*8e20*/  ISETP.NE.AND P0, PT, R18, 0x10, PT ;  /* 0x000000101200780c */ /* 0x000fda0003f05270 */
[----:B------:R-:W-:Y:S05]  /*8e30*/  @P0 BRA `(.L_x_106) ;  /* 0xffffffd400780947 */ /* 0x000fea000383ffff */
[----:B------:R-:W-:Y:S05]  /*8e40*/  BSYNC B1 ;  /* 0x0000000000017941 */ /* 0x000fea0003800000 */
.L_x_85:
[----:B------:R-:W-:Y:S02]  /*8e50*/  CS2R R6, SR_GLOBALTIMERLO ;  /* 0x0000000000067805 */ /* 0x000fe40000015200 */
[----:B------:R-:W-:Y:S01]  /*8e60*/  IADD3 R14, PT, PT, R14, 0x9388, RZ ;  /* 0x000093880e0e7810 */ /* 0x000fe20007ffe0ff */
[----:B------:R-:W-:Y:S03]  /*8e70*/  BSSY B0, `(.L_x_107) ;  /* 0x000001e000007945 */ /* 0x000fe60003800000 */
[----:B------:R-:W-:-:S04]  /*8e80*/  LEA R13, R13, R14, 0x18 ;  /* 0x0000000e0d0d7211 */ /* 0x000fc800078ec0ff */
[----:B----4-:R-:W0:Y:S02]  /*8e90*/  SYNCS.PHASECHK.TRANS64.TRYWAIT P0, [R13+URZ], R27 ;  /* 0x0000001b0d0075a7 */ /* 0x010e2400080011ff */
[----:B0-----:R-:W-:Y:S05]  /*8ea0*/  @P0 BRA `(.L_x_108) ;  /* 0x0000000000680947 */ /* 0x001fea0003800000 */
[----:B------:R-:W-:-:S07]  /*8eb0*/  MOV R10, RZ ;  /* 0x000000ff000a7202 */ /* 0x000fce0000000f00 */
.L_x_112:
        /* <DEDUP_REMOVED lines=13> */
.L_x_111:
        /* <DEDUP_REMOVED lines=9> */
.L_x_110:
[----:B------:R-:W-:Y:S05]  /*9020*/  BSYNC B1 ;  /* 0x0000000000017941 */ /* 0x000fea0003800000 */
.L_x_109:
[----:B------:R-:W0:Y:S02]  /*9030*/  SYNCS.PHASECHK.TRANS64.TRYWAIT P0, [R13+URZ], R27 ;  /* 0x0000001b0d0075a7 */ /* 0x000e2400080011ff */
[----:B0-----:R-:W-:Y:S05]  /*9040*/  @!P0 BRA `(.L_x_112) ;  /* 0xfffffffc009c8947 */ /* 0x001fea000383ffff */
.L_x_108:
[----:B------:R-:W-:Y:S05]  /*9050*/  BSYNC B0 ;  /* 0x0000000000007941 */ /* 0x000fea0003800000 */
.L_x_107:
[----:B------:R-:W0:Y:S01]  /*9060*/  S2UR UR5, SR_CgaCtaId ;  /* 0x00000000000579c3 */ /* 0x000e220000008800 */
[----:B------:R-:W-:Y:S01]  /*9070*/  UMOV UR4, 0x400 ;  /* 0x0000040000047882 */ /* 0x000fe20000000000 */
[----:B------:R-:W-:Y:S01]  /*9080*/  LDS.U16 R5, [R3] ;  /* 0x0000000003057984 */ /* 0x000fe20000000400 */
[----:B------:R-:W-:Y:S01]  /*9090*/  MOV R14, UR4 ;  /* 0x00000004000e7c02 */ /* 0x000fe20008000f00 */
[----:B------:R-:W-:Y:S02]  /*90a0*/  UMOV UR4, 0xffffffff ;  /* 0xffffffff00047882 */ /* 0x000fe40000000000 */
        /* <DEDUP_REMOVED lines=8> */
[----:B------:R-:W-:Y:S04]  /*9130*/  LDS.U16 R23, [R3+0x800] ;  /* 0x0008000003177984 */ /* 0x000fe80000000400 */
[----:B------:R-:W0:Y:S04]  /*9140*/  LDS.128 R8, [R15+0x780] ;  /* 0x000780000f087984 */ /* 0x000e280000000c00 */
[----:B------:R-:W-:Y:S04]  /*9150*/  LDS.U16 R28, [R3+0x3a00] ;  /* 0x003a0000031c7984 */ /* 0x000fe80000000400 */
[----:B------:R-:W-:Y:S01]  /*9160*/  LDS.U16 R30, [R3+0x3f00] ;  /* 0x003f0000031e7984 */ /* 0x000fe20000000400 */
[----:B0-----:R-:W-:-:S02]  /*9170*/  HMUL2 R5, R8.H0_H0, R5.H0_H0 ;  /* 0x2000000508057232 */ /* 0x001fc40000000800 */
[----:B------:R-:W-:Y:S02]  /*9180*/  HMUL2 R7, R8.H1_H1, R7.H0_H0 ;  /* 0x2000000708077232 */ /* 0x000fe40000000c00 */
        /* <DEDUP_REMOVED lines=209> */
[----:B------:R-:W-:-:S03]  /*9ea0*/  FADD R18, R4, R5 ;  /* 0x0000000504127221 */ /* 0x000fc60000000000 */
[----:B------:R-:W2:Y:S01]  /*9eb0*/  LDS.128 R4, [R15+0x7f0] ;  /* 0x0007f0000f047984 */ /* 0x000ea20000000c00 */
[----:B------:R-:W-:Y:S01]  /*9ec0*/  FADD R18, R18, R23 ;  /* 0x0000001712127221 */ /* 0x000fe20000000000 */
[----:B------:R-:W-:Y:S02]  /*9ed0*/  HADD2.F32 R23, -RZ, R24.H0_H0 ;  /* 0x20000018ff177230 */ /* 0x000fe40000004100 */
[----:B------:R-:W3:Y:S04]  /*9ee0*/  LDS.U16 R15, [R3+0x3d00] ;  /* 0x003d0000030f7984 */ /* 0x000ee80000000400 */
[----:B------:R-:W4:Y:S01]  /*9ef0*/  LDS.U16 R24, [R3+0x3b00] ;  /* 0x003b000003187984 */ /* 0x000f220000000400 */
[----:B------:R-:W-:Y:S01]  /*9f00*/  FADD R18, R18, R23 ;  /* 0x0000001712127221 */ /* 0x000fe20000000000 */
[----:B------:R-:W-:-:S02]  /*9f10*/  HMUL2 R23, R10.H1_H1, R19.H0_H0 ;  /* 0x200000130a177232 */ /* 0x000fc40000000c00 */
[----:B------:R-:W5:Y:S01]  /*9f20*/  LDS.U16 R19, [R3+0x3c00] ;  /* 0x003c000003137984 */ /* 0x000f620000000400 */
[C---:B-1----:R-:W-:Y:S02]  /*9f30*/  HMUL2 R16, R11.reuse.H0_H0, R16.H0_H0 ;  /* 0x200000100b107232 */ /* 0x042fe40000000800 */
[----:B------:R-:W-:Y:S01]  /*9f40*/  HADD2.F32 R23, -RZ, R23.H0_H0 ;  /* 0x20000017ff177230 */ /* 0x000fe20000004100 */
[----:B------:R-:W1:Y:S04]  /*9f50*/  LDS.U16 R10, [R3+0x3e00] ;  /* 0x003e0000030a7984 */ /* 0x000e680000000400 */
[----:B------:R-:W-:Y:S01]  /*9f60*/  FADD R18, R18, R23 ;  /* 0x0000001712127221 */ /* 0x000fe20000000000 */
        /* <DEDUP_REMOVED lines=9> */
[----:B---3--:R-:W-:Y:S02]  /*a000*/  HMUL2 R15, R6.H1_H1, R15.H0_H0 ;  /* 0x2000000f060f7232 */ /* 0x008fe40000000c00 */
[----:B------:R-:W-:-:S02]  /*a010*/  HADD2.F32 R17, -RZ, R17.H0_H0 ;  /* 0x20000011ff117230 */ /* 0x000fc40000004100 */
[----:B----4-:R-:W-:Y:S02]  /*a020*/  HMUL2 R24, R5.H1_H1, R24.H0_H0 ;  /* 0x2000001805187232 */ /* 0x010fe40000000c00 */
[----:B------:R-:W-:Y:S02]  /*a030*/  HADD2.F32 R5, -RZ, R28.H0_H0 ;  /* 0x2000001cff057230 */ /* 0x000fe40000004100 */
[----:B------:R-:W-:Y:S01]  /*a040*/  FADD R8, R8, R9 ;  /* 0x0000000908087221 */ /* 0x000fe20000000000 */
[----:B------:R-:W-:Y:S02]  /*a050*/  HADD2.F32 R15, -RZ, R15.H0_H0 ;  /* 0x2000000fff0f7230 */ /* 0x000fe40000004100 */
[----:B-----5:R-:W-:Y:S02]  /*a060*/  HMUL2 R19, R6.H0_H0, R19.H0_H0 ;  /* 0x2000001306137232 */ /* 0x020fe40000000800 */
[----:B------:R-:W-:Y:S02]  /*a070*/  HADD2.F32 R24, -RZ, R24.H0_H0 ;  /* 0x20000018ff187230 */ /* 0x000fe40000004100 */
[----:B------:R-:W-:Y:S01]  /*a080*/  FADD R8, R8, R17 ;  /* 0x0000001108087221 */ /* 0x000fe20000000000 */
[----:B------:R-:W-:Y:S01]  /*a090*/  HMUL2 R30, R7.H1_H1, R30.H0_H0 ;  /* 0x2000001e071e7232 */ /* 0x000fe20000000c00 */
[----:B------:R-:W-:Y:S01]  /*a0a0*/  IADD3 R6, PT, PT, R14, 0x920, RZ ;  /* 0x000009200e067810 */ /* 0x000fe20007ffe0ff */
[----:B------:R-:W-:-:S02]  /*a0b0*/  HADD2.F32 R4, -RZ, R19.H0_H0 ;  /* 0x20000013ff047230 */ /* 0x000fc40000004100 */
[----:B------:R-:W-:Y:S01]  /*a0c0*/  FADD R5, R8, R5 ;  /* 0x0000000508057221 */ /* 0x000fe20000000000 */
[----:B-1----:R-:W-:Y:S02]  /*a0d0*/  HMUL2 R10, R7.H0_H0, R10.H0_H0 ;  /* 0x2000000a070a7232 */ /* 0x002fe40000000800 */
[----:B------:R-:W-:Y:S01]  /*a0e0*/  HADD2.F32 R7, -RZ, R30.H0_H0 ;  /* 0x2000001eff077230 */ /* 0x000fe20000004100 */
[----:B------:R-:W-:Y:S01]  /*a0f0*/  LEA R23, R13, R6, 0x18 ;  /* 0x000000060d177211 */ /* 0x000fe200078ec0ff */
[----:B------:R-:W-:-:S03]  /*a100*/  FADD R5, R5, R24 ;  /* 0x0000001805057221 */ /* 0x000fc60000000000 */
[----:B------:R-:W-:Y:S01]  /*a110*/  LEA R12, R12, R23, 0x1 ;  /* 0x000000170c0c7211 */ /* 0x000fe200078e08ff */
[----:B------:R-:W-:Y:S01]  /*a120*/  FADD R4, R5, R4 ;  /* 0x0000000405047221 */ /* 0x000fe20000000000 */
[----:B------:R-:W-:-:S03]  /*a130*/  HADD2.F32 R5, -RZ, R10.H0_H0 ;  /* 0x2000000aff057230 */ /* 0x000fc60000004100 */
[----:B------:R-:W-:-:S04]  /*a140*/  FADD R4, R4, R15 ;  /* 0x0000000f04047221 */ /* 0x000fc80000000000 */
[----:B------:R-:W-:-:S04]  /*a150*/  FADD R4, R4, R5 ;  /* 0x0000000504047221 */ /* 0x000fc80000000000 */
[----:B------:R-:W-:-:S05]  /*a160*/  FADD R4, R4, R7 ;  /* 0x0000000704047221 */ /* 0x000fca0000000000 */
[----:B------:R-:W-:-:S05]  /*a170*/  F2FP.F16.F32.PACK_AB R4, RZ, R4 ;  /* 0x00000004ff04723e */ /* 0x000fca00000000ff */
[----:B------:R0:W-:Y:S01]  /*a180*/  STS.U16 [R12], R4 ;  /* 0x000000040c007388 */ /* 0x0001e20000000400 */
[----:B------:R-:W-:Y:S05]  /*a190*/  BRA.DIV UR4, `(.L_x_113) ;  /* 0x0000014204347947 */ /* 0x000fea000b800000 */
[----:B------:R-:W-:Y:S06]  /*a1a0*/  BAR.SYNC.DEFER_BLOCKING 0x0 ;  /* 0x0000000000007b1d */ /* 0x000fec0000010000 */
.L_x_403:
[----:B------:R-:W-:Y:S01]  /*a1b0*/  ISETP.GE.U32.AND P0, PT, R21, 0x40, PT ;  /* 0x000000401500780c */ /* 0x000fe20003f06070 */
[----:B------:R-:W-:Y:S01]  /*a1c0*/  BSSY.RECONVERGENT B0, `(.L_x_114) ;  /* 0x0000028000007945 */ /* 0x000fe20003800200 */
[----:B------:R-:W-:-:S04]  /*a1d0*/  IADD3 R24, PT, PT, R0, -0x3, RZ ;  /* 0xfffffffd00187810 */ /* 0x000fc80007ffe0ff */
[----:B------:R-:W-:-:S07]  /*a1e0*/  ISETP.GT.U32.AND P1, PT, R24, -0x3, PT ;  /* 0xfffffffd1800780c */ /* 0x000fce0003f24070 */
[----:B------:R-:W-:Y:S06]  /*a1f0*/  @P0 BRA `(.L_x_115) ;  /* 0x0000000000900947 */ /* 0x000fec0003800000 */
[----:B------:R-:W1:Y:S01]  /*a200*/  LDC.64 R6, c[0x0][0x3d8] ;  /* 0x0000f600ff067b82 */ /* 0x000e620000000a00 */
[C---:B------:R-:W-:Y:S02]  /*a210*/  ISETP.GT.U32.AND P0, PT, R21.reuse, 0x1f, PT ;  /* 0x0000001f1500780c */ /* 0x040fe40003f04070 */
[----:B------:R-:W-:-:S05]  /*a220*/  SHF.L.U32 R17, R21, 0x1, RZ ;  /* 0x0000000115117819 */ /* 0x000fca00000006ff */
[----:B0-----:R-:W0:Y:S06]  /*a230*/  LDC.64 R4, c[0x0][0x3d0] ;  /* 0x0000f400ff047b82 */ /* 0x001e2c0000000a00 */
[----:B-1----:R-:W-:-:S05]  /*a240*/  @!P0 IMAD.WIDE.U32 R10, R17, 0x4, R6 ;  /* 0x00000004110a8825 */ /* 0x002fca00078e0006 */
[----:B------:R-:W2:Y:S04]  /*a250*/  @!P0 LDG.E R15, desc[UR8][R10.64+0x100] ;  /* 0x000100080a0f8981 */ /* 0x000ea8000c1e1900 */
[----:B------:R1:W3:Y:S01]  /*a260*/  @!P0 LDG.E R8, desc[UR8][R10.64+0x104] ;  /* 0x000104080a088981 */ /* 0x0002e2000c1e1900 */
[C---:B------:R-:W-:Y:S01]  /*a270*/  @P0 IADD3 R9, PT, PT, R17.reuse, -0x40, RZ ;  /* 0xffffffc011090810 */ /* 0x040fe20007ffe0ff */
[----:B0-----:R-:W-:-:S04]  /*a280*/  IMAD.WIDE.U32 R4, R17, 0x4, R4 ;  /* 0x0000000411047825 */ /* 0x001fc800078e0004 */
[----:B------:R-:W-:Y:S01]  /*a290*/  @P0 IMAD.WIDE.U32 R6, R9, 0x4, R6 ;  /* 0x0000000409060825 */ /* 0x000fe200078e0006 */
[----:B------:R-:W4:Y:S04]  /*a2a0*/  LDG.E R12, desc[UR8][R4.64+0x4] ;  /* 0x00000408040c7981 */ /* 0x000f28000c1e1900 */
[----:B------:R0:W4:Y:S01]  /*a2b0*/  LDG.E R9, desc[UR8][R4.64] ;  /* 0x0000000804097981 */ /* 0x000122000c1e1900 */
[CC--:B-1----:R-:W-:Y:S02]  /*a2c0*/  LEA R10, R21.reuse, R23.reuse, 0x2 ;  /* 0x00000017150a7211 */ /* 0x0c2fe400078e10ff */
[----:B------:R-:W-:-:S03]  /*a2d0*/  LEA R17, R21, R23, 0x2 ;  /* 0x0000001715117211 */ /* 0x000fc600078e10ff */
[----:B------:R-:W-:Y:S04]  /*a2e0*/  @!P0 LDS R16, [R10+0x80] ;  /* 0x000080000a108984 */ /* 0x000fe80000000800 */
[----:B------:R-:W-:Y:S04]  /*a2f0*/  @P0 LDS R16, [R17+-0x80] ;  /* 0xffff800011100984 */ /* 0x000fe80000000800 */
[----:B0-----:R-:W-:Y:S01]  /*a300*/  LDS R5, [R10] ;  /* 0x000000000a057984 */ /* 0x001fe20000000800 */
[----:B--2---:R-:W-:Y:S01]  /*a310*/  @!P0 FADD R15, -R15, -RZ ;  /* 0x800000ff0f0f8221 */ /* 0x004fe20000000100 */
[----:B---3--:R-:W-:-:S05]  /*a320*/  @!P0 FADD R18, -R8, -RZ ;  /* 0x800000ff08128221 */ /* 0x008fca0000000100 */
[----:B------:R-:W2:Y:S04]  /*a330*/  @P0 LDG.E R15, desc[UR8][R6.64] ;  /* 0x00000008060f0981 */ /* 0x000ea8000c1e1900 */
[----:B------:R-:W2:Y:S01]  /*a340*/  @P0 LDG.E R18, desc[UR8][R6.64+0x4] ;  /* 0x0000040806120981 */ /* 0x000ea2000c1e1900 */
[----:B------:R-:W-:-:S04]  /*a350*/  IADD3 R8, PT, PT, R14, 0x820, RZ ;  /* 0x000008200e087810 */ /* 0x000fc80007ffe0ff */
[----:B------:R-:W-:-:S04]  /*a360*/  LEA R8, R13, R8, 0x18 ;  /* 0x000000080d087211 */ /* 0x000fc800078ec0ff */
[----:B------:R-:W-:-:S05]  /*a370*/  LEA R8, R21, R8, 0x2 ;  /* 0x0000000815087211 */ /* 0x000fca00078e10ff */
[----:B------:R-:W-:Y:S04]  /*a380*/  @!P0 LDS R11, [R8+0x80] ;  /* 0x00008000080b8984 */ /* 0x000fe80000000800 */
[----:B------:R-:W0:Y:S04]  /*a390*/  @P0 LDS R11, [R8+-0x80] ;  /* 0xffff8000080b0984 */ /* 0x000e280000000800 */
[----:B------:R-:W1:Y:S01]  /*a3a0*/  LDS R4, [R8] ;  /* 0x0000000008047984 */ /* 0x000e620000000800 */
[----:B----4-:R-:W-:Y:S02]  /*a3b0*/  F2FP.F16.F32.PACK_AB R9, R12, R9 ;  /* 0x000000090c09723e */ /* 0x010fe400000000ff */
[----:B--2---:R-:W-:-:S05]  /*a3c0*/  F2FP.F16.F32.PACK_AB R15, R18, R15 ;  /* 0x0000000f120f723e */ /* 0x004fca00000000ff */
[-C--:B0-----:R-:W-:Y:S02]  /*a3d0*/  HFMA2 R11, R11, R15.reuse, -RZ ;  /* 0x0000000f0b0b7231 */ /* 0x081fe400001000ff */
[----:B------:R-:W-:Y:S02]  /*a3e0*/  HMUL2 R15, R16, R15 ;  /* 0x0000000f100f7232 */ /* 0x000fe40000000000 */
[-C--:B-1----:R-:W-:Y:S01]  /*a3f0*/  HFMA2 R11, R4, R9.reuse, R11 ;  /* 0x00000009040b7231 */ /* 0x082fe2000000000b */
[----:B------:R-:W-:Y:S01]  /*a400*/  LEA R4, R21, R23, 0x2 ;  /* 0x0000001715047211 */ /* 0x000fe200078e10ff */
[----:B------:R-:W-:-:S03]  /*a410*/  HFMA2 R9, R5, R9, R15 ;  /* 0x0000000905097231 */ /* 0x000fc6000000000f */
[----:B------:R1:W-:Y:S04]  /*a420*/  STS [R8], R11 ;  /* 0x0000000b08007388 */ /* 0x0003e80000000800 */
[----:B------:R1:W-:Y:S02]  /*a430*/  STS [R4], R9 ;  /* 0x0000000904007388 */ /* 0x0003e40000000800 */
.L_x_115:
[----:B------:R-:W-:Y:S05]  /*a440*/  BSYNC.RECONVERGENT B0 ;  /* 0x0000000000007941 */ /* 0x000fea0003800200 */
.L_x_114:
[----:B------:R-:W-:Y:S05]  /*a450*/  @P1 BRA `(.L_x_116) ;  /* 0x0000003000841947 */ /* 0x000fea0003800000 */
[----:B------:R-:W-:Y:S02]  /*a460*/  ISETP.GE.U32.AND P0, PT, R24, 0x3, PT ;  /* 0x000000031800780c */ /* 0x000fe40003f06070 */
[C---:B-1----:R-:W-:Y:S02]  /*a470*/  IADD3 R8, PT, PT, R14.reuse, 0x8a80, RZ ;  /* 0x00008a800e087810 */ /* 0x042fe40007ffe0ff */
[----:B0-----:R-:W-:Y:S02]  /*a480*/  IADD3 R12, PT, PT, R14, 0x820, RZ ;  /* 0x000008200e0c7810 */ /* 0x001fe40007ffe0ff */
[C---:B------:R-:W-:Y:S02]  /*a490*/  LEA R8, R13.reuse, R8, 0x18 ;  /* 0x000000080d087211 */ /* 0x040fe400078ec0ff */
[----:B------:R-:W-:Y:S02]  /*a4a0*/  LEA R12, R13, R12, 0x18 ;  /* 0x0000000c0d0c7211 */ /* 0x000fe400078ec0ff */
[----:B------:R-:W-:-:S02]  /*a4b0*/  IADD3 R5, PT, PT, R0, -0x2, RZ ;  /* 0xfffffffe00057810 */ /* 0x000fc40007ffe0ff */
[----:B------:R-:W-:Y:S02]  /*a4c0*/  MOV R4, 0x1 ;  /* 0x0000000100047802 */ /* 0x000fe40000000f00 */
[C---:B------:R-:W-:Y:S02]  /*a4d0*/  LEA R9, R21.reuse, R8, 0x2 ;  /* 0x0000000815097211 */ /* 0x040fe400078e10ff */
[----:B------:R-:W-:Y:S01]  /*a4e0*/  LEA R10, R21, R12, 0x2 ;  /* 0x0000000c150a7211 */ /* 0x000fe200078e10ff */
[----:B------:R-:W-:Y:S06]  /*a4f0*/  @!P0 BRA `(.L_x_117) ;  /* 0x00000010009c8947 */ /* 0x000fec0003800000 */
[----:B------:R-:W-:Y:S01]  /*a500*/  LOP3.LUT R5, R5, 0xfffffffc, RZ, 0xc0, !PT ;  /* 0xfffffffc05057812 */ /* 0x000fe200078ec0ff */
[----:B------:R-:W-:Y:S01]  /*a510*/  HFMA2 R7, -RZ, RZ, 0, 1.1920928955078125e-07 ;  /* 0x00000002ff077431 */ /* 0x000fe200000001ff */
[----:B------:R-:W-:Y:S01]  /*a520*/  BSSY B0, `(.L_x_118) ;  /* 0x0000123000007945 */ /* 0x000fe20003800000 */
[----:B------:R-:W-:Y:S02]  /*a530*/  IADD3 R11, PT, PT, R13, 0x2, RZ ;  /* 0x000000020d0b7810 */ /* 0x000fe40007ffe0ff */
[----:B------:R-:W-:-:S07]  /*a540*/  IADD3 R6, PT, PT, -R5, RZ, RZ ;  /* 0x000000ff05067210 */ /* 0x000fce0007ffe1ff */
.L_x_140:
[----:B------:R-:W-:Y:S01]  /*a550*/  ISETP.NE.AND P2, PT, R21, RZ, PT ;  /* 0x000000ff1500720c */ /* 0x000fe20003f45270 */
[----:B------:R-:W-:Y:S05]  /*a560*/  YIELD ;  /* 0x0000000000007946 */ /* 0x000fea0003800000 */
[----:B------:R-:W-:Y:S01]  /*a570*/  UMOV UR4, 0x1 ;  /* 0x0000000100047882 */ /* 0x000fe20000000000 */
[----:B------:R-:W-:-:S04]  /*a580*/  IADD3 R6, PT, PT, R6, 0x4, RZ ;  /* 0x0000000406067810 */ /* 0x000fc80007ffe0ff */
[----:B------:R-:W-:Y:S02]  /*a590*/  ISETP.NE.AND P1, PT, R6, RZ, PT ;  /* 0x000000ff0600720c */ /* 0x000fe40003f25270 */
[----:B0-----:R-:W0:Y:S01]  /*a5a0*/  @!P2 S2R R5, SR_CgaCtaId ;  /* 0x000000000005a919 */ /* 0x001e220000008800 */
[----:B------:R-:W-:Y:S01]  /*a5b0*/  @!P2 MOV R4, 0x400 ;  /* 0x000004000004a802 */ /* 0x000fe20000000f00 */
[----:B------:R-:W-:-:S03]  /*a5c0*/  VOTEU.ALL UP0, P2 ;  /* 0x0000000000ff7886 */ /* 0x000fc60001000000 */
[----:B------:R-:W-:Y:S02]  /*a5d0*/  @!P2 IADD3 R4, PT, PT, R4, 0x9390, RZ ;  /* 0x000093900404a810 */ /* 0x000fe40007ffe0ff */
[----:B------:R-:W-:-:S04]  /*a5e0*/  @!UP0 UIADD3 UR4, UPT, UPT, -UR4, 0x100000, URZ ;  /* 0x0010000004048890 */ /* 0x000fc8000fffe1ff */
[----:B------:R-:W-:Y:S02]  /*a5f0*/  @!UP0 USHF.L.U32 UR5, UR4, 0xb, URZ ;  /* 0x0000000b04058899 */ /* 0x000fe400080006ff */
[----:B------:R-:W-:Y:S01]  /*a600*/  @!UP0 USHF.L.U32 UR4, UR4, 0x1, URZ ;  /* 0x0000000104048899 */ /* 0x000fe200080006ff */
[----:B------:R-:W-:Y:S01]  /*a610*/  VOTEU.ALL UP0, P2 ;  /* 0x0000000000ff7886 */ /* 0x000fe20001000000 */
[----:B0-----:R-:W-:-:S04]  /*a620*/  @!P2 LEA R4, R5, R4, 0x18 ;  /* 0x000000040504a211 */ /* 0x001fc800078ec0ff */
[----:B------:R-:W-:Y:S02]  /*a630*/  @!P2 R2UR UR7, R4 ;  /* 0x000000000407a2ca */ /* 0x000fe400000e0000 */
[----:B------:R-:W-:Y:S01]  /*a640*/  @!P2 MOV R4, 0x100 ;  /* 0x000001000004a802 */ /* 0x000fe20000000f00 */
[----:B------:R-:W0:Y:S10]  /*a650*/  FENCE.VIEW.ASYNC.S ;  /* 0x00000000000073c6 */ /* 0x000e340000000000 */
[----:B0-----:R0:W1:Y:S02]  /*a660*/  @!UP0 SYNCS.EXCH.64 URZ, [UR7], UR4 ;  /* 0x0000000407ff85b2 */ /* 0x0010640008000100 */
[----:B0-----:R-:W-:Y:S01]  /*a670*/  UMOV UR4, 0xffffffff ;  /* 0xffffffff00047882 */ /* 0x001fe20000000000 */
[----:B-1----:R0:W-:Y:S02]  /*a680*/  @!P2 SYNCS.ARRIVE.TRANS64 RZ, [UR7], R4 ;  /* 0x00000004ffffa9a7 */ /* 0x0021e40008000007 */
[----:B------:R-:W-:Y:S05]  /*a690*/  BRA.DIV UR4, `(.L_x_119) ;  /* 0x0000013e04247947 */ /* 0x000fea000b800000 */
[----:B------:R-:W-:-:S00]  /*a6a0*/  MEMBAR.ALL.CTA ;  /* 0x0000000000007992 */ /* 0x000fc00000008000 */
[----:B------:R-:W-:Y:S06]  /*a6b0*/  MEMBAR.ALL.GPU ;  /* 0x0000000000007992 */ /* 0x000fec000000a000 */
[----:B------:R-:W-:-:S00]  /*a6c0*/  ERRBAR ;  /* 0x00000000000079ab */ /* 0x000fc00000000000 */
[----:B------:R-:W-:Y:S08]  /*a6d0*/  CGAERRBAR ;  /* 0x00000000000075ab */ /* 0x000ff00000000000 */
[----:B------:R-:W-:Y:S06]  /*a6e0*/  UCGABAR_ARV ;  /* 0x00000000000079c7 */ /* 0x000fec0008000000 */
[----:B------:R-:W-:Y:S01]  /*a6f0*/  UCGABAR_WAIT ;  /* 0x0000000000007dc7 */ /* 0x000fe20008000000 */
[----:B------:R-:W-:Y:S01]  /*a700*/  CCTL.IVALL ;  /* 0x00000000ff00798f */ /* 0x000fe20002000000 */
.L_x_407:
[----:B------:R-:W-:Y:S04]  /*a710*/  BSSY.RECONVERGENT B1, `(.L_x_120) ;  /* 0x0000024000017945 */ /* 0x000fe80003800200 */
[----:B------:R-:W-:Y:S05]  /*a720*/  @P2 BRA `(.L_x_121) ;  /* 0x0000000000882947 */ /* 0x000fea0003800000 */
[----:B------:R-:W1:Y:S01]  /*a730*/  I2F.U32.RP R13, R0 ;  /* 0x00000000000d7306 */ /* 0x000e620000209000 */
[----:B0-----:R-:W-:Y:S01]  /*a740*/  MOV R4, RZ ;  /* 0x000000ff00047202 */ /* 0x001fe20000000f00 */
[----:B------:R-:W-:Y:S01]  /*a750*/  UMOV UR4, 0x10 ;  /* 0x0000001000047882 */ /* 0x000fe20000000000 */
[----:B------:R-:W-:Y:S02]  /*a760*/  ISETP.NE.U32.AND P3, PT, R0, RZ, PT ;  /* 0x000000ff0000720c */ /* 0x000fe40003f65070 */
[----:B------:R-:W-:-:S03]  /*a770*/  R2UR UR5, R12 ;  /* 0x000000000c0572ca */ /* 0x000fc600000e0000 */
[----:B-1----:R-:W0:Y:S02]  /*a780*/  MUFU.RCP R13, R13 ;  /* 0x0000000d000d7308 */ /* 0x002e240000001000 */
[----:B0-----:R-:W-:Y:S02]  /*a790*/  IADD3 R14, PT, PT, R13, 0xffffffe, RZ ;  /* 0x0ffffffe0d0e7810 */ /* 0x001fe40007ffe0ff */
[----:B------:R-:W0:Y:S04]  /*a7a0*/  S2R R13, SR_CgaCtaId ;  /* 0x00000000000d7919 */ /* 0x000e280000008800 */
[----:B------:R-:W1:Y:S02]  /*a7b0*/  F2I.FTZ.U32.TRUNC.NTZ R5, R14 ;  /* 0x0000000e00057305 */ /* 0x000e64000021f000 */
[----:B-1----:R-:W-:-:S05]  /*a7c0*/  IADD3 R15, PT, PT, RZ, -R5, RZ ;  /* 0x80000005ff0f7210 */ /* 0x002fca0007ffe0ff */
[----:B------:R-:W-:-:S04]  /*a7d0*/  IMAD R15, R15, R0, RZ ;  /* 0x000000000f0f7224 */ /* 0x000fc800078e02ff */
[----:B------:R-:W-:Y:S01]  /*a7e0*/  IMAD.HI.U32 R4, R5, R15, R4 ;  /* 0x0000000f05047227 */ /* 0x000fe200078e0004 */
[----:B------:R-:W-:-:S05]  /*a7f0*/  IADD3 R5, PT, PT, R11, -0x1, RZ ;  /* 0xffffffff0b057810 */ /* 0x000fca0007ffe0ff */
[----:B------:R-:W-:-:S05]  /*a800*/  IMAD.HI.U32 R4, R4, R5, RZ ;  /* 0x0000000504047227 */ /* 0x000fca00078e00ff */
[----:B------:R-:W-:-:S05]  /*a810*/  IADD3 R4, PT, PT, -R4, RZ, RZ ;  /* 0x000000ff04047210 */ /* 0x000fca0007ffe1ff */
[----:B------:R-:W-:Y:S01]  /*a820*/  IMAD R5, R0, R4, R5 ;  /* 0x0000000400057224 */ /* 0x000fe200078e0205 */
[----:B------:R-:W-:-:S04]  /*a830*/  MOV R4, 0x400 ;  /* 0x0000040000047802 */ /* 0x000fc80000000f00 */
[----:B------:R-:W-:Y:S02]  /*a840*/  ISETP.GE.U32.AND P0, PT, R5, R0, PT ;  /* 0x000000000500720c */ /* 0x000fe40003f06070 */
[----:B------:R-:W-:-:S04]  /*a850*/  IADD3 R4, PT, PT, R4, 0x9390, RZ ;  /* 0x0000939004047810 */ /* 0x000fc80007ffe0ff */
[----:B0-----:R-:W-:-:S07]  /*a860*/  LEA R4, R13, R4, 0x18 ;  /* 0x000000040d047211 */ /* 0x001fce00078ec0ff */
[----:B------:R-:W-:-:S04]  /*a870*/  @P0 IADD3 R5, PT, PT, R5, -R0, RZ ;  /* 0x8000000005050210 */ /* 0x000fc80007ffe0ff */
[----:B------:R-:W-:-:S13]  /*a880*/  ISETP.GE.U32.AND P0, PT, R5, R0, PT ;  /* 0x000000000500720c */ /* 0x000fda0003f06070 */
[-C--:B------:R-:W-:Y:S02]  /*a890*/  @P0 IADD3 R5, PT, PT, R5, -R0.reuse, RZ ;  /* 0x8000000005050210 */ /* 0x080fe40007ffe0ff */
[----:B------:R-:W-:Y:S02]  /*a8a0*/  @!P3 LOP3.LUT R5, RZ, R0, RZ, 0x33, !PT ;  /* 0x00000000ff05b212 */ /* 0x000fe400078e33ff */
[----:B------:R-:W-:Y:S02]  /*a8b0*/  PLOP3.LUT P0, PT, PT, PT, PT, 0x80, 0x8 ;  /* 0x000000000008781c */ /* 0x000fe40003f0f070 */
[C---:B------:R-:W-:Y:S02]  /*a8c0*/  PRMT R4, R5.reuse, 0x654, R4 ;  /* 0x0000065405047816 */ /* 0x040fe40000000004 */
[----:B------:R-:W-:-:S09]  /*a8d0*/  PRMT R5, R5, 0x654, R8 ;  /* 0x0000065405057816 */ /* 0x000fd20000000008 */
.L_x_122:
[----:B------:R-:W-:-:S13]  /*a8e0*/  @P0 ELECT P3, URZ, PT ;  /* 0x0000000000ff082f */ /* 0x000fda0003860000 */
[----:B------:R-:W-:Y:S02]  /*a8f0*/  @P3 R2UR.BROADCAST UR13, R4 ;  /* 0x00000000040d32ca */ /* 0x000fe400008e0000 */
[----:B------:R-:W-:Y:S02]  /*a900*/  @P3 R2UR.BROADCAST UR12, R5 ;  /* 0x00000000050c32ca */ /* 0x000fe400008e0000 */
[----:B------:R-:W-:Y:S02]  /*a910*/  @P3 PLOP3.LUT P0, PT, P3, PT, PT, 0x8, 0x80 ;  /* 0x000000000080381c */ /* 0x000fe40001f0e170 */
[----:B------:R-:W-:-:S09]  /*a920*/  PLOP3.LUT P3, PT, PT, PT, PT, 0x8, 0x80 ;  /* 0x000000000080781c */ /* 0x000fd20003f6e170 */
[----:B------:R1:W-:Y:S02]  /*a930*/  UBLKCP.S.S [UR12], [UR5], UR4 ;  /* 0x0000000c050073ba */ /* 0x0003e40008000604 */
[----:B-1----:R-:W-:Y:S05]  /*a940*/  @P0 BRA.U.ANY `(.L_x_122) ;  /* 0xfffffffd00e40947 */ /* 0x002fea000393ffff */
.L_x_121:
[----:B------:R-:W-:Y:S05]  /*a950*/  BSYNC.RECONVERGENT B1 ;  /* 0x0000000000017941 */ /* 0x000fea0003800200 */
.L_x_120:
[----:B------:R-:W1:Y:S01]  /*a960*/  S2UR UR5, SR_CgaCtaId ;  /* 0x00000000000579c3 */ /* 0x000e620000008800 */
[----:B------:R-:W-:Y:S01]  /*a970*/  UMOV UR4, 0x400 ;  /* 0x0000040000047882 */ /* 0x000fe20000000000 */
[----:B------:R-:W-:Y:S02]  /*a980*/  SHF.L.U32 R15, RZ, 0x1f, RZ ;  /* 0x0000001fff0f7819 */ /* 0x000fe400000006ff */
[----:B------:R-:W-:Y:S02]  /*a990*/  MOV R14, UR4 ;  /* 0x00000004000e7c02 */ /* 0x000fe40008000f00 */
[----:B------:R-:W-:Y:S02]  /*a9a0*/  ISETP.GT.U32.AND P3, PT, R21, 0x3f, PT ;  /* 0x0000003f1500780c */ /* 0x000fe40003f64070 */
[----:B------:R-:W-:Y:S02]  /*a9b0*/  IADD3 R16, PT, PT, R14, 0x9390, RZ ;  /* 0x000093900e107810 */ /* 0x000fe40007ffe0ff */
[----:B-1----:R-:W-:-:S04]  /*a9c0*/  MOV R13, UR5 ;  /* 0x00000005000d7c02 */ /* 0x002fc80008000f00 */
[----:B------:R-:W-:-:S04]  /*a9d0*/  LEA R16, R13, R16, 0x18 ;  /* 0x000000100d107211 */ /* 0x000fc800078ec0ff */
[----:B------:R-:W1:Y:S02]  /*a9e0*/  SYNCS.PHASECHK.TRANS64.TRYWAIT P0, [R16+URZ], R15 ;  /* 0x0000000f100075a7 */ /* 0x000e6400080011ff */
[----:B-1----:R-:W-:Y:S05]  /*a9f0*/  @!P0 BRA `(.L_x_123) ;  /* 0x00000138008c8947 */ /* 0x002fea0003800000 */
.L_x_408:
[----:B0-----:R-:W-:Y:S01]  /*aa00*/  @!P3 LDS R4, [R9] ;  /* 0x000000000904b984 */ /* 0x001fe20000000800 */
[----:B------:R-:W-:-:S03]  /*aa10*/  UMOV UR4, 0xffffffff ;  /* 0xffffffff00047882 */ /* 0x000fc60000000000 */
[----:B------:R-:W0:Y:S02]  /*aa20*/  @!P3 LDS R5, [R10] ;  /* 0x000000000a05b984 */ /* 0x000e240000000800 */
[----:B0-----:R-:W-:-:S05]  /*aa30*/  @!P3 HADD2 R5, R5, R4 ;  /* 0x000000040505b230 */ /* 0x001fca0000000000 */
[----:B------:R0:W-:Y:S01]  /*aa40*/  @!P3 STS [R10], R5 ;  /* 0x000000050a00b388 */ /* 0x0001e20000000800 */
[----:B------:R-:W-:Y:S05]  /*aa50*/  BRA.DIV UR4, `(.L_x_124) ;  /* 0x0000013a04847947 */ /* 0x000fea000b800000 */
[----:B------:R-:W-:Y:S01]  /*aa60*/  VOTEU.ALL UP0, P2 ;  /* 0x0000000000ff7886 */ /* 0x000fe20001000000 */
[----:B------:R-:W-:Y:S01]  /*aa70*/  UMOV UR4, 0x1 ;  /* 0x0000000100047882 */ /* 0x000fe20000000000 */
[----:B------:R-:W-:Y:S01]  /*aa80*/  @!P2 R2UR UR7, R16 ;  /* 0x000000001007a2ca */ /* 0x000fe200000e0000 */
[----:B------:R-:W-:-:S00]  /*aa90*/  MEMBAR.ALL.CTA ;  /* 0x0000000000007992 */ /* 0x000fc00000008000 */
[----:B------:R-:W-:Y:S06]  /*aaa0*/  MEMBAR.ALL.GPU ;  /* 0x0000000000007992 */ /* 0x000fec000000a000 */
[----:B------:R-:W-:-:S00]  /*aab0*/  ERRBAR ;  /* 0x00000000000079ab */ /* 0x000fc00000000000 */
[----:B------:R-:W-:Y:S08]  /*aac0*/  CGAERRBAR ;  /* 0x00000000000075ab */ /* 0x000ff00000000000 */
[----:B------:R-:W-:Y:S01]  /*aad0*/  UCGABAR_ARV ;  /* 0x00000000000079c7 */ /* 0x000fe20008000000 */
[----:B0-----:R-:W-:Y:S01]  /*aae0*/  @!P2 MOV R5, 0x100 ;  /* 0x000001000005a802 */ /* 0x001fe20000000f00 */
[----:B------:R-:W-:-:S04]  /*aaf0*/  @!UP0 UIADD3 UR4, UPT, UPT, -UR4, 0x100000, URZ ;  /* 0x0010000004048890 */ /* 0x000fc8000fffe1ff */
[----:B------:R-:W-:Y:S02]  /*ab00*/  @!UP0 USHF.L.U32 UR5, UR4, 0xb, URZ ;  /* 0x0000000b04058899 */ /* 0x000fe400080006ff */
[----:B------:R-:W-:Y:S01]  /*ab10*/  @!UP0 USHF.L.U32 UR4, UR4, 0x1, URZ ;  /* 0x0000000104048899 */ /* 0x000fe200080006ff */
[----:B------:R-:W-:Y:S01]  /*ab20*/  VOTEU.ALL UP0, P2 ;  /* 0x0000000000ff7886 */ /* 0x000fe20001000000 */
[----:B------:R-:W-:Y:S01]  /*ab30*/  UCGABAR_WAIT ;  /* 0x0000000000007dc7 */ /* 0x000fe20008000000 */
[----:B------:R-:W-:Y:S04]  /*ab40*/  CCTL.IVALL ;  /* 0x00000000ff00798f */ /* 0x000fe80002000000 */
[----:B------:R-:W0:Y:S05]  /*ab50*/  FENCE.VIEW.ASYNC.S ;  /* 0x00000000000073c6 */ /* 0x000e2a0000000000 */
[----:B0-----:R0:W1:Y:S02]  /*ab60*/  @!UP0 SYNCS.EXCH.64 URZ, [UR7], UR4 ;  /* 0x0000000407ff85b2 */ /* 0x0010640008000100 */
[----:B-1----:R0:W-:Y:S01]  /*ab70*/  @!P2 SYNCS.ARRIVE.TRANS64 RZ, [R16+URZ], R5 ;  /* 0x0000000510ffa9a7 */ /* 0x0021e200080000ff */
[----:B------:R-:W-:-:S00]  /*ab80*/  MEMBAR.ALL.CTA ;  /* 0x0000000000007992 */ /* 0x000fc00000008000 */
[----:B------:R-:W-:Y:S06]  /*ab90*/  MEMBAR.ALL.GPU ;  /* 0x0000000000007992 */ /* 0x000fec000000a000 */
[----:B------:R-:W-:-:S00]  /*aba0*/  ERRBAR ;  /* 0x00000000000079ab */ /* 0x000fc00000000000 */
[----:B------:R-:W-:Y:S08]  /*abb0*/  CGAERRBAR ;  /* 0x00000000000075ab */ /* 0x000ff00000000000 */
[----:B------:R-:W-:Y:S06]  /*abc0*/  UCGABAR_ARV ;  /* 0x00000000000079c7 */ /* 0x000fec0008000000 */
[----:B------:R-:W-:Y:S01]  /*abd0*/  UCGABAR_WAIT ;  /* 0x0000000000007dc7 */ /* 0x000fe20008000000 */
[----:B0-----:R-:W-:Y:S01]  /*abe0*/  CCTL.IVALL ;  /* 0x00000000ff00798f */ /* 0x001fe20002000000 */
.L_x_414:
[----:B------:R-:W-:Y:S04]  /*abf0*/  BSSY.RECONVERGENT B1, `(.L_x_125) ;  /* 0x000001f000017945 */ /* 0x000fe80003800200 */
[----:B------:R-:W-:Y:S05]  /*ac00*/  @P2 BRA `(.L_x_126) ;  /* 0x0000000000742947 */ /* 0x000fea0003800000 */
[----:B------:R-:W0:Y:S01]  /*ac10*/  I2F.U32.RP R17, R0 ;  /* 0x0000000000117306 */ /* 0x000e220000209000 */
[----:B------:R-:W-:Y:S01]  /*ac20*/  HFMA2 R4, -RZ, RZ, 0, 0 ;  /* 0x00000000ff047431 */ /* 0x000fe200000001ff */
[----:B------:R-:W-:Y:S01]  /*ac30*/  ISETP.NE.U32.AND P4, PT, R0, RZ, PT ;  /* 0x000000ff0000720c */ /* 0x000fe20003f85070 */
[----:B------:R-:W-:Y:S01]  /*ac40*/  UMOV UR4, 0x10 ;  /* 0x0000001000047882 */ /* 0x000fe20000000000 */
[----:B------:R-:W-:-:S04]  /*ac50*/  R2UR UR5, R12 ;  /* 0x000000000c0572ca */ /* 0x000fc800000e0000 */
[----:B0-----:R-:W0:Y:S02]  /*ac60*/  MUFU.RCP R17, R17 ;  /* 0x0000001100117308 */ /* 0x001e240000001000 */
[----:B0-----:R-:W-:-:S06]  /*ac70*/  IADD3 R18, PT, PT, R17, 0xffffffe, RZ ;  /* 0x0ffffffe11127810 */ /* 0x001fcc0007ffe0ff */
[----:B------:R-:W0:Y:S02]  /*ac80*/  F2I.FTZ.U32.TRUNC.NTZ R5, R18 ;  /* 0x0000001200057305 */ /* 0x000e24000021f000 */
[----:B0-----:R-:W-:-:S05]  /*ac90*/  IADD3 R19, PT, PT, RZ, -R5, RZ ;  /* 0x80000005ff137210 */ /* 0x001fca0007ffe0ff */
[----:B------:R-:W-:-:S04]  /*aca0*/  IMAD R19, R19, R0, RZ ;  /* 0x0000000013137224 */ /* 0x000fc800078e02ff */
[----:B------:R-:W-:-:S06]  /*acb0*/  IMAD.HI.U32 R4, R5, R19, R4 ;  /* 0x0000001305047227 */ /* 0x000fcc00078e0004 */
[----:B------:R-:W-:-:S05]  /*acc0*/  IMAD.HI.U32 R4, R4, R11, RZ ;  /* 0x0000000b04047227 */ /* 0x000fca00078e00ff */
[----:B------:R-:W-:-:S05]  /*acd0*/  IADD3 R4, PT, PT, -R4, RZ, RZ ;  /* 0x000000ff04047210 */ /* 0x000fca0007ffe1ff */
[----:B------:R-:W-:-:S05]  /*ace0*/  IMAD R5, R0, R4, R11 ;  /* 0x0000000400057224 */ /* 0x000fca00078e020b */
[----:B------:R-:W-:-:S13]  /*acf0*/  ISETP.GE.U32.AND P0, PT, R5, R0, PT ;  /* 0x000000000500720c */ /* 0x000fda0003f06070 */
[----:B------:R-:W-:-:S04]  /*ad00*/  @P0 IADD3 R5, PT, PT, R5, -R0, RZ ;  /* 0x8000000005050210 */ /* 0x000fc80007ffe0ff */
[----:B------:R-:W-:-:S13]  /*ad10*/  ISETP.GE.U32.AND P0, PT, R5, R0, PT ;  /* 0x000000000500720c */ /* 0x000fda0003f06070 */
[-C--:B------:R-:W-:Y:S02]  /*ad20*/  @P0 IADD3 R5, PT, PT, R5, -R0.reuse, RZ ;  /* 0x8000000005050210 */ /* 0x080fe40007ffe0ff */
[----:B------:R-:W-:Y:S02]  /*ad30*/  @!P4 LOP3.LUT R5, RZ, R0, RZ, 0x33, !PT ;  /* 0x00000000ff05c212 */ /* 0x000fe400078e33ff */
[----:B------:R-:W-:Y:S02]  /*ad40*/  PLOP3.LUT P0, PT, PT, PT, PT, 0x80, 0x8 ;  /* 0x000000000008781c */ /* 0x000fe40003f0f070 */
[C---:B------:R-:W-:Y:S02]  /*ad50*/  PRMT R4, R5.reuse, 0x654, R8 ;  /* 0x0000065405047816 */ /* 0x040fe40000000008 */
[----:B------:R-:W-:-:S09]  /*ad60*/  PRMT R5, R5, 0x654, R16 ;  /* 0x0000065405057816 */ /* 0x000fd20000000010 */
.L_x_127:
[----:B------:R-:W-:-:S13]  /*ad70*/  @P0 ELECT P4, URZ, PT ;  /* 0x0000000000ff082f */ /* 0x000fda0003880000 */
[----:B------:R-:W-:Y:S02]  /*ad80*/  @P4 R2UR.BROADCAST UR13, R5 ;  /* 0x00000000050d42ca */ /* 0x000fe400008e0000 */
[----:B------:R-:W-:Y:S02]  /*ad90*/  @P4 R2UR.BROADCAST UR12, R4 ;  /* 0x00000000040c42ca */ /* 0x000fe400008e0000 */
[----:B------:R-:W-:Y:S02]  /*ada0*/  @P4 PLOP3.LUT P0, PT, P4, PT, PT, 0x8, 0x80 ;  /* 0x000000000080481c */ /* 0x000fe4000270e170 */
[----:B------:R-:W-:-:S09]  /*adb0*/  PLOP3.LUT P4, PT, PT, PT, PT, 0x8, 0x80 ;  /* 0x000000000080781c */ /* 0x000fd20003f8e170 */
[----:B------:R0:W-:Y:S02]  /*adc0*/  UBLKCP.S.S [UR12], [UR5], UR4 ;  /* 0x0000000c050073ba */ /* 0x0001e40008000604 */
[----:B0-----:R-:W-:Y:S05]  /*add0*/  @P0 BRA.U.ANY `(.L_x_127) ;  /* 0xfffffffd00e40947 */ /* 0x001fea000393ffff */
.L_x_126:
[----:B------:R-:W-:Y:S05]  /*ade0*/  BSYNC.RECONVERGENT B1 ;  /* 0x0000000000017941 */ /* 0x000fea0003800200 */
.L_x_125:
[----:B------:R-:W0:Y:S02]  /*adf0*/  SYNCS.PHASECHK.TRANS64.TRYWAIT P0, [R16+URZ], R15 ;  /* 0x0000000f100075a7 */ /* 0x000e2400080011ff */
[----:B0-----:R-:W-:Y:S05]  /*ae00*/  @!P0 BRA `(.L_x_128) ;  /* 0x0000013800348947 */ /* 0x001fea0003800000 */
.L_x_415:
[----:B------:R-:W-:Y:S01]  /*ae10*/  @!P3 LDS R4, [R9] ;  /* 0x000000000904b984 */ /* 0x000fe20000000800 */
        /* <DEDUP_REMOVED lines=30> */
.L_x_421:
        /* <DEDUP_REMOVED lines=12> */
[----:B------:R-:W-:Y:S01]  /*b0c0*/  IMAD.HI.U32 R4, R5, R19, R4 ;  /* 0x0000001305047227 */ /* 0x000fe200078e0004 */
[----:B------:R-:W-:-:S05]  /*b0d0*/  IADD3 R5, PT, PT, R11, 0x1, RZ ;  /* 0x000000010b057810 */ /* 0x000fca0007ffe0ff */
        /* <DEDUP_REMOVED lines=11> */
.L_x_132:
[----:B------:R-:W-:-:S13]  /*b190*/  @P0 ELECT P4, URZ, PT ;  /* 0x0000000000ff082f */ /* 0x000fda0003880000 */
[----:B------:R-:W-:Y:S02]  /*b1a0*/  @P4 R2UR.BROADCAST UR13, R5 ;  /* 0x00000000050d42ca */ /* 0x000fe400008e0000 */
[----:B------:R-:W-:Y:S02]  /*b1b0*/  @P4 R2UR.BROADCAST UR12, R4 ;  /* 0x00000000040c42ca */ /* 0x000fe400008e0000 */
[----:B------:R-:W-:Y:S02]  /*b1c0*/  @P4 PLOP3.LUT P0, PT, P4, PT, PT, 0x8, 0x80 ;  /* 0x000000000080481c */ /* 0x000fe4000270e170 */
[----:B------:R-:W-:-:S09]  /*b1d0*/  PLOP3.LUT P4, PT, PT, PT, PT, 0x8, 0x80 ;  /* 0x000000000080781c */ /* 0x000fd20003f8e170 */
[----:B------:R0:W-:Y:S02]  /*b1e0*/  UBLKCP.S.S [UR12], [UR5], UR4 ;  /* 0x0000000c050073ba */ /* 0x0001e40008000604 */
[----:B0-----:R-:W-:Y:S05]  /*b1f0*/  @P0 BRA.U.ANY `(.L_x_132) ;  /* 0xfffffffd00e40947 */ /* 0x001fea000393ffff */
.L_x_131:
[----:B------:R-:W-:Y:S05]  /*b200*/  BSYNC.RECONVERGENT B1 ;  /* 0x0000000000017941 */ /* 0x000fea0003800200 */
.L_x_130:
[----:B------:R-:W0:Y:S02]  /*b210*/  SYNCS.PHASECHK.TRANS64.TRYWAIT P0, [R16+URZ], R15 ;  /* 0x0000000f100075a7 */ /* 0x000e2400080011ff */
[----:B0-----:R-:W-:Y:S05]  /*b220*/  @!P0 BRA `(.L_x_133) ;  /* 0x0000013400d88947 */ /* 0x001fea0003800000 */
.L_x_422:
        /* <DEDUP_REMOVED lines=31> */
.L_x_428:
        /* <DEDUP_REMOVED lines=25> */
.L_x_137:
[----:B------:R-:W-:-:S13]  /*b5b0*/  @P0 ELECT P2, URZ, PT ;  /* 0x0000000000ff082f */ /* 0x000fda0003840000 */
[----:B------:R-:W-:Y:S02]  /*b5c0*/  @P2 R2UR.BROADCAST UR13, R5 ;  /* 0x00000000050d22ca */ /* 0x000fe400008e0000 */
[----:B------:R-:W-:Y:S02]  /*b5d0*/  @P2 R2UR.BROADCAST UR12, R4 ;  /* 0x00000000040c22ca */ /* 0x000fe400008e0000 */
[----:B------:R-:W-:Y:S02]  /*b5e0*/  @P2 PLOP3.LUT P0, PT, P2, PT, PT, 0x8, 0x80 ;  /* 0x000000000080281c */ /* 0x000fe4000170e170 */
[----:B------:R-:W-:-:S09]  /*b5f0*/  PLOP3.LUT P2, PT, PT, PT, PT, 0x8, 0x80 ;  /* 0x000000000080781c */ /* 0x000fd20003f4e170 */
[----:B------:R0:W-:Y:S02]  /*b600*/  UBLKCP.S.S [UR12], [UR5], UR4 ;  /* 0x0000000c050073ba */ /* 0x0001e40008000604 */
[----:B0-----:R-:W-:Y:S05]  /*b610*/  @P0 BRA.U.ANY `(.L_x_137) ;  /* 0xfffffffd00e40947 */ /* 0x001fea000393ffff */
.L_x_136:
[----:B------:R-:W-:Y:S05]  /*b620*/  BSYNC.RECONVERGENT B1 ;  /* 0x0000000000017941 */ /* 0x000fea0003800200 */
.L_x_135:
[----:B------:R-:W0:Y:S02]  /*b630*/  SYNCS.PHASECHK.TRANS64.TRYWAIT P0, [R16+URZ], R15 ;  /* 0x0000000f100075a7 */ /* 0x000e2400080011ff */
[----:B0-----:R-:W-:Y:S05]  /*b640*/  @!P0 BRA `(.L_x_138) ;  /* 0x00000134007c8947 */ /* 0x001fea0003800000 */
.L_x_429:
[----:B------:R-:W-:Y:S01]  /*b650*/  @!P3 LDS R4, [R9] ;  /* 0x000000000904b984 */ /* 0x000fe20000000800 */
[----:B------:R-:W-:-:S03]  /*b660*/  UMOV UR4, 0xffffffff ;  /* 0xffffffff00047882 */ /* 0x000fc60000000000 */
[----:B------:R-:W0:Y:S02]  /*b670*/  @!P3 LDS R5, [R10] ;  /* 0x000000000a05b984 */ /* 0x000e240000000800 */
[----:B0-----:R-:W-:-:S05]  /*b680*/  @!P3 HADD2 R5, R5, R4 ;  /* 0x000000040505b230 */ /* 0x001fca0000000000 */
[----:B------:R0:W-:Y:S01]  /*b690*/  @!P3 STS [R10], R5 ;  /* 0x000000050a00b388 */ /* 0x0001e20000000800 */
        /* <DEDUP_REMOVED lines=8> */
.L_x_433:
[----:B------:R-:W-:Y:S02]  /*b720*/  IADD3 R11, PT, PT, R11, 0x4, RZ ;  /* 0x000000040b0b7810 */ /* 0x000fe40007ffe0ff */
[----:B------:R-:W-:Y:S01]  /*b730*/  IADD3 R7, PT, PT, R7, 0x4, RZ ;  /* 0x0000000407077810 */ /* 0x000fe20007ffe0ff */
[----:B------:R-:W-:Y:S06]  /*b740*/  @P1 BRA `(.L_x_140) ;  /* 0xffffffec00801947 */ /* 0x000fec000383ffff */
[----:B------:R-:W-:Y:S05]  /*b750*/  BSYNC B0 ;  /* 0x0000000000007941 */ /* 0x000fea0003800000 */
.L_x_118:
[----:B------:R-:W-:-:S07]  /*b760*/  IADD3 R4, PT, PT, R7, -0x1, RZ ;  /* 0xffffffff07047810 */ /* 0x000fce0007ffe0ff */
.L_x_117:
[----:B0-----:R-:W-:-:S04]  /*b770*/  IADD3 R5, PT, PT, R0, -0x2, RZ ;  /* 0xfffffffe00057810 */ /* 0x001fc80007ffe0ff */
[----:B------:R-:W-:-:S04]  /*b780*/  LOP3.LUT R16, R5, 0x3, RZ, 0xc0, !PT ;  /* 0x0000000305107812 */ /* 0x000fc800078ec0ff */
[----:B------:R-:W-:-:S13]  /*b790*/  ISETP.NE.AND P0, PT, R16, RZ, PT ;  /* 0x000000ff1000720c */ /* 0x000fda0003f05270 */
[----:B------:R-:W-:Y:S05]  /*b7a0*/  @!P0 BRA `(.L_x_141) ;  /* 0x0000000400788947 */ /* 0x000fea0003800000 */
[----:B------:R-:W-:Y:S01]  /*b7b0*/  ISETP.NE.AND P1, PT, R21, RZ, PT ;  /* 0x000000ff1500720c */ /* 0x000fe20003f25270 */
[----:B------:R-:W-:Y:S01]  /*b7c0*/  HFMA2 R7, -RZ, RZ, 0, 5.9604644775390625e-08 ;  /* 0x00000001ff077431 */ /* 0x000fe200000001ff */
[----:B------:R-:W-:Y:S01]  /*b7d0*/  BSSY B0, `(.L_x_141) ;  /* 0x000005b000007945 */ /* 0x000fe20003800000 */
[----:B------:R-:W-:Y:S02]  /*b7e0*/  IADD3 R11, PT, PT, R13, R4, RZ ;  /* 0x000000040d0b7210 */ /* 0x000fe40007ffe0ff */
[----:B------:R-:W-:-:S08]  /*b7f0*/  IADD3 R16, PT, PT, -R16, RZ, RZ ;  /* 0x000000ff10107210 */ /* 0x000fd00007ffe1ff */
[----:B------:R-:W0:Y:S01]  /*b800*/  @!P1 S2R R6, SR_CgaCtaId ;  /* 0x0000000000069919 */ /* 0x000e220000008800 */
[----:B------:R-:W-:Y:S02]  /*b810*/  @!P1 MOV R5, 0x400 ;  /* 0x0000040000059802 */ /* 0x000fe40000000f00 */
[----:B------:R-:W-:Y:S02]  /*b820*/  @!P1 MOV R18, 0x100 ;  /* 0x0000010000129802 */ /* 0x000fe40000000f00 */
[----:B------:R-:W-:-:S04]  /*b830*/  @!P1 IADD3 R5, PT, PT, R5, 0x9390, RZ ;  /* 0x0000939005059810 */ /* 0x000fc80007ffe0ff */
[----:B0-----:R-:W-:Y:S02]  /*b840*/  @!P1 LEA R15, R6, R5, 0x18 ;  /* 0x00000005060f9211 */ /* 0x001fe400078ec0ff */
[----:B------:R-:W-:-:S04]  /*b850*/  @!P1 IADD3 R6, PT, PT, -R7, 0x100000, RZ ;  /* 0x0010000007069810 */ /* 0x000fc80007ffe1ff */
[C---:B------:R-:W-:Y:S02]  /*b860*/  @!P1 SHF.L.U32 R7, R6.reuse, 0xb, RZ ;  /* 0x0000000b06079819 */ /* 0x040fe400000006ff */
[----:B------:R-:W-:-:S07]  /*b870*/  @!P1 SHF.L.U32 R6, R6, 0x1, RZ ;  /* 0x0000000106069819 */ /* 0x000fce00000006ff */
.L_x_148:
[----:B------:R-:W-:Y:S05]  /*b880*/  YIELD ;  /* 0x0000000000007946 */ /* 0x000fea0003800000 */
[----:B------:R-:W-:Y:S01]  /*b890*/  @!P1 R2UR UR4, R6 ;  /* 0x00000000060492ca */ /* 0x000fe200000e0000 */
[----:B------:R-:W-:Y:S01]  /*b8a0*/  VOTEU.ALL UP0, P1 ;  /* 0x0000000000ff7886 */ /* 0x000fe20000800000 */
[----:B------:R-:W-:Y:S02]  /*b8b0*/  @!P1 R2UR UR5, R7 ;  /* 0x00000000070592ca */ /* 0x000fe400000e0000 */
[----:B------:R-:W-:Y:S02]  /*b8c0*/  @!P1 R2UR UR7, R15 ;  /* 0x000000000f0792ca */ /* 0x000fe400000e0000 */
[----:B------:R-:W-:-:S04]  /*b8d0*/  IADD3 R16, PT, PT, R16, 0x1, RZ ;  /* 0x0000000110107810 */ /* 0x000fc80007ffe0ff */
[----:B------:R-:W-:Y:S01]  /*b8e0*/  ISETP.NE.AND P2, PT, R16, RZ, PT ;  /* 0x000000ff1000720c */ /* 0x000fe20003f45270 */
[----:B0-----:R-:W0:Y:S06]  /*b8f0*/  FENCE.VIEW.ASYNC.S ;  /* 0x00000000000073c6 */ /* 0x001e2c0000000000 */
[----:B01----:R0:W1:Y:S02]  /*b900*/  @!UP0 SYNCS.EXCH.64 URZ, [UR7], UR4 ;  /* 0x0000000407ff85b2 */ /* 0x0030640008000100 */
[----:B0-----:R-:W-:Y:S01]  /*b910*/  UMOV UR4, 0xffffffff ;  /* 0xffffffff00047882 */ /* 0x001fe20000000000 */
[----:B-1----:R0:W-:Y:S02]  /*b920*/  @!P1 SYNCS.ARRIVE.TRANS64 RZ, [R15+URZ], R18 ;  /* 0x000000120fff99a7 */ /* 0x0021e400080000ff */
        /* <DEDUP_REMOVED lines=8> */
.L_x_437:
[----:B------:R-:W-:Y:S04]  /*b9b0*/  BSSY.RECONVERGENT B1, `(.L_x_143) ;  /* 0x0000023000017945 */ /* 0x000fe80003800200 */
[----:B------:R-:W-:Y:S05]  /*b9c0*/  @P1 BRA `(.L_x_144) ;  /* 0x0000000000841947 */ /* 0x000fea0003800000 */
[----:B------:R-:W1:Y:S01]  /*b9d0*/  I2F.U32.RP R13, R0 ;  /* 0x00000000000d7306 */ /* 0x000e620000209000 */
[----:B------:R-:W-:Y:S01]  /*b9e0*/  HFMA2 R4, -RZ, RZ, 0, 0 ;  /* 0x00000000ff047431 */ /* 0x000fe200000001ff */
[----:B------:R-:W-:Y:S01]  /*b9f0*/  ISETP.NE.U32.AND P3, PT, R0, RZ, PT ;  /* 0x000000ff0000720c */ /* 0x000fe20003f65070 */
[----:B------:R-:W-:Y:S01]  /*ba00*/  UMOV UR4, 0x10 ;  /* 0x0000001000047882 */ /* 0x000fe20000000000 */
[----:B------:R-:W-:-:S04]  /*ba10*/  R2UR UR5, R12 ;  /* 0x000000000c0572ca */ /* 0x000fc800000e0000 */
[----:B-1----:R-:W1:Y:S02]  /*ba20*/  MUFU.RCP R13, R13 ;  /* 0x0000000d000d7308 */ /* 0x002e640000001000 */
[----:B-1----:R-:W-:Y:S02]  /*ba30*/  IADD3 R14, PT, PT, R13, 0xffffffe, RZ ;  /* 0x0ffffffe0d0e7810 */ /* 0x002fe40007ffe0ff */
[----:B------:R-:W1:Y:S04]  /*ba40*/  S2R R13, SR_CgaCtaId ;  /* 0x00000000000d7919 */ /* 0x000e680000008800 */
[----:B------:R-:W2:Y:S02]  /*ba50*/  F2I.FTZ.U32.TRUNC.NTZ R5, R14 ;  /* 0x0000000e00057305 */ /* 0x000ea4000021f000 */
[----:B--2---:R-:W-:-:S05]  /*ba60*/  IADD3 R17, PT, PT, RZ, -R5, RZ ;  /* 0x80000005ff117210 */ /* 0x004fca0007ffe0ff */
[----:B------:R-:W-:-:S04]  /*ba70*/  IMAD R17, R17, R0, RZ ;  /* 0x0000000011117224 */ /* 0x000fc800078e02ff */
[----:B------:R-:W-:-:S06]  /*ba80*/  IMAD.HI.U32 R4, R5, R17, R4 ;  /* 0x0000001105047227 */ /* 0x000fcc00078e0004 */
[----:B------:R-:W-:-:S05]  /*ba90*/  IMAD.HI.U32 R4, R4, R11, RZ ;  /* 0x0000000b04047227 */ /* 0x000fca00078e00ff */
[----:B------:R-:W-:-:S05]  /*baa0*/  IADD3 R4, PT, PT, -R4, RZ, RZ ;  /* 0x000000ff04047210 */ /* 0x000fca0007ffe1ff */
[----:B------:R-:W-:Y:S01]  /*bab0*/  IMAD R5, R0, R4, R11 ;  /* 0x0000000400057224 */ /* 0x000fe200078e020b */
[----:B------:R-:W-:-:S04]  /*bac0*/  MOV R4, 0x400 ;  /* 0x0000040000047802 */ /* 0x000fc80000000f00 */
[----:B------:R-:W-:Y:S02]  /*bad0*/  ISETP.GE.U32.AND P0, PT, R5, R0, PT ;  /* 0x000000000500720c */ /* 0x000fe40003f06070 */
[----:B------:R-:W-:-:S04]  /*bae0*/  IADD3 R4, PT, PT, R4, 0x9390, RZ ;  /* 0x0000939004047810 */ /* 0x000fc80007ffe0ff */
[----:B-1----:R-:W-:-:S07]  /*baf0*/  LEA R4, R13, R4, 0x18 ;  /* 0x000000040d047211 */ /* 0x002fce00078ec0ff */
[----:B------:R-:W-:-:S04]  /*bb00*/  @P0 IADD3 R5, PT, PT, R5, -R0, RZ ;  /* 0x8000000005050210 */ /* 0x000fc80007ffe0ff */
[----:B------:R-:W-:-:S13]  /*bb10*/  ISETP.GE.U32.AND P0, PT, R5, R0, PT ;  /* 0x000000000500720c */ /* 0x000fda0003f06070 */
[-C--:B------:R-:W-:Y:S02]  /*bb20*/  @P0 IADD3 R5, PT, PT, R5, -R0.reuse, RZ ;  /* 0x8000000005050210 */ /* 0x080fe40007ffe0ff */
[----:B------:R-:W-:Y:S02]  /*bb30*/  @!P3 LOP3.LUT R5, RZ, R0, RZ, 0x33, !PT ;  /* 0x00000000ff05b212 */ /* 0x000fe400078e33ff */
[----:B------:R-:W-:Y:S02]  /*bb40*/  PLOP3.LUT P0, PT, PT, PT, PT, 0x80, 0x8 ;  /* 0x000000000008781c */ /* 0x000fe40003f0f070 */
[C---:B------:R-:W-:Y:S02]  /*bb50*/  PRMT R4, R5.reuse, 0x654, R4 ;  /* 0x0000065405047816 */ /* 0x040fe40000000004 */
[----:B------:R-:W-:-:S09]  /*bb60*/  PRMT R5, R5, 0x654, R8 ;  /* 0x0000065405057816 */ /* 0x000fd20000000008 */
.L_x_145:
[----:B------:R-:W-:-:S13]  /*bb70*/  @P0 ELECT P3, URZ, PT ;  /* 0x0000000000ff082f */ /* 0x000fda0003860000 */
[----:B------:R-:W-:Y:S02]  /*bb80*/  @P3 R2UR.BROADCAST UR13, R4 ;  /* 0x00000000040d32ca */ /* 0x000fe400008e0000 */
[----:B------:R-:W-:Y:S02]  /*bb90*/  @P3 R2UR.BROADCAST UR12, R5 ;  /* 0x00000000050c32ca */ /* 0x000fe400008e0000 */
[----:B------:R-:W-:Y:S02]  /*bba0*/  @P3 PLOP3.LUT P0, PT, P3, PT, PT, 0x8, 0x80 ;  /* 0x000000000080381c */ /* 0x000fe40001f0e170 */
[----:B------:R-:W-:-:S09]  /*bbb0*/  PLOP3.LUT P3, PT, PT, PT, PT, 0x8, 0x80 ;  /* 0x000000000080781c */ /* 0x000fd20003f6e170 */
[----:B------:R1:W-:Y:S02]  /*bbc0*/  UBLKCP.S.S [UR12], [UR5], UR4 ;  /* 0x0000000c050073ba */ /* 0x0003e40008000604 */
[----:B-1----:R-:W-:Y:S05]  /*bbd0*/  @P0 BRA.U.ANY `(.L_x_145) ;  /* 0xfffffffd00e40947 */ /* 0x002fea000393ffff */
.L_x_144:
[----:B------:R-:W-:Y:S05]  /*bbe0*/  BSYNC.RECONVERGENT B1 ;  /* 0x0000000000017941 */ /* 0x000fea0003800200 */
.L_x_143:
        /* <DEDUP_REMOVED lines=10> */
.L_x_438:
[----:B------:R-:W-:Y:S01]  /*bc90*/  @!P3 LDS R4, [R9] ;  /* 0x000000000904b984 */ /* 0x000fe20000000800 */
[----:B------:R-:W-:-:S03]  /*bca0*/  UMOV UR4, 0xffffffff ;  /* 0xffffffff00047882 */ /* 0x000fc60000000000 */
[----:B------:R-:W1:Y:S02]  /*bcb0*/  @!P3 LDS R5, [R10] ;  /* 0x000000000a05b984 */ /* 0x000e640000000800 */
[----:B-1----:R-:W-:-:S05]  /*bcc0*/  @!P3 HADD2 R5, R5, R4 ;  /* 0x000000040505b230 */ /* 0x002fca0000000000 */
        /* <DEDUP_REMOVED lines=9> */
.L_x_442:
[----:B------:R-:W-:Y:S01]  /*bd60*/  IADD3 R11, PT, PT, R11, 0x1, RZ ;  /* 0x000000010b0b7810 */ /* 0x000fe20007ffe0ff */
[----:B------:R-:W-:Y:S06]  /*bd70*/  @P2 BRA `(.L_x_148) ;  /* 0xfffffff800c02947 */ /* 0x000fec000383ffff */
[----:B------:R-:W-:Y:S05]  /*bd80*/  BSYNC B0 ;  /* 0x0000000000007941 */ /* 0x000fea0003800000 */
.L_x_141:
[----:B------:R-:W-:Y:S01]  /*bd90*/  ISETP.GE.U32.AND P0, PT, R24, 0x3, PT ;  /* 0x000000031800780c */ /* 0x000fe20003f06070 */
[----:B------:R-:W-:Y:S01]  /*bda0*/  HFMA2 R6, -RZ, RZ, 0, 5.9604644775390625e-08 ;  /* 0x00000001ff067431 */ /* 0x000fe200000001ff */
[----:B-1----:R-:W-:-:S11]  /*bdb0*/  LEA R10, R21, R23, 0x2 ;  /* 0x00000017150a7211 */ /* 0x002fd600078e10ff */
[----:B------:R-:W-:Y:S05]  /*bdc0*/  @!P0 BRA `(.L_x_149) ;  /* 0x0000001000a08947 */ /* 0x000fea0003800000 */
[----:B------:R-:W-:Y:S01]  /*bdd0*/  IADD3 R11, PT, PT, R0, -0x2, RZ ;  /* 0xfffffffe000b7810 */ /* 0x000fe20007ffe0ff */
[----:B------:R-:W-:Y:S01]  /*bde0*/  BSSY B0, `(.L_x_150) ;  /* 0x0000125000007945 */ /* 0x000fe20003800000 */
[----:B------:R-:W-:Y:S02]  /*bdf0*/  IADD3 R7, PT, PT, R13, 0x2, RZ ;  /* 0x000000020d077810 */ /* 0x000fe40007ffe0ff */
[----:B------:R-:W-:Y:S02]  /*be00*/  LOP3.LUT R11, R11, 0xfffffffc, RZ, 0xc0, !PT ;  /* 0xfffffffc0b0b7812 */ /* 0x000fe400078ec0ff */
[----:B------:R-:W-:Y:S02]  /*be10*/  MOV R6, 0x2 ;  /* 0x0000000200067802 */ /* 0x000fe40000000f00 */
[----:B------:R-:W-:-:S07]  /*be20*/  IADD3 R11, PT, PT, -R11, RZ, RZ ;  /* 0x000000ff0b0b7210 */ /* 0x000fce0007ffe1ff */
.L_x_172:
[----:B------:R-:W-:Y:S01]  /*be30*/  ISETP.NE.AND P2, PT, R21, RZ, PT ;  /* 0x000000ff1500720c */ /* 0x000fe20003f45270 */
[----:B------:R-:W-:Y:S05]  /*be40*/  YIELD ;  /* 0x0000000000007946 */ /* 0x000fea0003800000 */
[----:B------:R-:W-:Y:S01]  /*be50*/  UMOV UR4, 0x1 ;  /* 0x0000000100047882 */ /* 0x000fe20000000000 */
[----:B------:R-:W-:-:S04]  /*be60*/  IADD3 R11, PT, PT, R11, 0x4, RZ ;  /* 0x000000040b0b7810 */ /* 0x000fc80007ffe0ff */
[----:B------:R-:W-:Y:S02]  /*be70*/  ISETP.NE.AND P1, PT, R11, RZ, PT ;  /* 0x000000ff0b00720c */ /* 0x000fe40003f25270 */
[----:B0-----:R-:W1:Y:S01]  /*be80*/  @!P2 S2R R5, SR_CgaCtaId ;  /* 0x000000000005a919 */ /* 0x001e620000008800 */
[----:B------:R-:W-:Y:S01]  /*be90*/  @!P2 MOV R4, 0x400 ;  /* 0x000004000004a802 */ /* 0x000fe20000000f00 */
[----:B------:R-:W-:-:S03]  /*bea0*/  VOTEU.ALL UP0, P2 ;  /* 0x0000000000ff7886 */ /* 0x000fc60001000000 */
[----:B------:R-:W-:Y:S02]  /*beb0*/  @!P2 IADD3 R4, PT, PT, R4, 0x9390, RZ ;  /* 0x000093900404a810 */ /* 0x000fe40007ffe0ff */
[----:B------:R-:W-:-:S04]  /*bec0*/  @!UP0 UIADD3 UR4, UPT, UPT, -UR4, 0x100000, URZ ;  /* 0x0010000004048890 */ /* 0x000fc8000fffe1ff */
[----:B------:R-:W-:Y:S02]  /*bed0*/  @!UP0 USHF.L.U32 UR5, UR4, 0xb, URZ ;  /* 0x0000000b04058899 */ /* 0x000fe400080006ff */
[----:B------:R-:W-:Y:S01]  /*bee0*/  @!UP0 USHF.L.U32 UR4, UR4, 0x1, URZ ;  /* 0x0000000104048899 */ /* 0x000fe200080006ff */
[----:B------:R-:W-:Y:S01]  /*bef0*/  VOTEU.ALL UP0, P2 ;  /* 0x0000000000ff7886 */ /* 0x000fe20001000000 */
[----:B-1----:R-:W-:-:S04]  /*bf00*/  @!P2 LEA R4, R5, R4, 0x18 ;  /* 0x000000040504a211 */ /* 0x002fc800078ec0ff */
[----:B------:R-:W-:Y:S02]  /*bf10*/  @!P2 R2UR UR7, R4 ;  /* 0x000000000407a2ca */ /* 0x000fe400000e0000 */
[----:B------:R-:W-:Y:S01]  /*bf20*/  @!P2 MOV R4, 0x100 ;  /* 0x000001000004a802 */ /* 0x000fe20000000f00 */
[----:B------:R-:W1:Y:S10]  /*bf30*/  FENCE.VIEW.ASYNC.S ;  /* 0x00000000000073c6 */ /* 0x000e740000000000 */
[----:B-1----:R1:W2:Y:S02]  /*bf40*/  @!UP0 SYNCS.EXCH.64 URZ, [UR7], UR4 ;  /* 0x0000000407ff85b2 */ /* 0x0022a40008000100 */
[----:B-1----:R-:W-:Y:S01]  /*bf50*/  UMOV UR4, 0xffffffff ;  /* 0xffffffff00047882 */ /* 0x002fe20000000000 */
[----:B--2---:R1:W-:Y:S02]  /*bf60*/  @!P2 SYNCS.ARRIVE.TRANS64 RZ, [UR7], R4 ;  /* 0x00000004ffffa9a7 */ /* 0x0043e40008000007 */
        /* <DEDUP_REMOVED lines=8> */
.L_x_446:
[----:B------:R-:W-:Y:S04]  /*bff0*/  BSSY.RECONVERGENT B1, `(.L_x_152) ;  /* 0x0000024000017945 */ /* 0x000fe80003800200 */
[----:B------:R-:W-:Y:S05]  /*c000*/  @P2 BRA `(.L_x_153) ;  /* 0x0000000000882947 */ /* 0x000fea0003800000 */
[----:B------:R-:W2:Y:S01]  /*c010*/  I2F.U32.RP R12, R0 ;  /* 0x00000000000c7306 */ /* 0x000ea20000209000 */
[----:B-1----:R-:W-:Y:S01]  /*c020*/  HFMA2 R4, -RZ, RZ, 0, 0 ;  /* 0x00000000ff047431 */ /* 0x002fe200000001ff */
[----:B------:R-:W-:Y:S01]  /*c030*/  ISETP.NE.U32.AND P3, PT, R0, RZ, PT ;  /* 0x000000ff0000720c */ /* 0x000fe20003f65070 */
[----:B------:R-:W-:Y:S01]  /*c040*/  UMOV UR4, 0x10 ;  /* 0x0000001000047882 */ /* 0x000fe20000000000 */
[----:B------:R-:W-:-:S04]  /*c050*/  R2UR UR5, R23 ;  /* 0x00000000170572ca */ /* 0x000fc800000e0000 */
[----:B--2---:R-:W1:Y:S02]  /*c060*/  MUFU.RCP R12, R12 ;  /* 0x0000000c000c7308 */ /* 0x004e640000001000 */
[----:B-1----:R-:W-:-:S06]  /*c070*/  IADD3 R13, PT, PT, R12, 0xffffffe, RZ ;  /* 0x0ffffffe0c0d7810 */ /* 0x002fcc0007ffe0ff */
[----:B------:R-:W0:Y:S02]  /*c080*/  F2I.FTZ.U32.TRUNC.NTZ R5, R13 ;  /* 0x0000000d00057305 */ /* 0x000e24000021f000 */
[----:B0-----:R-:W-:-:S05]  /*c090*/  IADD3 R15, PT, PT, RZ, -R5, RZ ;  /* 0x80000005ff0f7210 */ /* 0x001fca0007ffe0ff */
[----:B------:R-:W-:-:S04]  /*c0a0*/  IMAD R15, R15, R0, RZ ;  /* 0x000000000f0f7224 */ /* 0x000fc800078e02ff */
[----:B------:R-:W-:Y:S01]  /*c0b0*/  IMAD.HI.U32 R4, R5, R15, R4 ;  /* 0x0000000f05047227 */ /* 0x000fe200078e0004 */
[----:B------:R-:W-:Y:S01]  /*c0c0*/  IADD3 R5, PT, PT, R7, -0x1, RZ ;  /* 0xffffffff07057810 */ /* 0x000fe20007ffe0ff */
[----:B------:R-:W0:Y:S04]  /*c0d0*/  S2R R15, SR_CgaCtaId ;  /* 0x00000000000f7919 */ /* 0x000e280000008800 */
[----:B------:R-:W-:-:S05]  /*c0e0*/  IMAD.HI.U32 R4, R4, R5, RZ ;  /* 0x0000000504047227 */ /* 0x000fca00078e00ff */
[----:B------:R-:W-:-:S05]  /*c0f0*/  IADD3 R4, PT, PT, -R4, RZ, RZ ;  /* 0x000000ff04047210 */ /* 0x000fca0007ffe1ff */
[----:B------:R-:W-:Y:S01]  /*c100*/  IMAD R5, R0, R4, R5 ;  /* 0x0000000400057224 */ /* 0x000fe200078e0205 */
[----:B------:R-:W-:-:S04]  /*c110*/  MOV R4, 0x400 ;  /* 0x0000040000047802 */ /* 0x000fc80000000f00 */
[----:B------:R-:W-:Y:S02]  /*c120*/  ISETP.GE.U32.AND P0, PT, R5, R0, PT ;  /* 0x000000000500720c */ /* 0x000fe40003f06070 */
[----:B------:R-:W-:-:S11]  /*c130*/  IADD3 R4, PT, PT, R4, 0x9390, RZ ;  /* 0x0000939004047810 */ /* 0x000fd60007ffe0ff */
[----:B------:R-:W-:Y:S02]  /*c140*/  @P0 IADD3 R5, PT, PT, R5, -R0, RZ ;  /* 0x8000000005050210 */ /* 0x000fe40007ffe0ff */
[----:B0-----:R-:W-:Y:S02]  /*c150*/  LEA R4, R15, R4, 0x18 ;  /* 0x000000040f047211 */ /* 0x001fe400078ec0ff */
[----:B------:R-:W-:-:S13]  /*c160*/  ISETP.GE.U32.AND P0, PT, R5, R0, PT ;  /* 0x000000000500720c */ /* 0x000fda0003f06070 */
[-C--:B------:R-:W-:Y:S02]  /*c170*/  @P0 IADD3 R5, PT, PT, R5, -R0.reuse, RZ ;  /* 0x8000000005050210 */ /* 0x080fe40007ffe0ff */
[----:B------:R-:W-:Y:S02]  /*c180*/  @!P3 LOP3.LUT R5, RZ, R0, RZ, 0x33, !PT ;  /* 0x00000000ff05b212 */ /* 0x000fe400078e33ff */
[----:B------:R-:W-:Y:S02]  /*c190*/  PLOP3.LUT P0, PT, PT, PT, PT, 0x80, 0x8 ;  /* 0x000000000008781c */ /* 0x000fe40003f0f070 */
[C---:B------:R-:W-:Y:S02]  /*c1a0*/  PRMT R4, R5.reuse, 0x654, R4 ;  /* 0x0000065405047816 */ /* 0x040fe40000000004 */
[----:B------:R-:W-:-:S09]  /*c1b0*/  PRMT R5, R5, 0x654, R8 ;  /* 0x0000065405057816 */ /* 0x000fd20000000008 */
.L_x_154:
[----:B------:R-:W-:-:S13]  /*c1c0*/  @P0 ELECT P3, URZ, PT ;  /* 0x0000000000ff082f */ /* 0x000fda0003860000 */
[----:B------:R-:W-:Y:S02]  /*c1d0*/  @P3 R2UR.BROADCAST UR13, R4 ;  /* 0x00000000040d32ca */ /* 0x000fe400008e0000 */
[----:B------:R-:W-:Y:S02]  /*c1e0*/  @P3 R2UR.BROADCAST UR12, R5 ;  /* 0x00000000050c32ca */ /* 0x000fe400008e0000 */
[----:B------:R-:W-:Y:S02]  /*c1f0*/  @P3 PLOP3.LUT P0, PT, P3, PT, PT, 0x8, 0x80 ;  /* 0x000000000080381c */ /* 0x000fe40001f0e170 */
[----:B------:R-:W-:-:S09]  /*c200*/  PLOP3.LUT P3, PT, PT, PT, PT, 0x8, 0x80 ;  /* 0x000000000080781c */ /* 0x000fd20003f6e170 */
[----:B------:R2:W-:Y:S02]  /*c210*/  UBLKCP.S.S [UR12], [UR5], UR4 ;  /* 0x0000000c050073ba */ /* 0x0005e40008000604 */
[----:B--2---:R-:W-:Y:S05]  /*c220*/  @P0 BRA.U.ANY `(.L_x_154) ;  /* 0xfffffffd00e40947 */ /* 0x004fea000393ffff */
.L_x_153:
[----:B------:R-:W-:Y:S05]  /*c230*/  BSYNC.RECONVERGENT B1 ;  /* 0x0000000000017941 */ /* 0x000fea0003800200 */
.L_x_152:
[----:B------:R-:W2:Y:S01]  /*c240*/  S2UR UR5, SR_CgaCtaId ;  /* 0x00000000000579c3 */ /* 0x000ea20000008800 */
[----:B------:R-:W-:Y:S01]  /*c250*/  UMOV UR4, 0x400 ;  /* 0x0000040000047882 */ /* 0x000fe20000000000 */
[----:B------:R-:W-:Y:S02]  /*c260*/  SHF.L.U32 R12, RZ, 0x1f, RZ ;  /* 0x0000001fff0c7819 */ /* 0x000fe400000006ff */
[----:B------:R-:W-:Y:S02]  /*c270*/  MOV R14, UR4 ;  /* 0x00000004000e7c02 */ /* 0x000fe40008000f00 */
[----:B------:R-:W-:Y:S02]  /*c280*/  ISETP.GT.U32.AND P3, PT, R21, 0x3f, PT ;  /* 0x0000003f1500780c */ /* 0x000fe40003f64070 */
[----:B-1----:R-:W-:Y:S02]  /*c290*/  IADD3 R4, PT, PT, R14, 0x9390, RZ ;  /* 0x000093900e047810 */ /* 0x002fe40007ffe0ff */
[----:B--2---:R-:W-:-:S04]  /*c2a0*/  MOV R13, UR5 ;  /* 0x00000005000d7c02 */ /* 0x004fc80008000f00 */
[----:B0-----:R-:W-:-:S04]  /*c2b0*/  LEA R15, R13, R4, 0x18 ;  /* 0x000000040d0f7211 */ /* 0x001fc800078ec0ff */
[----:B------:R-:W0:Y:S02]  /*c2c0*/  SYNCS.PHASECHK.TRANS64.TRYWAIT P0, [R15+URZ], R12 ;  /* 0x0000000c0f0075a7 */ /* 0x000e2400080011ff */
[----:B0-----:R-:W-:Y:S05]  /*c2d0*/  @!P0 BRA `(.L_x_155) ;  /* 0x0000012c00788947 */ /* 0x001fea0003800000 */
.L_x_447:
        /* <DEDUP_REMOVED lines=14> */
[----:B------:R-:W-:Y:S01]  /*c3c0*/  @!P2 MOV R4, 0x100 ;  /* 0x000001000004a802 */ /* 0x000fe20000000f00 */
[----:B------:R-:W-:-:S04]  /*c3d0*/  @!UP0 UIADD3 UR4, UPT, UPT, -UR4, 0x100000, URZ ;  /* 0x0010000004048890 */ /* 0x000fc8000fffe1ff */
[----:B------:R-:W-:Y:S02]  /*c3e0*/  @!UP0 USHF.L.U32 UR5, UR4, 0xb, URZ ;  /* 0x0000000b04058899 */ /* 0x000fe400080006ff */
[----:B------:R-:W-:Y:S01]  /*c3f0*/  @!UP0 USHF.L.U32 UR4, UR4, 0x1, URZ ;  /* 0x0000000104048899 */ /* 0x000fe200080006ff */
[----:B------:R-:W-:Y:S01]  /*c400*/  VOTEU.ALL UP0, P2 ;  /* 0x0000000000ff7886 */ /* 0x000fe20001000000 */
[----:B------:R-:W-:Y:S01]  /*c410*/  UCGABAR_WAIT ;  /* 0x0000000000007dc7 */ /* 0x000fe20008000000 */
[----:B------:R-:W-:Y:S04]  /*c420*/  CCTL.IVALL ;  /* 0x00000000ff00798f */ /* 0x000fe80002000000 */
[----:B------:R-:W1:Y:S05]  /*c430*/  FENCE.VIEW.ASYNC.S ;  /* 0x00000000000073c6 */ /* 0x000e6a0000000000 */
[----:B-1----:R1:W2:Y:S02]  /*c440*/  @!UP0 SYNCS.EXCH.64 URZ, [UR7], UR4 ;  /* 0x0000000407ff85b2 */ /* 0x0022a40008000100 */
[----:B--2---:R1:W-:Y:S01]  /*c450*/  @!P2 SYNCS.ARRIVE.TRANS64 RZ, [R15+URZ], R4 ;  /* 0x000000040fffa9a7 */ /* 0x0043e200080000ff */
[----:B------:R-:W-:-:S00]  /*c460*/  MEMBAR.ALL.CTA ;  /* 0x0000000000007992 */ /* 0x000fc00000008000 */
[----:B------:R-:W-:Y:S06]  /*c470*/  MEMBAR.ALL.GPU ;  /* 0x0000000000007992 */ /* 0x000fec000000a000 */
[----:B------:R-:W-:-:S00]  /*c480*/  ERRBAR ;  /* 0x00000000000079ab */ /* 0x000fc00000000000 */
[----:B------:R-:W-:Y:S08]  /*c490*/  CGAERRBAR ;  /* 0x00000000000075ab */ /* 0x000ff00000000000 */
[----:B------:R-:W-:Y:S06]  /*c4a0*/  UCGABAR_ARV ;  /* 0x00000000000079c7 */ /* 0x000fec0008000000 */
[----:B------:R-:W-:Y:S01]  /*c4b0*/  UCGABAR_WAIT ;  /* 0x0000000000007dc7 */ /* 0x000fe20008000000 */
[----:B-1----:R-:W-:Y:S01]  /*c4c0*/  CCTL.IVALL ;  /* 0x00000000ff00798f */ /* 0x002fe20002000000 */
.L_x_453:
        /* <DEDUP_REMOVED lines=8> */
[----:B-1----:R-:W-:-:S06]  /*c550*/  IADD3 R17, PT, PT, R16, 0xffffffe, RZ ;  /* 0x0ffffffe10117810 */ /* 0x002fcc0007ffe0ff */
[----:B0-----:R-:W0:Y:S02]  /*c560*/  F2I.FTZ.U32.TRUNC.NTZ R5, R17 ;  /* 0x0000001100057305 */ /* 0x001e24000021f000 */
        /* <DEDUP_REMOVED lines=14> */
.L_x_159:
[----:B------:R-:W-:-:S13]  /*c650*/  @P0 ELECT P4, URZ, PT ;  /* 0x0000000000ff082f */ /* 0x000fda0003880000 */
[----:B------:R-:W-:Y:S02]  /*c660*/  @P4 R2UR.BROADCAST UR13, R5 ;  /* 0x00000000050d42ca */ /* 0x000fe400008e0000 */
[----:B------:R-:W-:Y:S02]  /*c670*/  @P4 R2UR.BROADCAST UR12, R4 ;  /* 0x00000000040c42ca */ /* 0x000fe400008e0000 */
[----:B------:R-:W-:Y:S02]  /*c680*/  @P4 PLOP3.LUT P0, PT, P4, PT, PT, 0x8, 0x80 ;  /* 0x000000000080481c */ /* 0x000fe4000270e170 */
[----:B------:R-:W-:-:S09]  /*c690*/  PLOP3.LUT P4, PT, PT, PT, PT, 0x8, 0x80 ;  /* 0x000000000080781c */ /* 0x000fd20003f8e170 */
[----:B------:R1:W-:Y:S02]  /*c6a0*/  UBLKCP.S.S [UR12], [UR5], UR4 ;  /* 0x0000000c050073ba */ /* 0x0003e40008000604 */
[----:B-1----:R-:W-:Y:S05]  /*c6b0*/  @P0 BRA.U.ANY `(.L_x_159) ;  /* 0xfffffffd00e40947 */ /* 0x002fea000393ffff */
.L_x_158:
[----:B------:R-:W-:Y:S05]  /*c6c0*/  BSYNC.RECONVERGENT B1 ;  /* 0x0000000000017941 */ /* 0x000fea0003800200 */
.L_x_157:
[----:B------:R-:W1:Y:S02]  /*c6d0*/  SYNCS.PHASECHK.TRANS64.TRYWAIT P0, [R15+URZ], R12 ;  /* 0x0000000c0f0075a7 */ /* 0x000e6400080011ff */
[----:B-1----:R-:W-:Y:S05]  /*c6e0*/  @!P0 BRA `(.L_x_160) ;  /* 0x0000012c00208947 */ /* 0x002fea0003800000 */
.L_x_454:
[----:B------:R-:W-:Y:S01]  /*c6f0*/  @!P3 LDS R4, [R9] ;  /* 0x000000000904b984 */ /* 0x000fe20000000800 */
[----:B------:R-:W-:-:S03]  /*c700*/  UMOV UR4, 0xffffffff ;  /* 0xffffffff00047882 */ /* 0x000fc60000000000 */
[----:B0-----:R-:W0:Y:S02]  /*c710*/  @!P3 LDS R5, [R10] ;  /* 0x000000000a05b984 */ /* 0x001e240000000800 */
        /* <DEDUP_REMOVED lines=28> */
.L_x_460:
        /* <DEDUP_REMOVED lines=25> */
.L_x_164:
[----:B------:R-:W-:-:S13]  /*ca70*/  @P0 ELECT P4, URZ, PT ;  /* 0x0000000000ff082f */ /* 0x000fda0003880000 */
[----:B------:R-:W-:Y:S02]  /*ca80*/  @P4 R2UR.BROADCAST UR13, R5 ;  /* 0x00000000050d42ca */ /* 0x000fe400008e0000 */
[----:B------:R-:W-:Y:S02]  /*ca90*/  @P4 R2UR.BROADCAST UR12, R4 ;  /* 0x00000000040c42ca */ /* 0x000fe400008e0000 */
[----:B------:R-:W-:Y:S02]  /*caa0*/  @P4 PLOP3.LUT P0, PT, P4, PT, PT, 0x8, 0x80 ;  /* 0x000000000080481c */ /* 0x000fe4000270e170 */
[----:B------:R-:W-:-:S09]  /*cab0*/  PLOP3.LUT P4, PT, PT, PT, PT, 0x8, 0x80 ;  /* 0x000000000080781c */ /* 0x000fd20003f8e170 */
[----:B------:R1:W-:Y:S02]  /*cac0*/  UBLKCP.S.S [UR12], [UR5], UR4 ;  /* 0x0000000c050073ba */ /* 0x0003e40008000604 */
[----:B-1----:R-:W-:Y:S05]  /*cad0*/  @P0 BRA.U.ANY `(.L_x_164) ;  /* 0xfffffffd00e40947 */ /* 0x002fea000393ffff */
.L_x_163:
[----:B------:R-:W-:Y:S05]  /*cae0*/  BSYNC.RECONVERGENT B1 ;  /* 0x0000000000017941 */ /* 0x000fea0003800200 */
.L_x_162:
[----:B------:R-:W1:Y:S02]  /*caf0*/  SYNCS.PHASECHK.TRANS64.TRYWAIT P0, [R15+URZ], R12 ;  /* 0x0000000c0f0075a7 */ /* 0x000e6400080011ff */
[----:B-1----:R-:W-:Y:S05]  /*cb00*/  @!P0 BRA `(.L_x_165) ;  /* 0x0000012800c48947 */ /* 0x002fea0003800000 */
.L_x_461:
        /* <DEDUP_REMOVED lines=31> */
.L_x_467:
        /* <DEDUP_REMOVED lines=25> */
.L_x_169:
[----:B------:R-:W-:-:S13]  /*ce90*/  @P0 ELECT P2, URZ, PT ;  /* 0x0000000000ff082f */ /* 0x000fda0003840000 */
[----:B------:R-:W-:Y:S02]  /*cea0*/  @P2 R2UR.BROADCAST UR13, R5 ;  /* 0x00000000050d22ca */ /* 0x000fe400008e0000 */
[----:B------:R-:W-:Y:S02]  /*ceb0*/  @P2 R2UR.BROADCAST UR12, R4 ;  /* 0x00000000040c22ca */ /* 0x000fe400008e0000 */
[----:B------:R-:W-:Y:S02]  /*cec0*/  @P2 PLOP3.LUT P0, PT, P2, PT, PT, 0x8, 0x80 ;  /* 0x000000000080281c */ /* 0x000fe4000170e170 */
[----:B------:R-:W-:-:S09]  /*ced0*/  PLOP3.LUT P2, PT, PT, PT, PT, 0x8, 0x80 ;  /* 0x000000000080781c */ /* 0x000fd20003f4e170 */
[----:B------:R1:W-:Y:S02]  /*cee0*/  UBLKCP.S.S [UR12], [UR5], UR4 ;  /* 0x0000000c050073ba */ /* 0x0003e40008000604 */
[----:B-1----:R-:W-:Y:S05]  /*cef0*/  @P0 BRA.U.ANY `(.L_x_169) ;  /* 0xfffffffd00e40947 */ /* 0x002fea000393ffff */
.L_x_168:
[----:B------:R-:W-:Y:S05]  /*cf00*/  BSYNC.RECONVERGENT B1 ;  /* 0x0000000000017941 */ /* 0x000fea0003800200 */
.L_x_167:
[----:B------:R-:W1:Y:S02]  /*cf10*/  SYNCS.PHASECHK.TRANS64.TRYWAIT P0, [R15+URZ], R12 ;  /* 0x0000000c0f0075a7 */ /* 0x000e6400080011ff */
[----:B-1----:R-:W-:Y:S05]  /*cf20*/  @!P0 BRA `(.L_x_170) ;  /* 0x0000012800688947 */ /* 0x002fea0003800000 */
.L_x_468:
[----:B------:R-:W-:Y:S01]  /*cf30*/  @!P3 LDS R4, [R9] ;  /* 0x000000000904b984 */ /* 0x000fe20000000800 */
[----:B------:R-:W-:-:S03]  /*cf40*/  UMOV UR4, 0xffffffff ;  /* 0xffffffff00047882 */ /* 0x000fc60000000000 */
[----:B0-----:R-:W0:Y:S02]  /*cf50*/  @!P3 LDS R5, [R10] ;  /* 0x000000000a05b984 */ /* 0x001e240000000800 */
        /* <DEDUP_REMOVED lines=10> */
.L_x_472:
[----:B------:R-:W-:Y:S02]  /*d000*/  IADD3 R7, PT, PT, R7, 0x4, RZ ;  /* 0x0000000407077810 */ /* 0x000fe40007ffe0ff */
[----:B------:R-:W-:Y:S01]  /*d010*/  IADD3 R6, PT, PT, R6, 0x4, RZ ;  /* 0x0000000406067810 */ /* 0x000fe20007ffe0ff */
[----:B------:R-:W-:Y:S06]  /*d020*/  @P1 BRA `(.L_x_172) ;  /* 0xffffffec00801947 */ /* 0x000fec000383ffff */
[----:B------:R-:W-:Y:S05]  /*d030*/  BSYNC B0 ;  /* 0x0000000000007941 */ /* 0x000fea0003800000 */
.L_x_150:
[----:B------:R-:W-:-:S07]  /*d040*/  IADD3 R6, PT, PT, R6, -0x1, RZ ;  /* 0xffffffff06067810 */ /* 0x000fce0007ffe0ff */
.L_x_149:
[----:B------:R-:W-:Y:S01]  /*d050*/  IADD3 R4, PT, PT, R0, -0x2, RZ ;  /* 0xfffffffe00047810 */ /* 0x000fe20007ffe0ff */
[----:B------:R-:W-:Y:S03]  /*d060*/  BSSY B0, `(.L_x_116) ;  /* 0x0000060000007945 */ /* 0x000fe60003800000 */
[----:B0-----:R-:W-:-:S04]  /*d070*/  LOP3.LUT R15, R4, 0x3, RZ, 0xc0, !PT ;  /* 0x00000003040f7812 */ /* 0x001fc800078ec0ff */
[----:B------:R-:W-:-:S13]  /*d080*/  ISETP.NE.AND P0, PT, R15, RZ, PT ;  /* 0x000000ff0f00720c */ /* 0x000fda0003f05270 */
[----:B------:R-:W-:Y:S05]  /*d090*/  @!P0 BRA `(.L_x_173) ;  /* 0x0000000400708947 */ /* 0x000fea0003800000 */
[----:B------:R-:W-:Y:S01]  /*d0a0*/  ISETP.NE.AND P1, PT, R21, RZ, PT ;  /* 0x000000ff1500720c */ /* 0x000fe20003f25270 */
[----:B------:R-:W-:Y:S01]  /*d0b0*/  HFMA2 R7, -RZ, RZ, 0, 5.9604644775390625e-08 ;  /* 0x00000001ff077431 */ /* 0x000fe200000001ff */
[----:B------:R-:W-:Y:S02]  /*d0c0*/  IADD3 R11, PT, PT, R13, R6, RZ ;  /* 0x000000060d0b7210 */ /* 0x000fe40007ffe0ff */
[----:B------:R-:W-:-:S09]  /*d0d0*/  IADD3 R15, PT, PT, -R15, RZ, RZ ;  /* 0x000000ff0f0f7210 */ /* 0x000fd20007ffe1ff */
[----:B------:R-:W0:Y:S01]  /*d0e0*/  @!P1 S2R R5, SR_CgaCtaId ;  /* 0x0000000000059919 */ /* 0x000e220000008800 */
[----:B------:R-:W-:Y:S02]  /*d0f0*/  @!P1 MOV R4, 0x400 ;  /* 0x0000040000049802 */ /* 0x000fe40000000f00 */
[----:B------:R-:W-:-:S04]  /*d100*/  @!P1 IADD3 R6, PT, PT, -R7, 0x100000, RZ ;  /* 0x0010000007069810 */ /* 0x000fc80007ffe1ff */
[C---:B------:R-:W-:Y:S02]  /*d110*/  @!P1 SHF.L.U32 R7, R6.reuse, 0xb, RZ ;  /* 0x0000000b06079819 */ /* 0x040fe400000006ff */
[----:B------:R-:W-:Y:S02]  /*d120*/  @!P1 SHF.L.U32 R6, R6, 0x1, RZ ;  /* 0x0000000106069819 */ /* 0x000fe400000006ff */
[----:B------:R-:W-:Y:S02]  /*d130*/  @!P1 IADD3 R4, PT, PT, R4, 0x9390, RZ ;  /* 0x0000939004049810 */ /* 0x000fe40007ffe0ff */
[----:B------:R-:W-:Y:S02]  /*d140*/  @!P1 MOV R17, 0x100 ;  /* 0x0000010000119802 */ /* 0x000fe40000000f00 */
[----:B0-----:R-:W-:-:S07]  /*d150*/  @!P1 LEA R12, R5, R4, 0x18 ;  /* 0x00000004050c9211 */ /* 0x001fce00078ec0ff */
.L_x_180:
        /* <DEDUP_REMOVED lines=19> */
.L_x_476:
        /* <DEDUP_REMOVED lines=28> */
.L_x_177:
[----:B------:R-:W-:-:S13]  /*d450*/  @P0 ELECT P3, URZ, PT ;  /* 0x0000000000ff082f */ /* 0x000fda0003860000 */
[----:B------:R-:W-:Y:S02]  /*d460*/  @P3 R2UR.BROADCAST UR13, R4 ;  /* 0x00000000040d32ca */ /* 0x000fe400008e0000 */
[----:B------:R-:W-:Y:S02]  /*d470*/  @P3 R2UR.BROADCAST UR12, R5 ;  /* 0x00000000050c32ca */ /* 0x000fe400008e0000 */
[----:B------:R-:W-:Y:S02]  /*d480*/  @P3 PLOP3.LUT P0, PT, P3, PT, PT, 0x8, 0x80 ;  /* 0x000000000080381c */ /* 0x000fe40001f0e170 */
[----:B------:R-:W-:-:S09]  /*d490*/  PLOP3.LUT P3, PT, PT, PT, PT, 0x8, 0x80 ;  /* 0x000000000080781c */ /* 0x000fd20003f6e170 */
[----:B------:R1:W-:Y:S02]  /*d4a0*/  UBLKCP.S.S [UR12], [UR5], UR4 ;  /* 0x0000000c050073ba */ /* 0x0003e40008000604 */
[----:B-1----:R-:W-:Y:S05]  /*d4b0*/  @P0 BRA.U.ANY `(.L_x_177) ;  /* 0xfffffffd00e40947 */ /* 0x002fea000393ffff */
.L_x_176:
[----:B------:R-:W-:Y:S05]  /*d4c0*/  BSYNC.RECONVERGENT B1 ;  /* 0x0000000000017941 */ /* 0x000fea0003800200 */
.L_x_175:
        /* <DEDUP_REMOVED lines=10> */
.L_x_477:
        /* <DEDUP_REMOVED lines=13> */
.L_x_481:
[----:B------:R-:W-:Y:S01]  /*d640*/  IADD3 R11, PT, PT, R11, 0x1, RZ ;  /* 0x000000010b0b7810 */ /* 0x000fe20007ffe0ff */
[----:B------:R-:W-:Y:S06]  /*d650*/  @P2 BRA `(.L_x_180) ;  /* 0xfffffff800c02947 */ /* 0x000fec000383ffff */
.L_x_173:
[----:B------:R-:W-:Y:S05]  /*d660*/  BSYNC B0 ;  /* 0x0000000000007941 */ /* 0x000fea0003800000 */
.L_x_116:
[C---:B------:R-:W-:Y:S01]  /*d670*/  ISETP.NE.AND P0, PT, R21.reuse, RZ, PT ;  /* 0x000000ff1500720c */ /* 0x040fe20003f05270 */
[----:B------:R-:W-:Y:S01]  /*d680*/  BSSY.RECONVERGENT B0, `(.L_x_181) ;  /* 0x000001e000007945 */ /* 0x000fe20003800200 */
[C---:B------:R-:W-:Y:S02]  /*d690*/  LOP3.LUT R25, R21.reuse, 0x1f, RZ, 0xc0, !PT ;  /* 0x0000001f15197812 */ /* 0x040fe400078ec0ff */
[----:B-1----:R-:W-:Y:S02]  /*d6a0*/  SHF.L.U32 R5, R21, 0x3, RZ ;  /* 0x0000000315057819 */ /* 0x002fe400000006ff */
[----:B0-----:R-:W-:Y:S02]  /*d6b0*/  SHF.R.U32.HI R12, RZ, 0x5, R21 ;  /* 0x00000005ff0c7819 */ /* 0x001fe40000011615 */
[----:B------:R-:W-:Y:S02]  /*d6c0*/  SHF.R.U32.HI R7, RZ, 0x1, R25 ;  /* 0x00000001ff077819 */ /* 0x000fe40000011619 */
[----:B------:R-:W-:-:S02]  /*d6d0*/  LOP3.LUT R5, R5, 0x8, RZ, 0xc0, !PT ;  /* 0x0000000805057812 */ /* 0x000fc400078ec0ff */
[----:B------:R-:W-:Y:S01]  /*d6e0*/  LEA R28, R12, R7, 0x4 ;  /* 0x000000070c1c7211 */ /* 0x000fe200078e20ff */
[----:B------:R-:W-:Y:S06]  /*d6f0*/  @P0 BRA `(.L_x_182) ;  /* 0x00000000004c0947 */ /* 0x000fec0003800000 */
[C---:B------:R-:W-:Y:S01]  /*d700*/  IADD3 R4, PT, PT, R14.reuse, 0xa80, RZ ;  /* 0x00000a800e047810 */ /* 0x040fe20007ffe0ff */
[----:B------:R-:W-:Y:S01]  /*d710*/  UIADD3 UR4, UP0, UPT, UR10, 0x100, URZ ;  /* 0x000001000a047890 */ /* 0x000fe2000ff1e0ff */
[----:B------:R-:W-:Y:S02]  /*d720*/  IADD3 R6, PT, PT, R14, 0x9380, RZ ;  /* 0x000093800e067810 */ /* 0x000fe40007ffe0ff */
[----:B------:R-:W-:Y:S01]  /*d730*/  PLOP3.LUT P0, PT, PT, PT, PT, 0x80, 0x8 ;  /* 0x000000000008781c */ /* 0x000fe20003f0f070 */
[----:B------:R-:W-:Y:S01]  /*d740*/  UIADD3.X UR5, UPT, UPT, URZ, UR11, URZ, UP0, !UPT ;  /* 0x0000000bff057290 */ /* 0x000fe200087fe4ff */
[C---:B------:R-:W-:Y:S02]  /*d750*/  LEA R4, R13.reuse, R4, 0x18 ;  /* 0x000000040d047211 */ /* 0x040fe400078ec0ff */
[----:B------:R-:W-:-:S09]  /*d760*/  LEA R6, R13, R6, 0x18 ;  /* 0x000000060d067211 */ /* 0x000fd200078ec0ff */
.L_x_183:
[----:B------:R-:W-:-:S13]  /*d770*/  @P0 ELECT P1, URZ, PT ;  /* 0x0000000000ff082f */ /* 0x000fda0003820000 */
[----:B------:R-:W-:Y:S01]  /*d780*/  @P1 R2UR.BROADCAST UR15, R2 ;  /* 0x00000000020f12ca */ /* 0x000fe200008e0000 */
[----:B------:R-:W-:Y:S01]  /*d790*/  UMOV UR14, UR6 ;  /* 0x00000006000e7c82 */ /* 0x000fe20008000000 */
[----:B------:R-:W-:Y:S02]  /*d7a0*/  @P1 R2UR.BROADCAST UR13, R6 ;  /* 0x00000000060d12ca */ /* 0x000fe400008e0000 */
[----:B------:R-:W-:Y:S02]  /*d7b0*/  @P1 R2UR.BROADCAST UR12, R4 ;  /* 0x00000000040c12ca */ /* 0x000fe400008e0000 */
[----:B------:R-:W-:Y:S02]  /*d7c0*/  @P1 PLOP3.LUT P0, PT, P1, PT, PT, 0x8, 0x80 ;  /* 0x000000000080181c */ /* 0x000fe40000f0e170 */
[----:B------:R-:W-:-:S09]  /*d7d0*/  PLOP3.LUT P1, PT, PT, PT, PT, 0x8, 0x80 ;  /* 0x000000000080781c */ /* 0x000fd20003f2e170 */
[----:B------:R0:W-:Y:S02]  /*d7e0*/  UTMALDG.2D [UR12], [UR4] ;  /* 0x0000000c040075b4 */ /* 0x0001e40008008000 */
[----:B0-----:R-:W-:Y:S05]  /*d7f0*/  @P0 BRA.U.ANY `(.L_x_183) ;  /* 0xfffffffd00dc0947 */ /* 0x001fea000393ffff */
[----:B------:R-:W-:-:S06]  /*d800*/  HFMA2 R19, -RZ, RZ, 0, 2 ;  /* 0x00004000ff137431 */ /* 0x000fcc00000001ff */
[----:B------:R2:W3:Y:S01]  /*d810*/  SYNCS.ARRIVE.TRANS64 R18, [R6+URZ], R19 ;  /* 0x00000013061279a7 */ /* 0x0004e200080000ff */
[----:B------:R-:W-:Y:S05]  /*d820*/  BRA `(.L_x_184) ;  /* 0x00000000000c7947 */ /* 0x000fea0003800000 */
.L_x_182:
[----:B------:R-:W-:-:S04]  /*d830*/  IADD3 R4, PT, PT, R14, 0x9380, RZ ;  /* 0x000093800e047810 */ /* 0x000fc80007ffe0ff */
[----:B------:R-:W-:-:S04]  /*d840*/  LEA R4, R13, R4, 0x18 ;  /* 0x000000040d047211 */ /* 0x000fc800078ec0ff */
[----:B------:R0:W1:Y:S03]  /*d850*/  SYNCS.ARRIVE.TRANS64.A1T0 R18, [R4+URZ], RZ ;  /* 0x000000ff041279a7 */ /* 0x00006600081000ff */
.L_x_184:
[----:B------:R-:W-:Y:S05]  /*d860*/  BSYNC.RECONVERGENT B0 ;  /* 0x0000000000007941 */ /* 0x000fea0003800200 */
.L_x_181:
[----:B0-----:R-:W-:Y:S01]  /*d870*/  IADD3 R4, PT, PT, R14, 0x820, RZ ;  /* 0x000008200e047810 */ /* 0x001fe20007ffe0ff */
[----:B------:R-:W-:Y:S01]  /*d880*/  BSSY B1, `(.L_x_185) ;  /* 0x0000218000017945 */ /* 0x000fe20003800000 */
[----:B------:R-:W-:Y:S02]  /*d890*/  LEA R17, R28, R5, 0x7 ;  /* 0x000000051c117211 */ /* 0x000fe400078e38ff */
[C---:B--2---:R-:W-:Y:S02]  /*d8a0*/  IADD3 R6, PT, PT, R14.reuse, 0xa80, RZ ;  /* 0x00000a800e067810 */ /* 0x044fe40007ffe0ff */
[----:B------:R-:W-:Y:S02]  /*d8b0*/  IADD3 R14, PT, PT, R14, 0x4a80, RZ ;  /* 0x00004a800e0e7810 */ /* 0x000fe40007ffe0ff */
[----:B------:R-:W-:Y:S02]  /*d8c0*/  SHF.L.U32 R17, R17, 0x1, RZ ;  /* 0x0000000111117819 */ /* 0x000fe400000006ff */
[----:B------:R-:W-:-:S02]  /*d8d0*/  LEA R6, R13, R6, 0x18 ;  /* 0x000000060d067211 */ /* 0x000fc400078ec0ff */
[C---:B------:R-:W-:Y:S02]  /*d8e0*/  LEA R4, R13.reuse, R4, 0x18 ;  /* 0x000000040d047211 */ /* 0x040fe400078ec0ff */
[----:B------:R-:W-:Y:S02]  /*d8f0*/  LEA R8, R13, R14, 0x18 ;  /* 0x0000000e0d087211 */ /* 0x000fe400078ec0ff */
[-C--:B------:R-:W-:Y:S02]  /*d900*/  IADD3 R14, PT, PT, R6, R17.reuse, RZ ;  /* 0x00000011060e7210 */ /* 0x080fe40007ffe0ff */
[----:B------:R-:W-:Y:S02]  /*d910*/  LEA R16, R5, R4, 0x1 ;  /* 0x0000000405107211 */ /* 0x000fe400078e08ff */
[----:B------:R-:W-:Y:S02]  /*d920*/  IADD3 R17, PT, PT, R8, R17, RZ ;  /* 0x0000001108117210 */ /* 0x000fe40007ffe0ff */
[----:B------:R-:W-:-:S02]  /*d930*/  LOP3.LUT R15, R21, 0x1, RZ, 0xc0, !PT ;  /* 0x00000001150f7812 */ /* 0x000fc400078ec0ff */
[----:B------:R-:W-:-:S07]  /*d940*/  MOV R13, 0x1 ;  /* 0x00000001000d7802 */ /* 0x000fce0000000f00 */
.L_x_211:
[----:B-1-3--:R-:W-:Y:S01]  /*d950*/  LOP3.LUT R4, R13, 0x1, RZ, 0xc0, !PT ;  /* 0x000000010d047812 */ /* 0x00afe200078ec0ff */
[----:B------:R-:W-:Y:S05]  /*d960*/  YIELD ;  /* 0x0000000000007946 */ /* 0x000fea0003800000 */
[----:B------:R-:W-:Y:S01]  /*d970*/  ISETP.NE.U32.AND P0, PT, R4, 0x1, PT ;  /* 0x000000010400780c */ /* 0x000fe20003f05070 */
[----:B------:R-:W-:-:S12]  /*d980*/  BSSY B0, `(.L_x_186) ;  /* 0x0000204000007945 */ /* 0x000fd80003800000 */
[----:B0-2-4-:R-:W-:Y:S05]  /*d990*/  @P0 BRA `(.L_x_187) ;  /* 0x0000001000080947 */ /* 0x015fea0003800000 */
        /* <DEDUP_REMOVED lines=10> */
[----:B0-----:R-:W-:Y:S02]  /*da40*/  MOV R9, UR5 ;  /* 0x0000000500097c02 */ /* 0x001fe40008000f00 */
[----:B------:R-:W-:-:S02]  /*da50*/  R2UR UR5, R4 ;  /* 0x00000000040572ca */ /* 0x000fc400000e0000 */
[----:B------:R-:W-:-:S11]  /*da60*/  R2UR UR7, R9 ;  /* 0x00000000090772ca */ /* 0x000fd600000e0000 */
[----:B------:R-:W-:Y:S02]  /*da70*/  UIADD3 UR4, UPT, UPT, UR5, 0x4a80, URZ ;  /* 0x00004a8005047890 */ /* 0x000fe4000fffe0ff */
[----:B------:R-:W-:Y:S02]  /*da80*/  UIADD3 UR5, UPT, UPT, UR5, 0x9388, URZ ;  /* 0x0000938805057890 */ /* 0x000fe4000fffe0ff */
[----:B------:R-:W-:Y:S02]  /*da90*/  ULEA UR4, UR7, UR4, 0x18 ;  /* 0x0000000407047291 */ /* 0x000fe4000f8ec0ff */
[----:B------:R-:W-:-:S12]  /*daa0*/  ULEA UR5, UR7, UR5, 0x18 ;  /* 0x0000000507057291 */ /* 0x000fd8000f8ec0ff */
.L_x_190:
        /* <DEDUP_REMOVED lines=9> */
.L_x_189:
[----:B------:R-:W0:Y:S01]  /*db40*/  S2UR UR5, SR_CgaCtaId ;  /* 0x00000000000579c3 */ /* 0x000e220000008800 */
[----:B------:R-:W-:Y:S02]  /*db50*/  UMOV UR4, 0x400 ;  /* 0x0000040000047882 */ /* 0x000fe40000000000 */
[----:B------:R-:W-:-:S04]  /*db60*/  MOV R4, UR4 ;  /* 0x0000000400047c02 */ /* 0x000fc80008000f00 */
[----:B------:R-:W-:Y:S02]  /*db70*/  IADD3 R6, PT, PT, R4, 0x9388, RZ ;  /* 0x0000938804067810 */ /* 0x000fe40007ffe0ff */
[----:B0-----:R-:W-:-:S04]  /*db80*/  MOV R9, UR5 ;  /* 0x0000000500097c02 */ /* 0x001fc80008000f00 */
[----:B------:R-:W-:-:S04]  /*db90*/  LEA R6, R9, R6, 0x18 ;  /* 0x0000000609067211 */ /* 0x000fc800078ec0ff */
[----:B------:R0:W2:Y:S03]  /*dba0*/  SYNCS.ARRIVE.TRANS64.A1T0 R26, [R6+URZ], RZ ;  /* 0x000000ff061a79a7 */ /* 0x0000a600081000ff */
.L_x_191:
[----:B------:R-:W-:Y:S05]  /*dbb0*/  BSYNC.RECONVERGENT B2 ;  /* 0x0000000000027941 */ /* 0x000fea0003800200 */
.L_x_188:
[----:B0-----:R-:W-:Y:S02]  /*dbc0*/  CS2R R6, SR_GLOBALTIMERLO ;  /* 0x0000000000067805 */ /* 0x001fe40000015200 */
[----:B------:R-:W-:Y:S01]  /*dbd0*/  IADD3 R4, PT, PT, R4, 0x9380, RZ ;  /* 0x0000938004047810 */ /* 0x000fe20007ffe0ff */
[----:B------:R-:W-:Y:S03]  /*dbe0*/  BSSY B2, `(.L_x_192) ;  /* 0x000001e000027945 */ /* 0x000fe60003800000 */
[----:B------:R-:W-:-:S04]  /*dbf0*/  LEA R9, R9, R4, 0x18 ;  /* 0x0000000409097211 */ /* 0x000fc800078ec0ff */
[----:B-1-3--:R-:W0:Y:S02]  /*dc00*/  SYNCS.PHASECHK.TRANS64.TRYWAIT P0, [R9+URZ], R19 ;  /* 0x00000013090075a7 */ /* 0x00ae2400080011ff */
[----:B0-----:R-:W-:Y:S05]  /*dc10*/  @P0 BRA `(.L_x_193) ;  /* 0x0000000000680947 */ /* 0x001fea0003800000 */
[----:B------:R-:W-:-:S07]  /*dc20*/  MOV R8, RZ ;  /* 0x000000ff00087202 */ /* 0x000fce0000000f00 */
.L_x_197:
        /* <DEDUP_REMOVED lines=13> */
.L_x_196:
        /* <DEDUP_REMOVED lines=9> */
.L_x_195:
[----:B------:R-:W-:Y:S05]  /*dd90*/  BSYNC B3 ;  /* 0x0000000000037941 */ /* 0x000fea0003800000 */
.L_x_194:
[----:B------:R-:W0:Y:S02]  /*dda0*/  SYNCS.PHASECHK.TRANS64.TRYWAIT P0, [R9+URZ], R19 ;  /* 0x00000013090075a7 */ /* 0x000e2400080011ff */
[----:B0-----:R-:W-:Y:S05]  /*ddb0*/  @!P0 BRA `(.L_x_197) ;  /* 0xfffffffc009c8947 */ /* 0x001fea000383ffff */
.L_x_193:
[----:B------:R-:W-:Y:S05]  /*ddc0*/  BSYNC B2 ;  /* 0x0000000000027941 */ /* 0x000fea0003800000 */
.L_x_192:
[----:B------:R-:W-:Y:S01]  /*ddd0*/  LDS.128 R4, [R16] ;  /* 0x0000000010047984 */ /* 0x000fe20000000c00 */
[----:B------:R-:W-:Y:S01]  /*dde0*/  UMOV UR4, 0xffffffff ;  /* 0xffffffff00047882 */ /* 0x000fe20000000000 */
[----:B------:R-:W-:Y:S02]  /*ddf0*/  ISETP.NE.AND P0, PT, R15, RZ, PT ;  /* 0x000000ff0f00720c */ /* 0x000fe40003f05270 */
[----:B------:R-:W0:Y:S02]  /*de00*/  LDS.128 R8, [R14] ;  /* 0x000000000e087984 */ /* 0x000e240000000c00 */
[----:B0-----:R-:W-:Y:S02]  /*de10*/  HFMA2 R4, R4, R8, -RZ ;  /* 0x0000000804047231 */ /* 0x001fe400001000ff */
[----:B------:R-:W-:Y:S02]  /*de20*/  HMUL2 R5, R5, R9 ;  /* 0x0000000905057232 */ /* 0x000fe40000000000 */
[----:B------:R-:W-:-:S02]  /*de30*/  HFMA2 R6, R6, R10, -RZ ;  /* 0x0000000a06067231 */ /* 0x000fc400001000ff */
[----:B------:R-:W-:Y:S02]  /*de40*/  HMUL2 R7, R7, R11 ;  /* 0x0000000b07077232 */ /* 0x000fe40000000000 */
[--C-:B------:R-:W-:Y:S02]  /*de50*/  HADD2.F32 R8, -RZ, R4.reuse.H0_H0 ;  /* 0x20000004ff087230 */ /* 0x100fe40000004100 */
[----:B------:R-:W-:Y:S02]  /*de60*/  HADD2.F32 R9, -RZ, R4.H1_H1 ;  /* 0x30000004ff097230 */ /* 0x000fe40000004100 */
[----:B------:R-:W-:Y:S02]  /*de70*/  HADD2.F32 R4, -RZ, R6.H0_H0 ;  /* 0x20000006ff047230 */ /* 0x000fe40000004100 */
[----:B------:R-:W-:-:S04]  /*de80*/  FADD R8, RZ, R8 ;  /* 0x00000008ff087221 */ /* 0x000fc80000000000 */
[----:B------:R-:W-:Y:S01]  /*de90*/  FADD R8, R8, R9 ;  /* 0x0000000908087221 */ /* 0x000fe20000000000 */
[--C-:B------:R-:W-:Y:S02]  /*dea0*/  HADD2.F32 R9, -RZ, R5.reuse.H0_H0 ;  /* 0x20000005ff097230 */ /* 0x100fe40000004100 */
[----:B------:R-:W-:-:S03]  /*deb0*/  HADD2.F32 R5, -RZ, R5.H1_H1 ;  /* 0x30000005ff057230 */ /* 0x000fc60000004100 */
[----:B------:R-:W-:Y:S01]  /*dec0*/  FADD R8, R8, R9 ;  /* 0x0000000908087221 */ /* 0x000fe20000000000 */
[----:B------:R-:W-:-:S03]  /*ded0*/  HADD2.F32 R9, -RZ, R6.H1_H1 ;  /* 0x30000006ff097230 */ /* 0x000fc60000004100 */
[----:B------:R-:W-:-:S04]  /*dee0*/  FADD R5, R8, R5 ;  /* 0x0000000508057221 */ /* 0x000fc80000000000 */
[----:B------:R-:W-:Y:S01]  /*def0*/  FADD R4, R5, R4 ;  /* 0x0000000405047221 */ /* 0x000fe20000000000 */
[--C-:B------:R-:W-:Y:S02]  /*df00*/  HADD2.F32 R5, -RZ, R7.reuse.H0_H0 ;  /* 0x20000007ff057230 */ /* 0x100fe40000004100 */
[----:B------:R-:W-:Y:S02]  /*df10*/  HADD2.F32 R7, -RZ, R7.H1_H1 ;  /* 0x30000007ff077230 */ /* 0x000fe40000004100 */
[----:B------:R-:W-:Y:S02]  /*df20*/  FADD R4, R4, R9 ;  /* 0x0000000904047221 */ /* 0x000fe40000000000 */
[----:B------:R-:W-:Y:S02]  /*df30*/  LDS.128 R8, [R14+0x20] ;  /* 0x000020000e087984 */ /* 0x000fe40000000c00 */
[----:B------:R-:W-:-:S04]  /*df40*/  FADD R4, R4, R5 ;  /* 0x0000000504047221 */ /* 0x000fc80000000000 */
[----:B------:R-:W-:Y:S02]  /*df50*/  FADD R29, R4, R7 ;  /* 0x00000007041d7221 */ /* 0x000fe40000000000 */
[----:B------:R-:W0:Y:S02]  /*df60*/  LDS.128 R4, [R16+0x20] ;  /* 0x0000200010047984 */ /* 0x000e240000000c00 */
[----:B0-----:R-:W-:Y:S02]  /*df70*/  HMUL2 R4, R4, R8 ;  /* 0x0000000804047232 */ /* 0x001fe40000000000 */
[----:B------:R-:W-:Y:S02]  /*df80*/  HFMA2 R5, R5, R9, -RZ ;  /* 0x0000000905057231 */ /* 0x000fe400001000ff */
[----:B------:R-:W-:Y:S02]  /*df90*/  HMUL2 R7, R7, R11 ;  /* 0x0000000b07077232 */ /* 0x000fe40000000000 */
[----:B------:R-:W-:-:S02]  /*dfa0*/  HFMA2 R6, R6, R10, -RZ ;  /* 0x0000000a06067231 */ /* 0x000fc400001000ff */
[--C-:B------:R-:W-:Y:S02]  /*dfb0*/  HADD2.F32 R8, -RZ, R4.reuse.H0_H0 ;  /* 0x20000004ff087230 */ /* 0x100fe40000004100 */
[----:B------:R-:W-:-:S03]  /*dfc0*/  HADD2.F32 R9, -RZ, R4.H1_H1 ;  /* 0x30000004ff097230 */ /* 0x000fc60000004100 */
[----:B------:R-:W-:Y:S01]  /*dfd0*/  FADD R8, R29, R8 ;  /* 0x000000081d087221 */ /* 0x000fe20000000000 */
[----:B------:R-:W-:-:S03]  /*dfe0*/  HADD2.F32 R4, -RZ, R6.H0_H0 ;  /* 0x20000006ff047230 */ /* 0x000fc60000004100 */
        /* <DEDUP_REMOVED lines=141> */
[----:B------:R-:W-:-:S04]  /*e8c0*/  FADD R4, R4, R9 ;  /* 0x0000000904047221 */ /* 0x000fc80000000000 */
[----:B------:R-:W-:-:S04]  /*e8d0*/  FADD R4, R4, R5 ;  /* 0x0000000504047221 */ /* 0x000fc80000000000 */
[----:B------:R-:W-:Y:S01]  /*e8e0*/  FADD R11, R4, R7 ;  /* 0x00000007040b7221 */ /* 0x000fe20000000000 */
[----:B------:R-:W-:Y:S06]  /*e8f0*/  BRA.DIV UR4, `(.L_x_198) ;  /* 0x0000011204d47947 */ /* 0x000fec000b800000 */
[----:B------:R0:W1:Y:S02]  /*e900*/  SHFL.DOWN PT, R10, R11, 0x1, 0x1f ;  /* 0x08201f000b0a7f89 */ /* 0x00006400000e0000 */
.L_x_484:
[----:B-1----:R-:W-:Y:S01]  /*e910*/  FADD R10, R11, R10 ;  /* 0x0000000a0b0a7221 */ /* 0x002fe20000000000 */
[----:B------:R-:W-:Y:S06]  /*e920*/  @P0 BRA `(.L_x_199) ;  /* 0x0000001000240947 */ /* 0x000fec0003800000 */
[----:B------:R-:W1:Y:S01]  /*e930*/  S2UR UR5, SR_CgaCtaId ;  /* 0x00000000000579c3 */ /* 0x000e620000008800 */
[----:B------:R-:W-:Y:S01]  /*e940*/  UMOV UR4, 0x400 ;  /* 0x0000040000047882 */ /* 0x000fe20000000000 */
[----:B------:R-:W-:Y:S01]  /*e950*/  LEA R4, R13, R28, 0x6 ;  /* 0x0000001c0d047211 */ /* 0x000fe200078e30ff */
[----:B------:R-:W-:Y:S01]  /*e960*/  UIADD3 UR4, UPT, UPT, UR4, 0x8b80, URZ ;  /* 0x00008b8004047890 */ /* 0x000fe2000fffe0ff */
[----:B------:R-:W-:-:S03]  /*e970*/  F2FP.F16.F32.PACK_AB R10, RZ, R10 ;  /* 0x0000000aff0a723e */ /* 0x000fc600000000ff */
[----:B-1----:R-:W-:-:S06]  /*e980*/  ULEA UR4, UR5, UR4, 0x18 ;  /* 0x0000000405047291 */ /* 0x002fcc000f8ec0ff */
[----:B------:R-:W-:-:S05]  /*e990*/  LEA R4, R4, UR4, 0x1 ;  /* 0x0000000404047c11 */ /* 0x000fca000f8e08ff */
[----:B------:R1:W-:Y:S01]  /*e9a0*/  STS.U16 [R4+-0x80], R10 ;  /* 0xffff800a04007388 */ /* 0x0003e20000000400 */
[----:B------:R-:W-:Y:S05]  /*e9b0*/  BRA `(.L_x_199) ;  /* 0x0000001000007947 */ /* 0x000fea0003800000 */
.L_x_187:
        /* <DEDUP_REMOVED lines=17> */
.L_x_202:
[----:B------:R-:W-:-:S13]  /*ead0*/  @P0 ELECT P1, URZ, PT ;  /* 0x0000000000ff082f */ /* 0x000fda0003820000 */
[----:B------:R-:W-:Y:S02]  /*eae0*/  @P1 R2UR.BROADCAST UR7, R5 ;  /* 0x00000000050712ca */ /* 0x000fe400008e0000 */
[----:B------:R-:W-:-:S11]  /*eaf0*/  @P1 PLOP3.LUT P0, PT, P1, PT, PT, 0x8, 0x80 ;  /* 0x000000000080181c */ /* 0x000fd60000f0e170 */
[----:B------:R0:W-:Y:S01]  /*eb00*/  UTMALDG.2D [UR4], [UR12] ;  /* 0x000000040c0075b4 */ /* 0x0001e20008008000 */
[----:B------:R-:W-:Y:S01]  /*eb10*/  PLOP3.LUT P1, PT, PT, PT, PT, 0x8, 0x80 ;  /* 0x000000000080781c */ /* 0x000fe20003f2e170 */
[----:B0-----:R-:W-:-:S12]  /*eb20*/  @P0 BRA.U.ANY `(.L_x_202) ;  /* 0xfffffffd00e80947 */ /* 0x001fd8000393ffff */
[----:B-1-3--:R-:W-:-:S06]  /*eb30*/  HFMA2 R18, -RZ, RZ, 0, 2 ;  /* 0x00004000ff127431 */ /* 0x00afcc00000001ff */
[----:B------:R-:W0:Y:S01]  /*eb40*/  SYNCS.ARRIVE.TRANS64 R18, [UR5], R18 ;  /* 0x00000012ff1279a7 */ /* 0x000e220008000005 */
[----:B------:R-:W-:Y:S05]  /*eb50*/  BRA `(.L_x_203) ;  /* 0x00000000001c7947 */ /* 0x000fea0003800000 */
.L_x_201:
[----:B------:R-:W0:Y:S01]  /*eb60*/  S2UR UR5, SR_CgaCtaId ;  /* 0x00000000000579c3 */ /* 0x000e220000008800 */
[----:B------:R-:W-:Y:S02]  /*eb70*/  UMOV UR4, 0x400 ;  /* 0x0000040000047882 */ /* 0x000fe40000000000 */
[----:B------:R-:W-:-:S04]  /*eb80*/  MOV R4, UR4 ;  /* 0x0000000400047c02 */ /* 0x000fc80008000f00 */
[----:B------:R-:W-:Y:S02]  /*eb90*/  IADD3 R6, PT, PT, R4, 0x9380, RZ ;  /* 0x0000938004067810 */ /* 0x000fe40007ffe0ff */
[----:B0-----:R-:W-:-:S04]  /*eba0*/  MOV R9, UR5 ;  /* 0x0000000500097c02 */ /* 0x001fc80008000f00 */
[----:B------:R-:W-:-:S04]  /*ebb0*/  LEA R6, R9, R6, 0x18 ;  /* 0x0000000609067211 */ /* 0x000fc800078ec0ff */
[----:B-1-3--:R1:W2:Y:S03]  /*ebc0*/  SYNCS.ARRIVE.TRANS64.A1T0 R18, [R6+URZ], RZ ;  /* 0x000000ff061279a7 */ /* 0x00a2a600081000ff */
.L_x_203:
[----:B------:R-:W-:Y:S05]  /*ebd0*/  BSYNC.RECONVERGENT B2 ;  /* 0x0000000000027941 */ /* 0x000fea0003800200 */
.L_x_200:
[----:B-1----:R-:W-:Y:S02]  /*ebe0*/  CS2R R6, SR_GLOBALTIMERLO ;  /* 0x0000000000067805 */ /* 0x002fe40000015200 */
[----:B------:R-:W-:Y:S01]  /*ebf0*/  IADD3 R4, PT, PT, R4, 0x9388, RZ ;  /* 0x0000938804047810 */ /* 0x000fe20007ffe0ff */
[----:B------:R-:W-:Y:S03]  /*ec00*/  BSSY B2, `(.L_x_204) ;  /* 0x000001e000027945 */ /* 0x000fe60003800000 */
[----:B------:R-:W-:-:S04]  /*ec10*/  LEA R9, R9, R4, 0x18 ;  /* 0x0000000409097211 */ /* 0x000fc800078ec0ff */
[----:B------:R-:W1:Y:S02]  /*ec20*/  SYNCS.PHASECHK.TRANS64.TRYWAIT P0, [R9+URZ], R27 ;  /* 0x0000001b090075a7 */ /* 0x000e6400080011ff */
[----:B-1----:R-:W-:Y:S05]  /*ec30*/  @P0 BRA `(.L_x_205) ;  /* 0x0000000000680947 */ /* 0x002fea0003800000 */
[----:B------:R-:W-:-:S07]  /*ec40*/  MOV R8, RZ ;  /* 0x000000ff00087202 */ /* 0x000fce0000000f00 */
.L_x_209:
        /* <DEDUP_REMOVED lines=13> */
.L_x_208:
        /* <DEDUP_REMOVED lines=9> */
.L_x_207:
[----:B------:R-:W-:Y:S05]  /*edb0*/  BSYNC B3 ;  /* 0x0000000000037941 */ /* 0x000fea0003800000 */
.L_x_206:
[----:B------:R-:W1:Y:S02]  /*edc0*/  SYNCS.PHASECHK.TRANS64.TRYWAIT P0, [R9+URZ], R27 ;  /* 0x0000001b090075a7 */ /* 0x000e6400080011ff */
[----:B-1----:R-:W-:Y:S05]  /*edd0*/  @!P0 BRA `(.L_x_209) ;  /* 0xfffffffc009c8947 */ /* 0x002fea000383ffff */
.L_x_205:
[----:B------:R-:W-:Y:S05]  /*ede0*/  BSYNC B2 ;  /* 0x0000000000027941 */ /* 0x000fea0003800000 */
.L_x_204:
[----:B------:R-:W-:Y:S01]  /*edf0*/  LDS.128 R4, [R16] ;  /* 0x0000000010047984 */ /* 0x000fe20000000c00 */
[----:B------:R-:W-:Y:S01]  /*ee00*/  UMOV UR4, 0xffffffff ;  /* 0xffffffff00047882 */ /* 0x000fe20000000000 */
[----:B------:R-:W-:Y:S02]  /*ee10*/  ISETP.NE.AND P0, PT, R15, RZ, PT ;  /* 0x000000ff0f00720c */ /* 0x000fe40003f05270 */
[----:B------:R-:W1:Y:S02]  /*ee20*/  LDS.128 R8, [R17] ;  /* 0x0000000011087984 */ /* 0x000e640000000c00 */
[----:B-1----:R-:W-:Y:S02]  /*ee30*/  HFMA2 R4, R4, R8, -RZ ;  /* 0x0000000804047231 */ /* 0x002fe400001000ff */
        /* <DEDUP_REMOVED lines=20> */
[----:B------:R-:W1:Y:S02]  /*ef80*/  LDS.128 R4, [R16+0x20] ;  /* 0x0000200010047984 */ /* 0x000e640000000c00 */
[----:B-1----:R-:W-:Y:S02]  /*ef90*/  HMUL2 R4, R4, R8 ;  /* 0x0000000804047232 */ /* 0x002fe40000000000 */
        /* <DEDUP_REMOVED lines=152> */
[----:B------:R1:W3:Y:S02]  /*f920*/  SHFL.DOWN PT, R10, R11, 0x1, 0x1f ;  /* 0x08201f000b0a7f89 */ /* 0x0002e400000e0000 */
.L_x_487:
[----:B------:R-:W4:Y:S01]  /*f930*/  @!P0 S2R R6, SR_CgaCtaId ;  /* 0x0000000000068919 */ /* 0x000f220000008800 */
[----:B------:R-:W-:Y:S01]  /*f940*/  @!P0 MOV R4, 0x400 ;  /* 0x0000040000048802 */ /* 0x000fe20000000f00 */
[----:B---3--:R-:W-:-:S03]  /*f950*/  FADD R10, R11, R10 ;  /* 0x0000000a0b0a7221 */ /* 0x008fc60000000000 */
[----:B------:R-:W-:Y:S02]  /*f960*/  @!P0 IADD3 R5, PT, PT, R4, 0x8b80, RZ ;  /* 0x00008b8004058810 */ /* 0x000fe40007ffe0ff */
[----:B------:R-:W-:Y:S02]  /*f970*/  @!P0 LEA R4, R13, R28, 0x6 ;  /* 0x0000001c0d048211 */ /* 0x000fe400078e30ff */
[----:B------:R-:W-:Y:S02]  /*f980*/  @!P0 F2FP.F16.F32.PACK_AB R10, RZ, R10 ;  /* 0x0000000aff0a823e */ /* 0x000fe400000000ff */
[----:B----4-:R-:W-:-:S04]  /*f990*/  @!P0 LEA R5, R6, R5, 0x18 ;  /* 0x0000000506058211 */ /* 0x010fc800078ec0ff */
[----:B------:R-:W-:-:S05]  /*f9a0*/  @!P0 LEA R4, R4, R5, 0x1 ;  /* 0x0000000504048211 */ /* 0x000fca00078e08ff */
[----:B------:R3:W-:Y:S02]  /*f9b0*/  @!P0 STS.U16 [R4+-0x80], R10 ;  /* 0xffff800a04008388 */ /* 0x0007e40000000400 */
.L_x_199:
[----:B------:R-:W-:Y:S05]  /*f9c0*/  BSYNC B0 ;  /* 0x0000000000007941 */ /* 0x000fea0003800000 */
.L_x_186:
[----:B------:R-:W-:-:S04]  /*f9d0*/  IADD3 R13, PT, PT, R13, 0x1, RZ ;  /* 0x000000010d0d7810 */ /* 0x000fc80007ffe0ff */
[----:B------:R-:W-:-:S13]  /*f9e0*/  ISETP.NE.AND P0, PT, R13, 0x10, PT ;  /* 0x000000100d00780c */ /* 0x000fda0003f05270 */
[----:B------:R-:W-:Y:S05]  /*f9f0*/  @P0 BRA `(.L_x_211) ;  /* 0xffffffdc00d40947 */ /* 0x000fea000383ffff */
[----:B------:R-:W-:Y:S05]  /*fa00*/  BSYNC B1 ;  /* 0x0000000000017941 */ /* 0x000fea0003800000 */
.L_x_185:
[----:B------:R-:W-:Y:S01]  /*fa10*/  CS2R R6, SR_GLOBALTIMERLO ;  /* 0x0000000000067805 */ /* 0x000fe20000015200 */
[----:B------:R-:W0:Y:S01]  /*fa20*/  S2R R8, SR_CgaCtaId ;  /* 0x0000000000087919 */ /* 0x000e220000008800 */
[----:B-1-3--:R-:W-:Y:S01]  /*fa30*/  MOV R4, 0x400 ;  /* 0x0000040000047802 */ /* 0x00afe20000000f00 */
[----:B------:R-:W-:Y:S03]  /*fa40*/  BSSY B0, `(.L_x_212) ;  /* 0x000001f000007945 */ /* 0x000fe60003800000 */
[----:B------:R-:W-:-:S04]  /*fa50*/  IADD3 R5, PT, PT, R4, 0x9388, RZ ;  /* 0x0000938804057810 */ /* 0x000fc80007ffe0ff */
[----:B0-----:R-:W-:-:S04]  /*fa60*/  LEA R11, R8, R5, 0x18 ;  /* 0x00000005080b7211 */ /* 0x001fc800078ec0ff */
[----:B--2-4-:R-:W0:Y:S02]  /*fa70*/  SYNCS.PHASECHK.TRANS64.TRYWAIT P0, [R11+URZ], R27 ;  /* 0x0000001b0b0075a7 */ /* 0x014e2400080011ff */
[----:B0-----:R-:W-:Y:S05]  /*fa80*/  @P0 BRA `(.L_x_213) ;  /* 0x0000000000680947 */ /* 0x001fea0003800000 */
[----:B------:R-:W-:-:S07]  /*fa90*/  HFMA2 R10, -RZ, RZ, 0, 0 ;  /* 0x00000000ff0a7431 */ /* 0x000fce00000001ff */
.L_x_217:
        /* <DEDUP_REMOVED lines=13> */
.L_x_216:
        /* <DEDUP_REMOVED lines=9> */
.L_x_215:
[----:B------:R-:W-:Y:S05]  /*fc00*/  BSYNC B1 ;  /* 0x0000000000017941 */ /* 0x000fea0003800000 */
.L_x_214:
[----:B------:R-:W0:Y:S02]  /*fc10*/  SYNCS.PHASECHK.TRANS64.TRYWAIT P0, [R11+URZ], R27 ;  /* 0x0000001b0b0075a7 */ /* 0x000e2400080011ff */
[----:B0-----:R-:W-:Y:S05]  /*fc20*/  @!P0 BRA `(.L_x_217) ;  /* 0xfffffffc009c8947 */ /* 0x001fea000383ffff */
.L_x_213:
[----:B------:R-:W-:Y:S05]  /*fc30*/  BSYNC B0 ;  /* 0x0000000000007941 */ /* 0x000fea0003800000 */
.L_x_212:
[----:B------:R-:W0:Y:S01]  /*fc40*/  S2UR UR4, SR_CgaCtaId ;  /* 0x00000000000479c3 */ /* 0x000e220000008800 */
[----:B------:R-:W-:Y:S02]  /*fc50*/  LOP3.LUT R4, R21, 0x1e, RZ, 0xc0, !PT ;  /* 0x0000001e15047812 */ /* 0x000fe400078ec0ff */
[----:B------:R-:W-:Y:S02]  /*fc60*/  MOV R9, 0x400 ;  /* 0x0000040000097802 */ /* 0x000fe40000000f00 */
[----:B------:R-:W-:Y:S02]  /*fc70*/  ISETP.NE.AND P0, PT, R4, 0x1e, PT ;  /* 0x0000001e0400780c */ /* 0x000fe40003f05270 */
[----:B------:R-:W-:Y:S02]  /*fc80*/  IADD3 R10, PT, PT, R9, 0x920, RZ ;  /* 0x00000920090a7810 */ /* 0x000fe40007ffe0ff */
[----:B------:R-:W-:Y:S02]  /*fc90*/  ISETP.EQ.AND P0, PT, R12, 0x3, !P0 ;  /* 0x000000030c00780c */ /* 0x000fe40004702270 */
[----:B------:R-:W-:Y:S02]  /*fca0*/  LDS.128 R12, [R16] ;  /* 0x00000000100c7984 */ /* 0x000fe40000000c00 */
[----:B------:R-:W-:-:S02]  /*fcb0*/  ISETP.EQ.AND P0, PT, R8, 0x3, P0 ;  /* 0x000000030800780c */ /* 0x000fc40000702270 */
[----:B------:R-:W-:-:S04]  /*fcc0*/  SHF.L.U32 R8, R21, 0x4, RZ ;  /* 0x0000000415087819 */ /* 0x000fc800000006ff */
[----:B------:R-:W-:Y:S02]  /*fcd0*/  LOP3.LUT R8, R8, 0x10, RZ, 0xc0, !PT ;  /* 0x0000001008087812 */ /* 0x000fe400078ec0ff */
[----:B0-----:R-:W-:Y:S01]  /*fce0*/  MOV R29, UR4 ;  /* 0x00000004001d7c02 */ /* 0x001fe20008000f00 */
[----:B------:R-:W-:-:S04]  /*fcf0*/  UMOV UR4, 0xffffffff ;  /* 0xffffffff00047882 */ /* 0x000fc80000000000 */
[----:B------:R-:W-:Y:S01]  /*fd00*/  @!P0 LDS.128 R4, [R17] ;  /* 0x0000000011048984 */ /* 0x000fe20000000c00 */
[----:B------:R-:W-:-:S04]  /*fd10*/  LEA R9, R29, R10, 0x18 ;  /* 0x0000000a1d097211 */ /* 0x000fc800078ec0ff */
[----:B------:R-:W-:-:S05]  /*fd20*/  IADD3 R18, PT, PT, R9, R8, RZ ;  /* 0x0000000809127210 */ /* 0x000fca0007ffe0ff */
[----:B------:R-:W0:Y:S02]  /*fd30*/  @P0 LDS.128 R4, [R18] ;  /* 0x0000000012040984 */ /* 0x000e240000000c00 */
[----:B0-----:R-:W-:Y:S02]  /*fd40*/  HMUL2 R4, R12, R4 ;  /* 0x000000040c047232 */ /* 0x001fe40000000000 */
[----:B------:R-:W-:Y:S02]  /*fd50*/  HFMA2 R5, R13, R5, -RZ ;  /* 0x000000050d057231 */ /* 0x000fe400001000ff */
[----:B------:R-:W-:Y:S02]  /*fd60*/  HMUL2 R6, R14, R6 ;  /* 0x000000060e067232 */ /* 0x000fe40000000000 */
[----:B------:R-:W-:Y:S02]  /*fd70*/  HFMA2 R7, R15, R7, -RZ ;  /* 0x000000070f077231 */ /* 0x000fe400001000ff */
[----:B------:R-:W-:-:S02]  /*fd80*/  HADD2.F32 R8, -RZ, R4.H0_H0 ;  /* 0x20000004ff087230 */ /* 0x000fc40000004100 */
[----:B------:R-:W-:-:S03]  /*fd90*/  HADD2.F32 R9, -RZ, R4.H1_H1 ;  /* 0x30000004ff097230 */ /* 0x000fc60000004100 */
[----:B------:R-:W-:Y:S01]  /*fda0*/  FADD R8, RZ, R8 ;  /* 0x00000008ff087221 */ /* 0x000fe20000000000 */
[--C-:B------:R-:W-:Y:S02]  /*fdb0*/  HADD2.F32 R13, -RZ, R5.reuse.H0_H0 ;  /* 0x20000005ff0d7230 */ /* 0x100fe40000004100 */
[----:B------:R-:W-:Y:S02]  /*fdc0*/  HADD2.F32 R5, -RZ, R5.H1_H1 ;  /* 0x30000005ff057230 */ /* 0x000fe40000004100 */
[----:B------:R-:W-:Y:S02]  /*fdd0*/  FADD R4, R8, R9 ;  /* 0x0000000908047221 */ /* 0x000fe40000000000 */
[----:B------:R-:W-:Y:S02]  /*fde0*/  @!P0 LDS.128 R8, [R17+0x20] ;  /* 0x0000200011088984 */ /* 0x000fe40000000c00 */
[----:B------:R-:W-:Y:S01]  /*fdf0*/  FADD R4, R4, R13 ;  /* 0x0000000d04047221 */ /* 0x000fe20000000000 */
[--C-:B------:R-:W-:Y:S01]  /*fe00*/  HADD2.F32 R13, -RZ, R6.reuse.H1_H1 ;  /* 0x30000006ff0d7230 */ /* 0x100fe20000004100 */
[----:B------:R-:W-:Y:S02]  /*fe10*/  @P0 LDS.128 R8, [R18+0x20] ;  /* 0x0000200012080984 */ /* 0x000fe40000000c00 */
[----:B------:R-:W-:Y:S01]  /*fe20*/  FADD R4, R4, R5 ;  /* 0x0000000504047221 */ /* 0x000fe20000000000 */
[----:B------:R-:W-:-:S05]  /*fe30*/  HADD2.F32 R5, -RZ, R6.H0_H0 ;  /* 0x20000006ff057230 */ /* 0x000fca0000004100 */
[----:B------:R-:W-:Y:S01]  /*fe40*/  FADD R4, R4, R5 ;  /* 0x0000000504047221 */ /* 0x000fe20000000000 */
[--C-:B------:R-:W-:Y:S02]  /*fe50*/  HADD2.F32 R5, -RZ, R7.reuse.H0_H0 ;  /* 0x20000007ff057230 */ /* 0x100fe40000004100 */
[----:B------:R-:W-:Y:S02]  /*fe60*/  HADD2.F32 R7, -RZ, R7.H1_H1 ;  /* 0x30000007ff077230 */ /* 0x000fe40000004100 */
[----:B------:R-:W-:Y:S02]  /*fe70*/  FADD R4, R4, R13 ;  /* 0x0000000d04047221 */ /* 0x000fe40000000000 */
[----:B------:R-:W0:Y:S02]  /*fe80*/  LDS.128 R12, [R16+0x20] ;  /* 0x00002000100c7984 */ /* 0x000e240000000c00 */
[----:B------:R-:W-:-:S04]  /*fe90*/  FADD R4, R4, R5 ;  /* 0x0000000504047221 */ /* 0x000fc80000000000 */
[----:B------:R-:W-:Y:S01]  /*fea0*/  FADD R7, R4, R7 ;  /* 0x0000000704077221 */ /* 0x000fe20000000000 */
[----:B0-----:R-:W-:Y:S02]  /*feb0*/  HMUL2 R8, R12, R8 ;  /* 0x000000080c087232 */ /* 0x001fe40000000000 */
[----:B------:R-:W-:Y:S02]  /*fec0*/  HFMA2 R9, R13, R9, -RZ ;  /* 0x000000090d097231 */ /* 0x000fe400001000ff */
[----:B------:R-:W-:Y:S02]  /*fed0*/  HMUL2 R10, R14, R10 ;  /* 0x0000000a0e0a7232 */ /* 0x000fe40000000000 */
[----:B------:R-:W-:Y:S02]  /*fee0*/  HFMA2 R11, R15, R11, -RZ ;  /* 0x0000000b0f0b7231 */ /* 0x000fe400001000ff */
[--C-:B------:R-:W-:Y:S02]  /*fef0*/  HADD2.F32 R4, -RZ, R8.reuse.H0_H0 ;  /* 0x20000008ff047230 */ /* 0x100fe40000004100 */
[----:B------:R-:W-:-:S03]  /*ff00*/  HADD2.F32 R5, -RZ, R8.H1_H1 ;  /* 0x30000008ff057230 */ /* 0x000fc60000004100 */
[----:B------:R-:W-:Y:S01]  /*ff10*/  FADD R4, R7, R4 ;  /* 0x0000000407047221 */ /* 0x000fe20000000000 */
        /* <DEDUP_REMOVED lines=90> */
[----:B------:R-:W-:-:S02]  /*104c0*/  HADD2.F32 R5, -RZ, R8.H1_H1 ;  /* 0x30000008ff057230 */ /* 0x000fc40000004100 */
[----:B------:R-:W-:Y:S02]  /*104d0*/  HADD2.F32 R11, -RZ, R10.H1_H1 ;  /* 0x3000000aff0b7230 */ /* 0x000fe40000004100 */
[----:B------:R-:W-:Y:S01]  /*104e0*/  FADD R4, R7, R4 ;  /* 0x0000000407047221 */ /* 0x000fe20000000000 */
[--C-:B------:R-:W-:Y:S02]  /*104f0*/  HADD2.F32 R13, -RZ, R9.reuse.H0_H0 ;  /* 0x20000009ff0d7230 */ /* 0x100fe40000004100 */
[----:B------:R-:W-:Y:S02]  /*10500*/  HADD2.F32 R9, -RZ, R9.H1_H1 ;  /* 0x30000009ff097230 */ /* 0x000fe40000004100 */
[----:B------:R-:W-:Y:S02]  /*10510*/  FADD R8, R4, R5 ;  /* 0x0000000504087221 */ /* 0x000fe40000000000 */
[----:B------:R-:W-:Y:S02]  /*10520*/  @!P0 LDS.128 R4, [R17+0xc0] ;  /* 0x0000c00011048984 */ /* 0x000fe40000000c00 */
[----:B------:R-:W-:-:S02]  /*10530*/  FADD R8, R8, R13 ;  /* 0x0000000d08087221 */ /* 0x000fc40000000000 */
[----:B------:R-:W-:Y:S02]  /*10540*/  @P0 LDS.128 R4, [R18+0xc0] ;  /* 0x0000c00012040984 */ /* 0x000fe40000000c00 */
[----:B------:R-:W-:Y:S01]  /*10550*/  FADD R8, R8, R9 ;  /* 0x0000000908087221 */ /* 0x000fe20000000000 */
[----:B------:R-:W-:-:S05]  /*10560*/  HADD2.F32 R9, -RZ, R10.H0_H0 ;  /* 0x2000000aff097230 */ /* 0x000fca0000004100 */
[----:B------:R-:W-:Y:S01]  /*10570*/  FADD R8, R8, R9 ;  /* 0x0000000908087221 */ /* 0x000fe20000000000 */
[--C-:B------:R-:W-:Y:S02]  /*10580*/  HADD2.F32 R9, -RZ, R15.reuse.H0_H0 ;  /* 0x2000000fff097230 */ /* 0x100fe40000004100 */
[----:B------:R-:W-:Y:S02]  /*10590*/  HADD2.F32 R15, -RZ, R15.H1_H1 ;  /* 0x3000000fff0f7230 */ /* 0x000fe40000004100 */
[----:B------:R-:W-:-:S04]  /*105a0*/  FADD R8, R8, R11 ;  /* 0x0000000b08087221 */ /* 0x000fc80000000000 */
[----:B------:R-:W-:Y:S02]  /*105b0*/  FADD R12, R8, R9 ;  /* 0x00000009080c7221 */ /* 0x000fe40000000000 */
[----:B------:R-:W0:Y:S02]  /*105c0*/  LDS.128 R8, [R16+0xc0] ;  /* 0x0000c00010087984 */ /* 0x000e240000000c00 */
[----:B------:R-:W-:Y:S01]  /*105d0*/  FADD R15, R12, R15 ;  /* 0x0000000f0c0f7221 */ /* 0x000fe20000000000 */
[----:B0-----:R-:W-:Y:S02]  /*105e0*/  HMUL2 R4, R8, R4 ;  /* 0x0000000408047232 */ /* 0x001fe40000000000 */
[----:B------:R-:W-:Y:S02]  /*105f0*/  HFMA2 R5, R9, R5, -RZ ;  /* 0x0000000509057231 */ /* 0x000fe400001000ff */
[----:B------:R-:W-:Y:S02]  /*10600*/  HMUL2 R6, R10, R6 ;  /* 0x000000060a067232 */ /* 0x000fe40000000000 */
[----:B------:R-:W-:-:S02]  /*10610*/  HFMA2 R7, R11, R7, -RZ ;  /* 0x000000070b077231 */ /* 0x000fc400001000ff */
[--C-:B------:R-:W-:Y:S02]  /*10620*/  HADD2.F32 R8, -RZ, R4.reuse.H0_H0 ;  /* 0x20000004ff087230 */ /* 0x100fe40000004100 */
[----:B------:R-:W-:Y:S02]  /*10630*/  HADD2.F32 R9, -RZ, R4.H1_H1 ;  /* 0x30000004ff097230 */ /* 0x000fe40000004100 */
[----:B------:R-:W-:Y:S02]  /*10640*/  HADD2.F32 R4, -RZ, R6.H0_H0 ;  /* 0x20000006ff047230 */ /* 0x000fe40000004100 */
[----:B------:R-:W-:Y:S02]  /*10650*/  FADD R8, R15, R8 ;  /* 0x000000080f087221 */ /* 0x000fe40000000000 */
[----:B------:R-:W-:Y:S02]  /*10660*/  @!P0 LDS.128 R12, [R17+0xe0] ;  /* 0x0000e000110c8984 */ /* 0x000fe40000000c00 */
[----:B------:R-:W-:Y:S01]  /*10670*/  FADD R8, R8, R9 ;  /* 0x0000000908087221 */ /* 0x000fe20000000000 */
[--C-:B------:R-:W-:Y:S01]  /*10680*/  HADD2.F32 R9, -RZ, R5.reuse.H0_H0 ;  /* 0x20000005ff097230 */ /* 0x100fe20000004100 */
[----:B------:R-:W-:Y:S01]  /*10690*/  @P0 LDS.128 R12, [R18+0xe0] ;  /* 0x0000e000120c0984 */ /* 0x000fe20000000c00 */
[----:B------:R-:W-:-:S03]  /*106a0*/  HADD2.F32 R5, -RZ, R5.H1_H1 ;  /* 0x30000005ff057230 */ /* 0x000fc60000004100 */
[----:B------:R-:W0:Y:S01]  /*106b0*/  LDS.128 R16, [R16+0xe0] ;  /* 0x0000e00010107984 */ /* 0x000e220000000c00 */
[----:B------:R-:W-:-:S04]  /*106c0*/  FADD R8, R8, R9 ;  /* 0x0000000908087221 */ /* 0x000fc80000000000 */
[----:B------:R-:W-:-:S04]  /*106d0*/  FADD R5, R8, R5 ;  /* 0x0000000508057221 */ /* 0x000fc80000000000 */
[----:B------:R-:W-:Y:S01]  /*106e0*/  FADD R4, R5, R4 ;  /* 0x0000000405047221 */ /* 0x000fe20000000000 */
[----:B------:R-:W-:Y:S01]  /*106f0*/  HADD2.F32 R5, -RZ, R6.H1_H1 ;  /* 0x30000006ff057230 */ /* 0x000fe20000004100 */
[----:B------:R-:W-:-:S04]  /*10700*/  LOP3.LUT R6, R21, 0x1, RZ, 0xc0, !PT ;  /* 0x0000000115067812 */ /* 0x000fc800078ec0ff */
[----:B------:R-:W-:Y:S01]  /*10710*/  FADD R4, R4, R5 ;  /* 0x0000000504047221 */ /* 0x000fe20000000000 */
[--C-:B------:R-:W-:Y:S01]  /*10720*/  HADD2.F32 R5, -RZ, R7.reuse.H0_H0 ;  /* 0x20000007ff057230 */ /* 0x100fe20000004100 */
[----:B------:R-:W-:Y:S01]  /*10730*/  ISETP.NE.AND P0, PT, R6, RZ, PT ;  /* 0x000000ff0600720c */ /* 0x000fe20003f05270 */
[----:B------:R-:W-:-:S03]  /*10740*/  HADD2.F32 R7, -RZ, R7.H1_H1 ;  /* 0x30000007ff077230 */ /* 0x000fc60000004100 */
        /* <DEDUP_REMOVED lines=12> */
[----:B------:R-:W-:-:S04]  /*10810*/  FADD R5, R5, R12 ;  /* 0x0000000c05057221 */ /* 0x000fc80000000000 */
[----:B------:R-:W-:Y:S01]  /*10820*/  FADD R4, R5, R4 ;  /* 0x0000000405047221 */ /* 0x000fe20000000000 */
[----:B------:R-:W-:-:S03]  /*10830*/  HADD2.F32 R5, -RZ, R14.H0_H0 ;  /* 0x2000000eff057230 */ /* 0x000fc60000004100 */
[----:B------:R-:W-:-:S04]  /*10840*/  FADD R4, R4, R13 ;  /* 0x0000000d04047221 */ /* 0x000fc80000000000 */
[----:B------:R-:W-:Y:S01]  /*10850*/  FADD R4, R4, R5 ;  /* 0x0000000504047221 */ /* 0x000fe20000000000 */
[--C-:B------:R-:W-:Y:S02]  /*10860*/  HADD2.F32 R5, -RZ, R15.reuse.H0_H0 ;  /* 0x2000000fff057230 */ /* 0x100fe40000004100 */
[----:B------:R-:W-:Y:S02]  /*10870*/  HADD2.F32 R15, -RZ, R15.H1_H1 ;  /* 0x3000000fff0f7230 */ /* 0x000fe40000004100 */
[----:B------:R-:W-:Y:S01]  /*10880*/  FADD R4, R4, R7 ;  /* 0x0000000704047221 */ /* 0x000fe20000000000 */
[----:B------:R-:W-:-:S03]  /*10890*/  SHF.L.U32 R7, R21, 0x4, RZ ;  /* 0x0000000415077819 */ /* 0x000fc600000006ff */
[----:B------:R-:W-:Y:S01]  /*108a0*/  FADD R4, R4, R5 ;  /* 0x0000000504047221 */ /* 0x000fe20000000000 */
[----:B------:R-:W-:-:S03]  /*108b0*/  MOV R5, 0x400 ;  /* 0x0000040000057802 */ /* 0x000fc60000000f00 */
[----:B------:R-:W-:Y:S01]  /*108c0*/  FADD R11, R4, R15 ;  /* 0x0000000f040b7221 */ /* 0x000fe20000000000 */
[----:B------:R-:W-:Y:S06]  /*108d0*/  BRA.DIV UR4, `(.L_x_218) ;  /* 0x000000f604247947 */ /* 0x000fec000b800000 */
[----:B------:R-:W0:Y:S01]  /*108e0*/  SHFL.DOWN PT, R10, R11, 0x1, 0x1f ;  /* 0x08201f000b0a7f89 */ /* 0x000e2200000e0000 */
[----:B------:R-:W-:-:S04]  /*108f0*/  IADD3 R12, PT, PT, R5, 0x8b80, RZ ;  /* 0x00008b80050c7810 */ /* 0x000fc80007ffe0ff */
[CC--:B------:R-:W-:Y:S02]  /*10900*/  @!P0 LEA R9, R29.reuse, R12.reuse, 0x18 ;  /* 0x0000000c1d098211 */ /* 0x0c0fe400078ec0ff */
[----:B------:R-:W-:Y:S02]  /*10910*/  LEA R12, R29, R12, 0x18 ;  /* 0x0000000c1d0c7211 */ /* 0x000fe400078ec0ff */
[----:B------:R-:W-:Y:S02]  /*10920*/  @!P0 LEA R28, R28, R9, 0x1 ;  /* 0x000000091c1c8211 */ /* 0x000fe400078e08ff */
[----:B------:R-:W-:Y:S01]  /*10930*/  IADD3 R30, PT, PT, R12, R7, RZ ;  /* 0x000000070c1e7210 */ /* 0x000fe20007ffe0ff */
[----:B0-----:R-:W-:-:S05]  /*10940*/  FADD R4, R11, R10 ;  /* 0x0000000a0b047221 */ /* 0x001fca0000000000 */
[----:B------:R-:W-:-:S04]  /*10950*/  @!P0 F2FP.F16.F32.PACK_AB R4, RZ, R4 ;  /* 0x00000004ff04823e */ /* 0x000fc800000000ff */
[----:B------:R-:W-:-:S05]  /*10960*/  PRMT R14, R4, 0x7610, R14 ;  /* 0x00007610040e7816 */ /* 0x000fca000000000e */
[----:B------:R-:W-:Y:S01]  /*10970*/  @!P0 STS.U16 [R28+0x780], R14 ;  /* 0x0007800e1c008388 */ /* 0x000fe20000000400 */
[----:B------:R-:W-:Y:S06]  /*10980*/  BAR.SYNC.DEFER_BLOCKING 0x0 ;  /* 0x0000000000007b1d */ /* 0x000fec0000010000 */
[----:B------:R-:W0:Y:S04]  /*10990*/  LDS.U16 R4, [R30] ;  /* 0x000000001e047984 */ /* 0x000e280000000400 */
[----:B------:R-:W1:Y:S04]  /*109a0*/  LDS.U16 R9, [R30+0x2] ;  /* 0x000002001e097984 */ /* 0x000e680000000400 */
[----:B------:R-:W2:Y:S04]  /*109b0*/  LDS.U16 R17, [R30+0x4] ;  /* 0x000004001e117984 */ /* 0x000ea80000000400 */
[----:B------:R-:W3:Y:S04]  /*109c0*/  LDS.U16 R13, [R30+0x6] ;  /* 0x000006001e0d7984 */ /* 0x000ee80000000400 */
[----:B------:R-:W4:Y:S04]  /*109d0*/  LDS.U16 R15, [R30+0x8] ;  /* 0x000008001e0f7984 */ /* 0x000f280000000400 */
[----:B------:R-:W5:Y:S01]  /*109e0*/  LDS.U16 R19, [R30+0xa] ;  /* 0x00000a001e137984 */ /* 0x000f620000000400 */
[----:B0-----:R-:W-:-:S02]  /*109f0*/  HADD2.F32 R4, -RZ, R4.H0_H0 ;  /* 0x20000004ff047230 */ /* 0x001fc40000004100 */
[----:B-1----:R-:W-:-:S03]  /*10a00*/  HADD2.F32 R9, -RZ, R9.H0_H0 ;  /* 0x20000009ff097230 */ /* 0x002fc60000004100 */
[----:B------:R-:W-:Y:S01]  /*10a10*/  FMUL R7, R4, 0.088397793471813201904 ;  /* 0x3db509e704077820 */ /* 0x000fe20000400000 */
[----:B--2---:R-:W-:Y:S02]  /*10a20*/  HADD2.F32 R17, -RZ, R17.H0_H0 ;  /* 0x20000011ff117230 */ /* 0x004fe40000004100 */
[----:B------:R-:W-:Y:S02]  /*10a30*/  FMUL R10, R9, 0.088397793471813201904 ;  /* 0x3db509e7090a7820 */ /* 0x000fe40000400000 */
[----:B------:R-:W-:Y:S01]  /*10a40*/  F2FP.F16.F32.PACK_AB R6, RZ, R7 ;  /* 0x00000007ff06723e */ /* 0x000fe200000000ff */
[----:B---3--:R-:W-:-:S04]  /*10a50*/  HADD2.F32 R13, -RZ, R13.H0_H0 ;  /* 0x2000000dff0d7230 */ /* 0x008fc80000004100 */
[C---:B------:R-:W-:Y:S01]  /*10a60*/  HSETP2.GEU.AND P1, PT, |R6|.reuse.H0_H0, 8.523464202880859375e-06, 8.523464202880859375e-06, PT ;  /* 0x008f008f06007434 */ /* 0x040fe20003f2ea00 */
[----:B----4-:R-:W-:Y:S01]  /*10a70*/  HADD2.F32 R15, -RZ, R15.H0_H0 ;  /* 0x2000000fff0f7230 */ /* 0x010fe20000004100 */
[----:B------:R-:W-:Y:S01]  /*10a80*/  HSETP2.GT.AND P0, PT, |R6|.H0_H0, RZ.H0_H0, PT ;  /* 0x200000ff06007234 */ /* 0x000fe20003f04a00 */
[----:B-----5:R-:W-:-:S04]  /*10a90*/  HADD2.F32 R19, -RZ, R19.H0_H0 ;  /* 0x20000013ff137230 */ /* 0x020fc80000004100 */
[----:B------:R-:W-:-:S13]  /*10aa0*/  PLOP3.LUT P0, PT, P1, P0, PT, 0xf2, 0x2f ;  /* 0x00000000002f781c */ /* 0x000fda0000f01e72 */
[----:B------:R-:W-:-:S04]  /*10ab0*/  @!P0 FFMA R8, R7, -11.3125, R4 ;  /* 0xc135000007088823 */ /* 0x000fc80000000004 */
[----:B------:R-:W-:-:S05]  /*10ac0*/  @!P0 FFMA R8, R8, 0.088397793471813201904, R7 ;  /* 0x3db509e708088823 */ /* 0x000fca0000000007 */
[----:B------:R-:W-:-:S04]  /*10ad0*/  @!P0 F2FP.F16.F32.PACK_AB R8, RZ, R8 ;  /* 0x00000008ff08823e */ /* 0x000fc800000000ff */
[----:B------:R-:W-:Y:S02]  /*10ae0*/  @!P0 PRMT R6, R8, 0x7610, R6 ;  /* 0x0000761008068816 */ /* 0x000fe40000000006 */
[----:B------:R-:W-:-:S03]  /*10af0*/  F2FP.F16.F32.PACK_AB R8, RZ, R10 ;  /* 0x0000000aff08723e */ /* 0x000fc600000000ff */
[----:B------:R-:W-:Y:S01]  /*10b00*/  HADD2.F32 R4, -RZ, R6.H0_H0 ;  /* 0x20000006ff047230 */ /* 0x000fe20000004100 */
[----:B------:R-:W-:Y:S02]  /*10b10*/  HSETP2.EQ.AND P3, P4, R6.H0_H0, -2.966796875, -2.615234375, PT ;  /* 0xc1efc13b06007434 */ /* 0x000fe40003c62800 */
[C---:B------:R-:W-:Y:S02]  /*10b20*/  HSETP2.GEU.AND P1, PT, |R8|.reuse.H0_H0, 8.523464202880859375e-06, 8.523464202880859375e-06, PT ;  /* 0x008f008f08007434 */ /* 0x040fe40003f2ea00 */
[----:B------:R-:W-:Y:S01]  /*10b30*/  HSETP2.GT.AND P0, PT, |R8|.H0_H0, RZ.H0_H0, PT ;  /* 0x200000ff08007234 */ /* 0x000fe20003f04a00 */
[----:B------:R-:W-:-:S04]  /*10b40*/  FFMA R7, R4, 1.4426950216293334961, -RZ ;  /* 0x3fb8aa3b04077823 */ /* 0x000fc800000008ff */
[----:B------:R-:W-:Y:S02]  /*10b50*/  PLOP3.LUT P0, PT, P1, P0, PT, 0xf2, 0x2f ;  /* 0x00000000002f781c */ /* 0x000fe40000f01e72 */
[----:B------:R-:W0:Y:S01]  /*10b60*/  MUFU.EX2 R7, R7 ;  /* 0x0000000700077308 */ /* 0x000e220000000800 */
[----:B------:R-:W-:-:S05]  /*10b70*/  HSETP2.EQ.AND P1, P2, R6.H0_H0, 0.0226898193359375, 0.007297515869140625, PT ;  /* 0x25cf1f7906007434 */ /* 0x000fca0003a22800 */
[----:B------:R-:W-:Y:S02]  /*10b80*/  SEL R14, RZ, 0x3c00, !P1 ;  /* 0x00003c00ff0e7807 */ /* 0x000fe40004800000 */
[----:B------:R-:W-:-:S03]  /*10b90*/  SEL R6, RZ, 0x3c00, !P2 ;  /* 0x00003c00ff067807 */ /* 0x000fc60005000000 */
[----:B------:R-:W-:-:S04]  /*10ba0*/  @!P0 FFMA R9, R10, -11.3125, R9 ;  /* 0xc13500000a098823 */ /* 0x000fc80000000009 */
[----:B------:R-:W-:Y:S01]  /*10bb0*/  @!P0 FFMA R4, R9, 0.088397793471813201904, R10 ;  /* 0x3db509e709048823 */ /* 0x000fe2000000000a */
[----:B------:R-:W-:Y:S01]  /*10bc0*/  FMUL R10, R17, 0.088397793471813201904 ;  /* 0x3db509e7110a7820 */ /* 0x000fe20000400000 */
[----:B0-----:R-:W-:Y:S02]  /*10bd0*/  F2FP.F16.F32.PACK_AB R11, RZ, R7 ;  /* 0x00000007ff0b723e */ /* 0x001fe400000000ff */
[----:B------:R-:W-:Y:S02]  /*10be0*/  SEL R7, RZ, 0x3c00, !P3 ;  /* 0x00003c00ff077807 */ /* 0x000fe40005800000 */
[----:B------:R-:W-:Y:S01]  /*10bf0*/  @!P0 F2FP.F16.F32.PACK_AB R4, RZ, R4 ;  /* 0x00000004ff04823e */ /* 0x000fe200000000ff */
[----:B------:R-:W-:Y:S01]  /*10c00*/  HFMA2 R11, R14.H0_H0, -0.0009765625, -0.0009765625, R11.H0_H0 ;  /* 0x940094000e0b7831 */ /* 0x000fe2000004080b */
[----:B------:R-:W-:Y:S01]  /*10c10*/  F2FP.F16.F32.PACK_AB R9, RZ, R10 ;  /* 0x0000000aff09723e */ /* 0x000fe200000000ff */
[----:B------:R-:W-:Y:S01]  /*10c20*/  FMUL R14, R13, 0.088397793471813201904 ;  /* 0x3db509e70d0e7820 */ /* 0x000fe20000400000 */
[----:B------:R-:W-:Y:S01]  /*10c30*/  @!P0 PRMT R8, R4, 0x7610, R8 ;  /* 0x0000761004088816 */ /* 0x000fe20000000008 */
[----:B------:R-:W-:-:S02]  /*10c40*/  HFMA2 R6, R6.H0_H0, -0.0009765625, -0.0009765625, R11.H0_H0 ;  /* 0x9400940006067831 */ /* 0x000fc4000004080b */
[C---:B------:R-:W-:Y:S02]  /*10c50*/  HSETP2.GEU.AND P0, PT, |R9|.reuse.H0_H0, 8.523464202880859375e-06, 8.523464202880859375e-06, PT ;  /* 0x008f008f09007434 */ /* 0x040fe40003f0ea00 */
[----:B------:R-:W-:Y:S01]  /*10c60*/  HSETP2.GT.AND P1, PT, |R9|.H0_H0, RZ.H0_H0, PT ;  /* 0x200000ff09007234 */ /* 0x000fe20003f24a00 */
[----:B------:R-:W-:Y:S01]  /*10c70*/  HADD2.F32 R4, -RZ, R8.H0_H0 ;  /* 0x20000008ff047230 */ /* 0x000fe20000004100 */
[----:B------:R-:W-:Y:S01]  /*10c80*/  F2FP.F16.F32.PACK_AB R11, RZ, R14 ;  /* 0x0000000eff0b723e */ /* 0x000fe200000000ff */
[----:B------:R-:W-:Y:S01]  /*10c90*/  HFMA2 R7, R7.H0_H0, 6.103515625e-05, 6.103515625e-05, R6.H0_H0 ;  /* 0x0400040007077831 */ /* 0x000fe20000040806 */
[----:B------:R-:W-:Y:S02]  /*10ca0*/  HSETP2.EQ.AND P3, P2, R8.H0_H0, 0.0226898193359375, 0.007297515869140625, PT ;  /* 0x25cf1f7908007434 */ /* 0x000fe40003a62800 */
[----:B------:R-:W-:Y:S01]  /*10cb0*/  PLOP3.LUT P1, PT, P0, P1, PT, 0xf2, 0x2f ;  /* 0x00000000002f781c */ /* 0x000fe20000723e72 */
[----:B------:R-:W-:Y:S01]  /*10cc0*/  FFMA R16, R4, 1.4426950216293334961, -RZ ;  /* 0x3fb8aa3b04107823 */ /* 0x000fe200000008ff */
[----:B------:R-:W-:-:S02]  /*10cd0*/  HSETP2.GEU.AND P6, PT, |R11|.H0_H0, 8.523464202880859375e-06, 8.523464202880859375e-06, PT ;  /* 0x008f008f0b007434 */ /* 0x000fc40003fcea00 */
[----:B------:R-:W-:Y:S01]  /*10ce0*/  HSETP2.GT.AND P0, PT, |R11|.H0_H0, RZ.H0_H0, PT ;  /* 0x200000ff0b007234 */ /* 0x000fe20003f04a00 */
[----:B------:R-:W0:Y:S01]  /*10cf0*/  MUFU.EX2 R6, R16 ;  /* 0x0000001000067308 */ /* 0x000e220000000800 */
[----:B------:R-:W-:Y:S02]  /*10d00*/  SEL R4, RZ, 0x3c00, !P4 ;  /* 0x00003c00ff047807 */ /* 0x000fe40006000000 */
[----:B------:R-:W-:Y:S02]  /*10d10*/  HSETP2.EQ.AND P5, P4, R8.H0_H0, -2.966796875, -2.615234375, PT ;  /* 0xc1efc13b08007434 */ /* 0x000fe40003ca2800 */
[----:B------:R-:W-:Y:S01]  /*10d20*/  PLOP3.LUT P0, PT, P6, P0, PT, 0xf2, 0x2f ;  /* 0x00000000002f781c */ /* 0x000fe20003701e72 */
[----:B------:R-:W-:Y:S01]  /*10d30*/  HFMA2 R7, R4.H0_H0, 3.0517578125e-05, 3.0517578125e-05, R7.H0_H0 ;  /* 0x0200020004077831 */ /* 0x000fe20000040807 */
[----:B------:R-:W-:Y:S01]  /*10d40*/  PRMT R4, R9, 0x7610, R4 ;  /* 0x0000761009047816 */ /* 0x000fe20000000004 */
[----:B------:R-:W-:Y:S01]  /*10d50*/  @!P1 FFMA R17, R10, -11.3125, R17 ;  /* 0xc13500000a119823 */ /* 0x000fe20000000011 */
[----:B------:R-:W-:-:S02]  /*10d60*/  SEL R18, RZ, 0x3c00, !P5 ;  /* 0x00003c00ff127807 */ /* 0x000fc40006800000 */
[----:B------:R-:W-:Y:S01]  /*10d70*/  PRMT R7, R7, 0x5410, R11 ;  /* 0x0000541007077816 */ /* 0x000fe2000000000b */
[----:B------:R-:W-:Y:S01]  /*10d80*/  @!P1 FFMA R8, R17, 0.088397793471813201904, R10 ;  /* 0x3db509e711089823 */ /* 0x000fe2000000000a */
[----:B------:R-:W-:Y:S01]  /*10d90*/  FMUL R10, R15, 0.088397793471813201904 ;  /* 0x3db509e70f0a7820 */ /* 0x000fe20000400000 */
[----:B------:R-:W-:Y:S02]  /*10da0*/  SEL R17, RZ, 0x3c00, !P3 ;  /* 0x00003c00ff117807 */ /* 0x000fe40005800000 */
[----:B0-----:R-:W-:Y:S02]  /*10db0*/  F2FP.F16.F32.PACK_AB R16, RZ, R6 ;  /* 0x00000006ff10723e */ /* 0x001fe400000000ff */
[----:B------:R-:W-:Y:S01]  /*10dc0*/  @!P0 FFMA R13, R14, -11.3125, R13 ;  /* 0xc13500000e0d8823 */ /* 0x000fe2000000000d */
[----:B------:R-:W-:Y:S01]  /*10dd0*/  @!P1 F2FP.F16.F32.PACK_AB R9, RZ, R8 ;  /* 0x00000008ff09923e */ /* 0x000fe200000000ff */
[----:B------:R-:W-:Y:S01]  /*10de0*/  FMUL R6, R19, 0.088397793471813201904 ;  /* 0x3db509e713067820 */ /* 0x000fe20000400000 */
[----:B------:R-:W-:Y:S01]  /*10df0*/  F2FP.F16.F32.PACK_AB R8, RZ, R10 ;  /* 0x0000000aff08723e */ /* 0x000fe200000000ff */
[----:B------:R-:W-:Y:S01]  /*10e00*/  @!P0 FFMA R14, R13, 0.088397793471813201904, R14 ;  /* 0x3db509e70d0e8823 */ /* 0x000fe2000000000e */
[----:B------:R-:W-:Y:S01]  /*10e10*/  @!P1 PRMT R4, R9, 0x7610, R4 ;  /* 0x0000761009049816 */ /* 0x000fe20000000004 */
[----:B------:R-:W-:Y:S01]  /*10e20*/  HFMA2 R17, R17.H0_H0, -0.0009765625, -0.0009765625, R16.H0_H0 ;  /* 0x9400940011117831 */ /* 0x000fe20000040810 */
[----:B------:R-:W-:-:S02]  /*10e30*/  F2FP.F16.F32.PACK_AB R9, RZ, R6 ;  /* 0x00000006ff09723e */ /* 0x000fc400000000ff */
[----:B------:R-:W-:Y:S02]  /*10e40*/  @!P0 F2FP.F16.F32.PACK_AB R14, RZ, R14 ;  /* 0x0000000eff0e823e */ /* 0x000fe400000000ff */
[C---:B------:R-:W-:Y:S02]  /*10e50*/  HSETP2.GEU.AND P3, PT, |R8|.reuse.H0_H0, 8.523464202880859375e-06, 8.523464202880859375e-06, PT ;  /* 0x008f008f08007434 */ /* 0x040fe40003f6ea00 */
[----:B------:R-:W-:Y:S02]  /*10e60*/  HSETP2.GT.AND P6, PT, |R8|.H0_H0, RZ.H0_H0, PT ;  /* 0x200000ff08007234 */ /* 0x000fe40003fc4a00 */
[----:B------:R-:W-:Y:S02]  /*10e70*/  @!P0 PRMT R7, R7, 0x5410, R14 ;  /* 0x0000541007078816 */ /* 0x000fe4000000000e */
[----:B------:R-:W0:Y:S01]  /*10e80*/  LDS.U16 R14, [R30+0xc] ;  /* 0x00000c001e0e7984 */ /* 0x000e220000000400 */
[----:B------:R-:W-:Y:S02]  /*10e90*/  SEL R16, RZ, 0x3c00, !P2 ;  /* 0x00003c00ff107807 */ /* 0x000fe40005000000 */
[C---:B------:R-:W-:Y:S01]  /*10ea0*/  HSETP2.GEU.AND P1, PT, |R9|.reuse.H0_H0, 8.523464202880859375e-06, 8.523464202880859375e-06, PT ;  /* 0x008f008f09007434 */ /* 0x040fe20003f2ea00 */
[----:B------:R-:W-:Y:S01]  /*10eb0*/  STS.U16 [R30], R7 ;  /* 0x000000071e007388 */ /* 0x000fe20000000400 */
[----:B------:R-:W-:Y:S01]  /*10ec0*/  HSETP2.GT.AND P2, PT, |R9|.H0_H0, RZ.H0_H0, PT ;  /* 0x200000ff09007234 */ /* 0x000fe20003f44a00 */
[----:B------:R-:W-:Y:S01]  /*10ed0*/  HFMA2 R17, R16.H0_H0, -0.0009765625, -0.0009765625, R17.H0_H0 ;  /* 0x9400940010117831 */ /* 0x000fe20000040811 */
[----:B------:R-:W-:-:S02]  /*10ee0*/  PLOP3.LUT P3, PT, P3, P6, PT, 0xf2, 0x2f ;  /* 0x00000000002f781c */ /* 0x000fc40001f6de72 */
[----:B------:R-:W-:Y:S02]  /*10ef0*/  SEL R13, RZ, 0x3c00, !P4 ;  /* 0x00003c00ff0d7807 */ /* 0x000fe40006000000 */
[----:B------:R-:W-:Y:S02]  /*10f00*/  PLOP3.LUT P1, PT, P1, P2, PT, 0xf2, 0x2f ;  /* 0x00000000002f781c */ /* 0x000fe40000f25e72 */
[C---:B------:R-:W-:Y:S02]  /*10f10*/  HSETP2.EQ.AND P5, P2, R4.reuse.H0_H0, -2.966796875, -2.615234375, PT ;  /* 0xc1efc13b04007434 */ /* 0x040fe40003aa2800 */
[----:B------:R-:W-:Y:S01]  /*10f20*/  HSETP2.EQ.AND P4, P6, R4.H0_H0, 0.0226898193359375, 0.007297515869140625, PT ;  /* 0x25cf1f7904007434 */ /* 0x000fe20003e82800 */
[----:B------:R-:W-:-:S04]  /*10f30*/  HADD2.F32 R4, -RZ, R4.H0_H0 ;  /* 0x20000004ff047230 */ /* 0x000fc80000004100 */
[----:B------:R-:W-:Y:S01]  /*10f40*/  @!P3 FFMA R11, R10, -11.3125, R15 ;  /* 0xc13500000a0bb823 */ /* 0x000fe2000000000f */
[----:B------:R-:W-:Y:S01]  /*10f50*/  FFMA R28, R4, 1.4426950216293334961, -RZ ;  /* 0x3fb8aa3b041c7823 */ /* 0x000fe200000008ff */
[----:B------:R-:W-:Y:S01]  /*10f60*/  HFMA2 R15, R18.H0_H0, 6.103515625e-05, 6.103515625e-05, R17.H0_H0 ;  /* 0x04000400120f7831 */ /* 0x000fe20000040811 */
[----:B------:R-:W-:Y:S01]  /*10f70*/  SEL R31, RZ, 0x3c00, !P4 ;  /* 0x00003c00ff1f7807 */ /* 0x000fe20006000000 */
[----:B------:R-:W-:Y:S01]  /*10f80*/  @!P3 FFMA R4, R11, 0.088397793471813201904, R10 ;  /* 0x3db509e70b04b823 */ /* 0x000fe2000000000a */
[----:B------:R1:W2:Y:S01]  /*10f90*/  MUFU.EX2 R16, R28 ;  /* 0x0000001c00107308 */ /* 0x0002a20000000800 */
[----:B------:R-:W3:Y:S01]  /*10fa0*/  LDS.U16 R11, [R30+0xe] ;  /* 0x00000e001e0b7984 */ /* 0x000ee20000000400 */
[----:B------:R-:W-:Y:S02]  /*10fb0*/  HADD2.F32 R10, -RZ, R7.H1_H1 ;  /* 0x30000007ff0a7230 */ /* 0x000fe40000004100 */
[----:B------:R-:W-:Y:S01]  /*10fc0*/  @!P1 FFMA R19, R6, -11.3125, R19 ;  /* 0xc135000006139823 */ /* 0x000fe20000000013 */
[----:B------:R-:W-:-:S02]  /*10fd0*/  HFMA2 R13, R13.H0_H0, 3.0517578125e-05, 3.0517578125e-05, R15.H0_H0 ;  /* 0x020002000d0d7831 */ /* 0x000fc4000004080f */
[----:B------:R-:W-:Y:S01]  /*10fe0*/  HADD2.F32 R15, -RZ, R7.H0_H0 ;  /* 0x20000007ff0f7230 */ /* 0x000fe20000004100 */
[----:B------:R-:W-:Y:S01]  /*10ff0*/  SEL R17, RZ, 0x3c00, !P5 ;  /* 0x00003c00ff117807 */ /* 0x000fe20006800000 */
[----:B------:R-:W-:Y:S01]  /*11000*/  @!P1 FFMA R6, R19, 0.088397793471813201904, R6 ;  /* 0x3db509e713069823 */ /* 0x000fe20000000006 */
[----:B------:R-:W-:Y:S01]  /*11010*/  SEL R19, RZ, 0x3c00, !P6 ;  /* 0x00003c00ff137807 */ /* 0x000fe20007000000 */
[----:B-1----:R-:W-:Y:S01]  /*11020*/  FFMA R28, R10, 1.4426950216293334961, -RZ ;  /* 0x3fb8aa3b0a1c7823 */ /* 0x002fe200000008ff */
[----:B------:R-:W-:Y:S02]  /*11030*/  HADD2.F32 R18, -RZ, R13.H0_H0 ;  /* 0x2000000dff127230 */ /* 0x000fe40000004100 */
[----:B------:R-:W-:Y:S01]  /*11040*/  FADD R15, RZ, R15 ;  /* 0x0000000fff0f7221 */ /* 0x000fe20000000000 */
[C---:B------:R-:W-:Y:S01]  /*11050*/  HSETP2.EQ.AND P4, P6, R7.reuse.H1_H1, 0.0226898193359375, 0.007297515869140625, PT ;  /* 0x25cf1f7907007434 */ /* 0x040fe20003e82c00 */
[----:B------:R1:W4:Y:S01]  /*11060*/  MUFU.EX2 R10, R28 ;  /* 0x0000001c000a7308 */ /* 0x0003220000000800 */
[----:B------:R-:W-:Y:S01]  /*11070*/  HSETP2.EQ.AND P5, P0, R7.H1_H1, -2.966796875, -2.615234375, PT ;  /* 0xc1efc13b07007434 */ /* 0x000fe200038a2c00 */
[----:B0-----:R-:W-:-:S02]  /*11080*/  HADD2.F32 R14, -RZ, R14.H0_H0 ;  /* 0x2000000eff0e7230 */ /* 0x001fc40000004100 */
[----:B------:R-:W-:Y:S01]  /*11090*/  FADD R15, R18, R15 ;  /* 0x0000000f120f7221 */ /* 0x000fe20000000000 */
[----:B--2---:R-:W-:Y:S01]  /*110a0*/  F2FP.F16.F32.PACK_AB R16, RZ, R16 ;  /* 0x00000010ff10723e */ /* 0x004fe200000000ff */
[----:B------:R-:W-:Y:S01]  /*110b0*/  STS.U16 [R30+0x2], R13 ;  /* 0x0000020d1e007388 */ /* 0x000fe20000000400 */
[----:B------:R-:W-:Y:S02]  /*110c0*/  @!P3 F2FP.F16.F32.PACK_AB R4, RZ, R4 ;  /* 0x00000004ff04b23e */ /* 0x000fe400000000ff */
[----:B------:R-:W-:Y:S01]  /*110d0*/  @!P1 F2FP.F16.F32.PACK_AB R6, RZ, R6 ;  /* 0x00000006ff06923e */ /* 0x000fe200000000ff */
[----:B------:R-:W-:Y:S01]  /*110e0*/  HFMA2 R16, R31.H0_H0, -0.0009765625, -0.0009765625, R16.H0_H0 ;  /* 0x940094001f107831 */ /* 0x000fe20000040810 */
[----:B-1----:R-:W-:Y:S02]  /*110f0*/  SEL R28, RZ, 0x3c00, !P4 ;  /* 0x00003c00ff1c7807 */ /* 0x002fe40006000000 */
[----:B------:R-:W-:Y:S01]  /*11100*/  @!P3 PRMT R8, R4, 0x7610, R8 ;  /* 0x000076100408b816 */ /* 0x000fe20000000008 */
[----:B------:R-:W-:-:S02]  /*11110*/  HFMA2 R19, R19.H0_H0, -0.0009765625, -0.0009765625, R16.H0_H0 ;  /* 0x9400940013137831 */ /* 0x000fc40000040810 */
[----:B------:R-:W-:Y:S01]  /*11120*/  FMUL R16, R14, 0.088397793471813201904 ;  /* 0x3db509e70e107820 */ /* 0x000fe20000400000 */
[----:B------:R-:W-:Y:S01]  /*11130*/  @!P1 PRMT R9, R6, 0x7610, R9 ;  /* 0x0000761006099816 */ /* 0x000fe20000000009 */
[----:B------:R-:W-:Y:S01]  /*11140*/  HFMA2 R17, R17.H0_H0, 6.103515625e-05, 6.103515625e-05, R19.H0_H0 ;  /* 0x0400040011117831 */ /* 0x000fe20000040813 */
[----:B------:R-:W-:Y:S01]  /*11150*/  SEL R19, RZ, 0x3c00, !P2 ;  /* 0x00003c00ff137807 */ /* 0x000fe20005000000 */
[----:B------:R-:W-:Y:S01]  /*11160*/  HADD2.F32 R4, -RZ, R8.H0_H0 ;  /* 0x20000008ff047230 */ /* 0x000fe20000004100 */
[----:B------:R-:W-:Y:S02]  /*11170*/  F2FP.F16.F32.PACK_AB R18, RZ, R16 ;  /* 0x00000010ff12723e */ /* 0x000fe400000000ff */
[----:B----4-:R-:W-:Y:S01]  /*11180*/  F2FP.F16.F32.PACK_AB R10, RZ, R10 ;  /* 0x0000000aff0a723e */ /* 0x010fe200000000ff */
[----:B------:R-:W-:Y:S01]  /*11190*/  HFMA2 R17, R19.H0_H0, 3.0517578125e-05, 3.0517578125e-05, R17.H0_H0 ;  /* 0x0200020013117831 */ /* 0x000fe20000040811 */
[----:B------:R-:W-:Y:S01]  /*111a0*/  SEL R19, RZ, 0x3c00, !P6 ;  /* 0x00003c00ff137807 */ /* 0x000fe20007000000 */
[----:B------:R-:W-:Y:S01]  /*111b0*/  FFMA R4, R4, 1.4426950216293334961, -RZ ;  /* 0x3fb8aa3b04047823 */ /* 0x000fe200000008ff */
[----:B------:R-:W-:Y:S01]  /*111c0*/  HSETP2.GEU.AND P4, PT, |R18|.H0_H0, 8.523464202880859375e-06, 8.523464202880859375e-06, PT ;  /* 0x008f008f12007434 */ /* 0x000fe20003f8ea00 */
[----:B------:R-:W-:Y:S01]  /*111d0*/  HFMA2 R10, R28.H0_H0, -0.0009765625, -0.0009765625, R10.H0_H0 ;  /* 0x940094001c0a7831 */ /* 0x000fe2000004080a */
[----:B------:R-:W-:Y:S01]  /*111e0*/  HSETP2.GT.AND P2, PT, |R18|.H0_H0, RZ.H0_H0, PT ;  /* 0x200000ff12007234 */ /* 0x000fe20003f44a00 */
[----:B---3--:R-:W-:Y:S01]  /*111f0*/  HADD2.F32 R11, -RZ, R11.H0_H0 ;  /* 0x2000000bff0b7230 */ /* 0x008fe20000004100 */
[----:B------:R-:W-:Y:S01]  /*11200*/  STS.U16 [R30+0x4], R17 ;  /* 0x000004111e007388 */ /* 0x000fe20000000400 */
[----:B------:R-:W-:Y:S01]  /*11210*/  HFMA2 R10, R19.H0_H0, -0.0009765625, -0.0009765625, R10.H0_H0 ;  /* 0x94009400130a7831 */ /* 0x000fe2000004080a */
[----:B------:R-:W-:Y:S01]  /*11220*/  SEL R19, RZ, 0x3c00, !P5 ;  /* 0x00003c00ff137807 */ /* 0x000fe20006800000 */
[----:B------:R-:W0:Y:S01]  /*11230*/  MUFU.EX2 R4, R4 ;  /* 0x0000000400047308 */ /* 0x000e220000000800 */
[----:B------:R-:W-:Y:S01]  /*11240*/  PLOP3.LUT P2, PT, P4, P2, PT, 0xf2, 0x2f ;  /* 0x00000000002f781c */ /* 0x000fe20002745e72 */
[----:B------:R-:W-:-:S02]  /*11250*/  FMUL R28, R11, 0.088397793471813201904 ;  /* 0x3db509e70b1c7820 */ /* 0x000fc40000400000 */
[----:B------:R-:W-:Y:S01]  /*11260*/  HFMA2 R10, R19.H0_H0, 6.103515625e-05, 6.103515625e-05, R10.H0_H0 ;  /* 0x04000400130a7831 */ /* 0x000fe2000004080a */
[----:B------:R-:W-:Y:S02]  /*11270*/  SEL R19, RZ, 0x3c00, !P0 ;  /* 0x00003c00ff137807 */ /* 0x000fe40004000000 */
[----:B------:R-:W-:-:S03]  /*11280*/  F2FP.F16.F32.PACK_AB R6, RZ, R28 ;  /* 0x0000001cff06723e */ /* 0x000fc600000000ff */
[----:B------:R-:W-:Y:S02]  /*11290*/  HFMA2 R10, R19.H0_H0, 3.0517578125e-05, 3.0517578125e-05, R10.H0_H0 ;  /* 0x02000200130a7831 */ /* 0x000fe4000004080a */
[C---:B------:R-:W-:Y:S02]  /*112a0*/  HSETP2.GEU.AND P1, PT, |R6|.reuse.H0_H0, 8.523464202880859375e-06, 8.523464202880859375e-06, PT ;  /* 0x008f008f06007434 */ /* 0x040fe40003f2ea00 */
[----:B------:R-:W-:Y:S01]  /*112b0*/  @!P2 FFMA R31, R16, -11.3125, R14 ;  /* 0xc1350000101fa823 */ /* 0x000fe2000000000e */
[----:B------:R-:W-:Y:S01]  /*112c0*/  HADD2.F32 R14, -RZ, R17.H0_H0 ;  /* 0x20000011ff0e7230 */ /* 0x000fe20000004100 */
[----:B------:R-:W-:Y:S02]  /*112d0*/  HSETP2.GT.AND P0, PT, |R6|.H0_H0, RZ.H0_H0, PT ;  /* 0x200000ff06007234 */ /* 0x000fe40003f04a00 */
[----:B------:R-:W-:Y:S01]  /*112e0*/  @!P2 FFMA R31, R31, 0.088397793471813201904, R16 ;  /* 0x3db509e71f1fa823 */ /* 0x000fe20000000010 */
[----:B0-----:R-:W-:Y:S01]  /*112f0*/  F2FP.F16.F32.PACK_AB R16, RZ, R4 ;  /* 0x00000004ff10723e */ /* 0x001fe200000000ff */
[----:B------:R-:W-:Y:S01]  /*11300*/  FADD R15, R15, R14 ;  /* 0x0000000e0f0f7221 */ /* 0x000fe20000000000 */
[----:B------:R-:W-:Y:S01]  /*11310*/  HADD2.F32 R14, -RZ, R10.H0_H0 ;  /* 0x2000000aff0e7230 */ /* 0x000fe20000004100 */
[----:B------:R-:W-:-:S02]  /*11320*/  PLOP3.LUT P0, PT, P1, P0, PT, 0xf2, 0x2f ;  /* 0x00000000002f781c */ /* 0x000fc40000f01e72 */
[----:B------:R-:W-:Y:S02]  /*11330*/  @!P2 F2FP.F16.F32.PACK_AB R31, RZ, R31 ;  /* 0x0000001fff1fa23e */ /* 0x000fe400000000ff */
[----:B------:R-:W-:Y:S01]  /*11340*/  FADD R14, R15, R14 ;  /* 0x0000000e0f0e7221 */ /* 0x000fe20000000000 */
[----:B------:R-:W-:Y:S01]  /*11350*/  HADD2.F32 R15, -RZ, R9.H0_H0 ;  /* 0x20000009ff0f7230 */ /* 0x000fe20000004100 */
[----:B------:R-:W-:Y:S02]  /*11360*/  HSETP2.EQ.AND P3, P1, R8.H0_H0, 0.0226898193359375, 0.007297515869140625, PT ;  /* 0x25cf1f7908007434 */ /* 0x000fe40003962800 */
[----:B------:R-:W-:Y:S02]  /*11370*/  @!P2 PRMT R18, R31, 0x7610, R18 ;  /* 0x000076101f12a816 */ /* 0x000fe40000000012 */
[----:B------:R-:W-:Y:S01]  /*11380*/  FFMA R15, R15, 1.4426950216293334961, -RZ ;  /* 0x3fb8aa3b0f0f7823 */ /* 0x000fe200000008ff */
[----:B------:R-:W-:Y:S02]  /*11390*/  SEL R19, RZ, 0x3c00, !P3 ;  /* 0x00003c00ff137807 */ /* 0x000fe40005800000 */
[----:B------:R-:W-:Y:S01]  /*113a0*/  @!P0 FFMA R11, R28, -11.3125, R11 ;  /* 0xc13500001c0b8823 */ /* 0x000fe2000000000b */
[----:B------:R-:W-:Y:S01]  /*113b0*/  HADD2.F32 R4, -RZ, R18.H0_H0 ;  /* 0x20000012ff047230 */ /* 0x000fe20000004100 */
[----:B------:R-:W-:Y:S01]  /*113c0*/  HSETP2.EQ.AND P2, P5, R9.H0_H0, 0.0226898193359375, 0.007297515869140625, PT ;  /* 0x25cf1f7909007434 */ /* 0x000fe20003d42800 */
[----:B------:R-:W0:Y:S01]  /*113d0*/  MUFU.EX2 R15, R15 ;  /* 0x0000000f000f7308 */ /* 0x000e220000000800 */
[----:B------:R-:W-:Y:S01]  /*113e0*/  @!P0 FFMA R11, R11, 0.088397793471813201904, R28 ;  /* 0x3db509e70b0b8823 */ /* 0x000fe2000000001c */
[----:B------:R-:W-:-:S02]  /*113f0*/  HFMA2 R16, R19.H0_H0, -0.0009765625, -0.0009765625, R16.H0_H0 ;  /* 0x9400940013107831 */ /* 0x000fc40000040810 */
[----:B------:R-:W-:Y:S01]  /*11400*/  FFMA R19, R4, 1.4426950216293334961, -RZ ;  /* 0x3fb8aa3b04137823 */ /* 0x000fe200000008ff */
[----:B------:R-:W-:Y:S02]  /*11410*/  HSETP2.EQ.AND P4, P3, R8.H0_H0, -2.966796875, -2.615234375, PT ;  /* 0xc1efc13b08007434 */ /* 0x000fe40003b82800 */
[----:B------:R-:W-:Y:S02]  /*11420*/  @!P0 F2FP.F16.F32.PACK_AB R11, RZ, R11 ;  /* 0x0000000bff0b823e */ /* 0x000fe400000000ff */
[----:B------:R-:W-:Y:S01]  /*11430*/  SEL R8, RZ, 0x3c00, !P2 ;  /* 0x00003c00ff087807 */ /* 0x000fe20005000000 */
[----:B------:R-:W1:Y:S01]  /*11440*/  MUFU.EX2 R19, R19 ;  /* 0x0000001300137308 */ /* 0x000e620000000800 */
[----:B------:R-:W-:Y:S02]  /*11450*/  @!P0 PRMT R6, R11, 0x7610, R6 ;  /* 0x000076100b068816 */ /* 0x000fe40000000006 */
[----:B------:R-:W-:Y:S02]  /*11460*/  SEL R11, RZ, 0x3c00, !P1 ;  /* 0x00003c00ff0b7807 */ /* 0x000fe40004800000 */
[----:B------:R-:W-:Y:S01]  /*11470*/  HSETP2.EQ.AND P0, P1, R9.H0_H0, -2.966796875, -2.615234375, PT ;  /* 0xc1efc13b09007434 */ /* 0x000fe20003902800 */
[----:B------:R-:W-:Y:S01]  /*11480*/  HADD2.F32 R4, -RZ, R6.H0_H0 ;  /* 0x20000006ff047230 */ /* 0x000fe20000004100 */
[----:B0-----:R-:W-:Y:S01]  /*11490*/  F2FP.F16.F32.PACK_AB R15, RZ, R15 ;  /* 0x0000000fff0f723e */ /* 0x001fe200000000ff */
[----:B------:R-:W-:Y:S01]  /*114a0*/  HFMA2 R11, R11.H0_H0, -0.0009765625, -0.0009765625, R16.H0_H0 ;  /* 0x940094000b0b7831 */ /* 0x000fe20000040810 */
[----:B------:R-:W-:-:S02]  /*114b0*/  SEL R16, RZ, 0x3c00, !P4 ;  /* 0x00003c00ff107807 */ /* 0x000fc40006000000 */
[----:B------:R-:W-:Y:S01]  /*114c0*/  FFMA R28, R4, 1.4426950216293334961, -RZ ;  /* 0x3fb8aa3b041c7823 */ /* 0x000fe200000008ff */
[----:B------:R-:W-:Y:S01]  /*114d0*/  HFMA2 R8, R8.H0_H0, -0.0009765625, -0.0009765625, R15.H0_H0 ;  /* 0x9400940008087831 */ /* 0x000fe2000004080f */
[----:B------:R-:W-:Y:S02]  /*114e0*/  SEL R15, RZ, 0x3c00, !P5 ;  /* 0x00003c00ff0f7807 */ /* 0x000fe40006800000 */
[----:B------:R-:W0:Y:S01]  /*114f0*/  MUFU.EX2 R9, R28 ;  /* 0x0000001c00097308 */ /* 0x000e220000000800 */
[----:B------:R-:W-:Y:S01]  /*11500*/  HFMA2 R4, R16.H0_H0, 6.103515625e-05, 6.103515625e-05, R11.H0_H0 ;  /* 0x0400040010047831 */ /* 0x000fe2000004080b */
[----:B------:R-:W-:Y:S01]  /*11510*/  SEL R11, RZ, 0x3c00, !P3 ;  /* 0x00003c00ff0b7807 */ /* 0x000fe20005800000 */
[----:B------:R-:W-:Y:S01]  /*11520*/  HFMA2 R8, R15.H0_H0, -0.0009765625, -0.0009765625, R8.H0_H0 ;  /* 0x940094000f087831 */ /* 0x000fe20000040808 */
[----:B------:R-:W-:Y:S02]  /*11530*/  SEL R15, RZ, 0x3c00, !P0 ;  /* 0x00003c00ff0f7807 */ /* 0x000fe40004000000 */
[----:B------:R-:W-:Y:S01]  /*11540*/  HSETP2.EQ.AND P0, P2, R18.H0_H0, 0.0226898193359375, 0.007297515869140625, PT ;  /* 0x25cf1f7912007434 */ /* 0x000fe20003a02800 */
[----:B------:R-:W-:Y:S01]  /*11550*/  HFMA2 R4, R11.H0_H0, 3.0517578125e-05, 3.0517578125e-05, R4.H0_H0 ;  /* 0x020002000b047831 */ /* 0x000fe20000040804 */
[----:B------:R-:W-:Y:S01]  /*11560*/  HSETP2.EQ.AND P3, P4, R6.H0_H0, 0.0226898193359375, 0.007297515869140625, PT ;  /* 0x25cf1f7906007434 */ /* 0x000fe20003c62800 */
[----:B------:R-:W-:Y:S01]  /*11570*/  HFMA2 R8, R15.H0_H0, 6.103515625e-05, 6.103515625e-05, R8.H0_H0 ;  /* 0x040004000f087831 */ /* 0x000fe20000040808 */
[----:B-1----:R-:W-:-:S02]  /*11580*/  F2FP.F16.F32.PACK_AB R15, RZ, R19 ;  /* 0x00000013ff0f723e */ /* 0x002fc400000000ff */
[----:B------:R-:W-:Y:S01]  /*11590*/  SEL R16, RZ, 0x3c00, !P0 ;  /* 0x00003c00ff107807 */ /* 0x000fe20004000000 */
[----:B------:R-:W-:Y:S01]  /*115a0*/  STS.U16 [R30+0x8], R4 ;  /* 0x000008041e007388 */ /* 0x000fe20000000400 */
[----:B------:R-:W-:Y:S02]  /*115b0*/  SEL R19, RZ, 0x3c00, !P1 ;  /* 0x00003c00ff137807 */ /* 0x000fe40004800000 */
[----:B------:R-:W-:Y:S01]  /*115c0*/  HSETP2.EQ.AND P0, P1, R18.H0_H0, -2.966796875, -2.615234375, PT ;  /* 0xc1efc13b12007434 */ /* 0x000fe20003902800 */
[----:B------:R-:W-:Y:S01]  /*115d0*/  HFMA2 R15, R16.H0_H0, -0.0009765625, -0.0009765625, R15.H0_H0 ;  /* 0x94009400100f7831 */ /* 0x000fe2000004080f */
[----:B------:R-:W-:Y:S01]  /*115e0*/  SEL R11, RZ, 0x3c00, !P2 ;  /* 0x00003c00ff0b7807 */ /* 0x000fe20005000000 */
[----:B------:R-:W-:Y:S01]  /*115f0*/  HFMA2 R8, R19.H0_H0, 3.0517578125e-05, 3.0517578125e-05, R8.H0_H0 ;  /* 0x0200020013087831 */ /* 0x000fe20000040808 */
[----:B0-----:R-:W-:Y:S02]  /*11600*/  F2FP.F16.F32.PACK_AB R9, RZ, R9 ;  /* 0x00000009ff09723e */ /* 0x001fe400000000ff */
[----:B------:R-:W-:Y:S01]  /*11610*/  SEL R16, RZ, 0x3c00, !P3 ;  /* 0x00003c00ff107807 */ /* 0x000fe20005800000 */
[----:B------:R-:W-:Y:S01]  /*11620*/  HFMA2 R15, R11.H0_H0, -0.0009765625, -0.0009765625, R15.H0_H0 ;  /* 0x940094000b0f7831 */ /* 0x000fe2000004080f */
[----:B------:R-:W-:-:S02]  /*11630*/  SEL R18, RZ, 0x3c00, !P0 ;  /* 0x00003c00ff127807 */ /* 0x000fc40004000000 */
[----:B------:R-:W-:Y:S01]  /*11640*/  HSETP2.EQ.AND P0, P2, R6.H0_H0, -2.966796875, -2.615234375, PT ;  /* 0xc1efc13b06007434 */ /* 0x000fe20003a02800 */
[----:B------:R-:W-:Y:S01]  /*11650*/  HFMA2 R16, R16.H0_H0, -0.0009765625, -0.0009765625, R9.H0_H0 ;  /* 0x9400940010107831 */ /* 0x000fe20000040809 */
[----:B------:R-:W-:Y:S01]  /*11660*/  SEL R11, RZ, 0x3c00, !P4 ;  /* 0x00003c00ff0b7807 */ /* 0x000fe20006000000 */
[----:B------:R-:W-:Y:S01]  /*11670*/  HFMA2 R6, R18.H0_H0, 6.103515625e-05, 6.103515625e-05, R15.H0_H0 ;  /* 0x0400040012067831 */ /* 0x000fe2000004080f */
[----:B------:R-:W-:Y:S02]  /*11680*/  SEL R9, RZ, 0x3c00, !P1 ;  /* 0x00003c00ff097807 */ /* 0x000fe40004800000 */
[----:B------:R-:W-:Y:S01]  /*11690*/  SEL R15, RZ, 0x3c00, !P0 ;  /* 0x00003c00ff0f7807 */ /* 0x000fe20004000000 */
[----:B------:R-:W-:Y:S02]  /*116a0*/  HFMA2 R16, R11.H0_H0, -0.0009765625, -0.0009765625, R16.H0_H0 ;  /* 0x940094000b107831 */ /* 0x000fe40000040810 */
[----:B------:R-:W-:Y:S02]  /*116b0*/  HADD2.F32 R11, -RZ, R4.H0_H0 ;  /* 0x20000004ff0b7230 */ /* 0x000fe40000004100 */
[----:B------:R-:W-:Y:S01]  /*116c0*/  HFMA2 R6, R9.H0_H0, 3.0517578125e-05, 3.0517578125e-05, R6.H0_H0 ;  /* 0x0200020009067831 */ /* 0x000fe20000040806 */
[----:B------:R-:W-:Y:S01]  /*116d0*/  SEL R9, RZ, 0x3c00, !P2 ;  /* 0x00003c00ff097807 */ /* 0x000fe20005000000 */
[----:B------:R-:W-:-:S02]  /*116e0*/  HFMA2 R16, R15.H0_H0, 6.103515625e-05, 6.103515625e-05, R16.H0_H0 ;  /* 0x040004000f107831 */ /* 0x000fc40000040810 */
[----:B------:R-:W-:Y:S02]  /*116f0*/  HADD2.F32 R15, -RZ, R8.H0_H0 ;  /* 0x20000008ff0f7230 */ /* 0x000fe40000004100 */
[----:B------:R-:W-:Y:S01]  /*11700*/  FADD R14, R14, R11 ;  /* 0x0000000b0e0e7221 */ /* 0x000fe20000000000 */
[----:B------:R-:W-:Y:S02]  /*11710*/  HADD2.F32 R11, -RZ, R6.H0_H0 ;  /* 0x20000006ff0b7230 */ /* 0x000fe40000004100 */
[----:B------:R-:W-:Y:S01]  /*11720*/  HFMA2 R9, R9.H0_H0, 3.0517578125e-05, 3.0517578125e-05, R16.H0_H0 ;  /* 0x0200020009097831 */ /* 0x000fe20000040810 */
[----:B------:R-:W-:Y:S01]  /*11730*/  ISETP.GT.U32.AND P0, PT, R21, 0x3, PT ;  /* 0x000000031500780c */ /* 0x000fe20003f04070 */
[----:B------:R-:W-:Y:S01]  /*11740*/  FADD R16, R14, R15 ;  /* 0x0000000f0e107221 */ /* 0x000fe20000000000 */
[----:B------:R-:W-:Y:S02]  /*11750*/  ISETP.NE.AND P2, PT, R25, RZ, PT ;  /* 0x000000ff1900720c */ /* 0x000fe40003f45270 */
[----:B------:R-:W-:-:S02]  /*11760*/  HADD2.F32 R14, -RZ, R9.H0_H0 ;  /* 0x20000009ff0e7230 */ /* 0x000fc40000004100 */
[----:B------:R-:W-:Y:S01]  /*11770*/  FADD R11, R16, R11 ;  /* 0x0000000b100b7221 */ /* 0x000fe20000000000 */
[----:B------:R-:W-:Y:S01]  /*11780*/  STS.U16 [R30+0xe], R9 ;  /* 0x00000e091e007388 */ /* 0x000fe20000000400 */
[----:B------:R-:W-:Y:S02]  /*11790*/  ISETP.NE.AND P1, PT, R21, RZ, PT ;  /* 0x000000ff1500720c */ /* 0x000fe40003f25270 */
[----:B------:R-:W-:-:S05]  /*117a0*/  FADD R11, R11, R14 ;  /* 0x0000000e0b0b7221 */ /* 0x000fca0000000000 */
[----:B------:R-:W0:Y:S02]  /*117b0*/  SHFL.DOWN PT, R18, R11, 0x10, 0x1f ;  /* 0x0a001f000b127f89 */ /* 0x000e2400000e0000 */
[----:B0-----:R-:W-:Y:S01]  /*117c0*/  FADD R18, R11, R18 ;  /* 0x000000120b127221 */ /* 0x001fe20000000000 */
[----:B------:R-:W-:Y:S02]  /*117d0*/  PRMT R11, R10, 0x7610, R11 ;  /* 0x000076100a0b7816 */ /* 0x000fe4000000000b */
[----:B------:R-:W-:Y:S02]  /*117e0*/  @!P0 IADD3 R10, PT, PT, R5, 0x800, RZ ;  /* 0x00000800050a8810 */ /* 0x000fe40007ffe0ff */
[----:B------:R-:W0:Y:S01]  /*117f0*/  SHFL.DOWN PT, R15, R18, 0x8, 0x1f ;  /* 0x09001f00120f7f89 */ /* 0x000e2200000e0000 */
[C---:B------:R-:W-:Y:S02]  /*11800*/  @!P1 LEA R5, R29.reuse, R5, 0x18 ;  /* 0x000000051d059211 */ /* 0x040fe400078ec0ff */
[----:B------:R-:W-:Y:S01]  /*11810*/  @!P0 LEA R10, R29, R10, 0x18 ;  /* 0x0000000a1d0a8211 */ /* 0x000fe200078ec0ff */
[----:B------:R-:W-:Y:S01]  /*11820*/  STS.U16 [R30+0x6], R11 ;  /* 0x0000060b1e007388 */ /* 0x000fe20000000400 */
[----:B0-----:R-:W-:-:S05]  /*11830*/  FADD R16, R18, R15 ;  /* 0x0000000f12107221 */ /* 0x001fca0000000000 */
[----:B------:R-:W0:Y:S02]  /*11840*/  SHFL.DOWN PT, R15, R16, 0x4, 0x1f ;  /* 0x08801f00100f7f89 */ /* 0x000e2400000e0000 */
[----:B0-----:R-:W-:Y:S01]  /*11850*/  FADD R15, R16, R15 ;  /* 0x0000000f100f7221 */ /* 0x001fe20000000000 */
[----:B------:R-:W-:-:S04]  /*11860*/  PRMT R16, R6, 0x7610, R16 ;  /* 0x0000761006107816 */ /* 0x000fc80000000010 */
[----:B------:R-:W0:Y:S04]  /*11870*/  SHFL.DOWN PT, R14, R15, 0x2, 0x1f ;  /* 0x08401f000f0e7f89 */ /* 0x000e2800000e0000 */
[----:B------:R-:W-:Y:S01]  /*11880*/  STS.U16 [R30+0xc], R16 ;  /* 0x00000c101e007388 */ /* 0x000fe20000000400 */
[----:B0-----:R-:W-:Y:S01]  /*11890*/  FADD R14, R15, R14 ;  /* 0x0000000e0f0e7221 */ /* 0x001fe20000000000 */
[----:B------:R-:W-:Y:S02]  /*118a0*/  PRMT R15, R8, 0x7610, R15 ;  /* 0x00007610080f7816 */ /* 0x000fe4000000000f */
[----:B------:R-:W-:Y:S02]  /*118b0*/  @!P0 LEA R8, R21, R10, 0x2 ;  /* 0x0000000a15088211 */ /* 0x000fe400078e10ff */
[----:B------:R-:W0:Y:S04]  /*118c0*/  SHFL.DOWN PT, R19, R14, 0x1, 0x1f ;  /* 0x08201f000e137f89 */ /* 0x000e2800000e0000 */
[----:B------:R-:W-:Y:S01]  /*118d0*/  STS.U16 [R30+0xa], R15 ;  /* 0x00000a0f1e007388 */ /* 0x000fe20000000400 */
[----:B0-----:R-:W-:-:S05]  /*118e0*/  FADD R19, R14, R19 ;  /* 0x000000130e137221 */ /* 0x001fca0000000000 */
[----:B------:R-:W-:Y:S01]  /*118f0*/  @!P2 STS [R22], R19 ;  /* 0x000000131600a388 */ /* 0x000fe20000000800 */
[----:B------:R-:W-:Y:S06]  /*11900*/  BAR.SYNC.DEFER_BLOCKING 0x0 ;  /* 0x0000000000007b1d */ /* 0x000fec0000010000 */
[----:B------:R-:W0:Y:S02]  /*11910*/  @!P0 LDS R6, [R8] ;  /* 0x0000000008068984 */ /* 0x000e240000000800 */
[----:B0-----:R-:W-:Y:S02]  /*11920*/  @!P0 MOV R19, R6 ;  /* 0x0000000600138202 */ /* 0x001fe40000000f00 */
[----:B------:R-:W-:-:S03]  /*11930*/  ISETP.GT.U32.AND P0, PT, R24, -0x3, PT ;  /* 0xfffffffd1800780c */ /* 0x000fc60003f04070 */
[----:B------:R-:W0:Y:S02]  /*11940*/  SHFL.DOWN PT, R10, R19, 0x2, 0x1f ;  /* 0x08401f00130a7f89 */ /* 0x000e2400000e0000 */
[----:B0-----:R-:W-:-:S05]  /*11950*/  FADD R7, R10, R19 ;  /* 0x000000130a077221 */ /* 0x001fca0000000000 */
[----:B------:R-:W0:Y:S02]  /*11960*/  SHFL.DOWN PT, R10, R7, 0x1, 0x1f ;  /* 0x08201f00070a7f89 */ /* 0x000e2400000e0000 */
[----:B0-----:R-:W-:-:S05]  /*11970*/  FADD R10, R7, R10 ;  /* 0x0000000a070a7221 */ /* 0x001fca0000000000 */
        /* <DEDUP_REMOVED lines=8> */
.L_x_501:
[----:B------:R-:W-:Y:S05]  /*11a00*/  @P0 BRA `(.L_x_219) ;  /* 0x0000001400580947 */ /* 0x000fea0003800000 */
[----:B------:R-:W-:Y:S01]  /*11a10*/  ISETP.GE.U32.AND P0, PT, R24, 0x3, PT ;  /* 0x000000031800780c */ /* 0x000fe20003f06070 */
[----:B------:R-:W-:Y:S01]  /*11a20*/  HFMA2 R6, -RZ, RZ, 0, 5.9604644775390625e-08 ;  /* 0x00000001ff067431 */ /* 0x000fe200000001ff */
[----:B------:R-:W-:-:S04]  /*11a30*/  IADD3 R4, PT, PT, R0, -0x2, RZ ;  /* 0xfffffffe00047810 */ /* 0x000fc80007ffe0ff */
[----:B0-----:R-:W-:-:S07]  /*11a40*/  LOP3.LUT R5, R4, 0x3, RZ, 0xc0, !PT ;  /* 0x0000000304057812 */ /* 0x001fce00078ec0ff */
[----:B------:R-:W-:Y:S05]  /*11a50*/  @!P0 BRA `(.L_x_220) ;  /* 0x0000001000248947 */ /* 0x000fea0003800000 */
[----:B------:R-:W-:Y:S01]  /*11a60*/  LOP3.LUT R4, R4, 0xfffffffc, RZ, 0xc0, !PT ;  /* 0xfffffffc04047812 */ /* 0x000fe200078ec0ff */
[----:B------:R-:W-:Y:S01]  /*11a70*/  BSSY B0, `(.L_x_221) ;  /* 0x0000106000007945 */ /* 0x000fe20003800000 */
[----:B------:R-:W-:Y:S02]  /*11a80*/  IADD3 R10, PT, PT, R29, 0x2, RZ ;  /* 0x000000021d0a7810 */ /* 0x000fe40007ffe0ff */
[----:B------:R-:W-:Y:S02]  /*11a90*/  MOV R6, 0x2 ;  /* 0x0000000200067802 */ /* 0x000fe40000000f00 */
[----:B------:R-:W-:-:S07]  /*11aa0*/  IADD3 R7, PT, PT, -R4, RZ, RZ ;  /* 0x000000ff04077210 */ /* 0x000fce0007ffe1ff */
.L_x_250:
[----:B------:R-:W-:Y:S01]  /*11ab0*/  IADD3 R7, PT, PT, R7, 0x4, RZ ;  /* 0x0000000407077810 */ /* 0x000fe20007ffe0ff */
[----:B------:R-:W-:Y:S05]  /*11ac0*/  YIELD ;  /* 0x0000000000007946 */ /* 0x000fea0003800000 */
[----:B------:R-:W-:Y:S01]  /*11ad0*/  BSSY.RECONVERGENT B1, `(.L_x_222) ;  /* 0x0000036000017945 */ /* 0x000fe20003800200 */
[----:B------:R-:W-:-:S03]  /*11ae0*/  ISETP.NE.AND P0, PT, R7, RZ, PT ;  /* 0x000000ff0700720c */ /* 0x000fc60003f05270 */
[----:B0123--:R-:W-:Y:S10]  /*11af0*/  @P1 BRA `(.L_x_223) ;  /* 0x0000000000cc1947 */ /* 0x00fff40003800000 */
[----:B------:R-:W0:Y:S01]  /*11b00*/  I2F.U32.RP R11, R0 ;  /* 0x00000000000b7306 */ /* 0x000e220000209000 */
[----:B------:R-:W1:Y:S01]  /*11b10*/  S2UR UR4, SR_CgaCtaId ;  /* 0x00000000000479c3 */ /* 0x000e620000008800 */
[----:B------:R-:W-:Y:S02]  /*11b20*/  MOV R8, RZ ;  /* 0x000000ff00087202 */ /* 0x000fe40000000f00 */
[----:B------:R-:W-:-:S04]  /*11b30*/  ISETP.NE.U32.AND P2, PT, R0, RZ, PT ;  /* 0x000000ff0000720c */ /* 0x000fc80003f45070 */
[----:B0-----:R-:W0:Y:S01]  /*11b40*/  MUFU.RCP R11, R11 ;  /* 0x0000000b000b7308 */ /* 0x001e220000001000 */
[----:B-1----:R-:W-:Y:S02]  /*11b50*/  MOV R29, UR4 ;  /* 0x00000004001d7c02 */ /* 0x002fe40008000f00 */
[----:B0-----:R-:W-:-:S05]  /*11b60*/  IADD3 R13, PT, PT, R11, 0xffffffe, RZ ;  /* 0x0ffffffe0b0d7810 */ /* 0x001fca0007ffe0ff */
[----:B------:R0:W1:Y:S02]  /*11b70*/  F2I.FTZ.U32.TRUNC.NTZ R9, R13 ;  /* 0x0000000d00097305 */ /* 0x000064000021f000 */
[----:B0-----:R-:W0:Y:S01]  /*11b80*/  S2R R13, SR_SWINHI ;  /* 0x00000000000d7919 */ /* 0x001e220000002f00 */
[----:B-1----:R-:W-:-:S05]  /*11b90*/  IADD3 R15, PT, PT, RZ, -R9, RZ ;  /* 0x80000009ff0f7210 */ /* 0x002fca0007ffe0ff */
[----:B------:R-:W-:-:S04]  /*11ba0*/  IMAD R15, R15, R0, RZ ;  /* 0x000000000f0f7224 */ /* 0x000fc800078e02ff */
[----:B------:R-:W-:Y:S01]  /*11bb0*/  IMAD.HI.U32 R4, R9, R15, R8 ;  /* 0x0000000f09047227 */ /* 0x000fe200078e0008 */
[----:B------:R-:W-:Y:S02]  /*11bc0*/  IADD3 R9, PT, PT, R10, -0x1, RZ ;  /* 0xffffffff0a097810 */ /* 0x000fe40007ffe0ff */
[----:B------:R-:W-:-:S03]  /*11bd0*/  MOV R8, 0x400 ;  /* 0x0000040000087802 */ /* 0x000fc60000000f00 */
[----:B------:R-:W-:Y:S01]  /*11be0*/  IMAD.HI.U32 R4, R4, R9, RZ ;  /* 0x0000000904047227 */ /* 0x000fe200078e00ff */
[C---:B------:R-:W-:Y:S02]  /*11bf0*/  LEA R11, R29.reuse, R8, 0x18 ;  /* 0x000000081d0b7211 */ /* 0x040fe400078ec0ff */
[----:B------:R-:W-:Y:S02]  /*11c00*/  IADD3 R8, PT, PT, R8, 0x810, RZ ;  /* 0x0000081008087810 */ /* 0x000fe40007ffe0ff */
[----:B------:R-:W-:Y:S02]  /*11c10*/  IADD3 R4, PT, PT, -R4, RZ, RZ ;  /* 0x000000ff04047210 */ /* 0x000fe40007ffe1ff */
[----:B------:R-:W1:Y:S01]  /*11c20*/  LDS R11, [R11+0x810] ;  /* 0x000810000b0b7984 */ /* 0x000e620000000800 */
[----:B------:R-:W-:Y:S02]  /*11c30*/  LEA R8, R29, R8, 0x18 ;  /* 0x000000081d087211 */ /* 0x000fe400078ec0ff */
[----:B------:R-:W-:-:S02]  /*11c40*/  IMAD R9, R0, R4, R9 ;  /* 0x0000000400097224 */ /* 0x000fc400078e0209 */
[----:B------:R-:W-:Y:S02]  /*11c50*/  MOV R14, R8 ;  /* 0x00000008000e7202 */ /* 0x000fe40000000f00 */
[----:B0-----:R-:W-:Y:S02]  /*11c60*/  MOV R15, R13 ;  /* 0x0000000d000f7202 */ /* 0x001fe40000000f00 */
[----:B------:R-:W-:-:S13]  /*11c70*/  ISETP.GE.U32.AND P1, PT, R9, R0, PT ;  /* 0x000000000900720c */ /* 0x000fda0003f26070 */
        /* <DEDUP_REMOVED lines=11> */
.L_x_225:
[----:B------:R-:W0:Y:S02]  /*11d30*/  LDS R8, [R14] ;  /* 0x000000000e087984 */ /* 0x000e240000000800 */
[----:B0-----:R-:W-:-:S05]  /*11d40*/  FADD R9, R11, R8 ;  /* 0x000000080b097221 */ /* 0x001fca0000000000 */
[----:B------:R-:W0:Y:S02]  /*11d50*/  ATOMS.CAST.SPIN P1, [R14], R8, R9 ;  /* 0x000000080e00758d */ /* 0x000e240001820009 */
[----:B0-----:R-:W-:Y:S05]  /*11d60*/  @!P1 BRA `(.L_x_225) ;  /* 0xfffffffc00f09947 */ /* 0x001fea000383ffff */
[----:B------:R-:W-:Y:S05]  /*11d70*/  BRA `(.L_x_223) ;  /* 0x00000000002c7947 */ /* 0x000fea0003800000 */
.L_x_224:
[----:B------:R-:W0:Y:S02]  /*11d80*/  QSPC.E.D P1, RZ, [R14] ;  /* 0x000000000eff73aa */ /* 0x000e240000020700 */
[----:B0-----:R-:W-:Y:S05]  /*11d90*/  @!P1 BRA `(.L_x_226) ;  /* 0x0000000000189947 */ /* 0x001fea0003800000 */
.L_x_227:
[----:B------:R-:W2:Y:S02]  /*11da0*/  LD.E R8, [R14] ;  /* 0x000000000e087980 */ /* 0x000ea40000100900 */
[----:B--2---:R-:W-:-:S06]  /*11db0*/  FADD R9, R11, R8 ;  /* 0x000000080b097221 */ /* 0x004fcc0000000000 */
[----:B------:R-:W2:Y:S02]  /*11dc0*/  ATOM.E.CAST.SPIN PT, R9, [R14], R8, R9 ;  /* 0x000000080e09738b */ /* 0x000ea400019e0109 */
[----:B--2---:R-:W-:-:S13]  /*11dd0*/  ISETP.EQ.U32.AND P1, PT, R9, 0x1, PT ;  /* 0x000000010900780c */ /* 0x004fda0003f22070 */
[----:B------:R-:W-:Y:S05]  /*11de0*/  @!P1 BRA `(.L_x_227) ;  /* 0xfffffffc00ec9947 */ /* 0x000fea000383ffff */
[----:B------:R-:W-:Y:S05]  /*11df0*/  BRA `(.L_x_223) ;  /* 0x00000000000c7947 */ /* 0x000fea0003800000 */
.L_x_226:
[----:B------:R-:W2:Y:S02]  /*11e00*/  LD.E R4, desc[UR8][R14.64] ;  /* 0x000000080e047980 */ /* 0x000ea4000c101900 */
[----:B--2---:R-:W-:-:S05]  /*11e10*/  FADD R11, R11, R4 ;  /* 0x000000040b0b7221 */ /* 0x004fca0000000000 */
[----:B------:R0:W-:Y:S02]  /*11e20*/  ST.E desc[UR8][R14.64], R11 ;  /* 0x0000000b0e007985 */ /* 0x0001e4000c101908 */
.L_x_223:
[----:B------:R-:W-:Y:S05]  /*11e30*/  BSYNC.RECONVERGENT B1 ;  /* 0x0000000000017941 */ /* 0x000fea0003800200 */
.L_x_222:
[----:B------:R-:W-:Y:S01]  /*11e40*/  UMOV UR4, 0xffffffff ;  /* 0xffffffff00047882 */ /* 0x000fe20000000000 */
[----:B------:R-:W-:Y:S02]  /*11e50*/  ISETP.NE.AND P1, PT, R21, RZ, PT ;  /* 0x000000ff1500720c */ /* 0x000fe40003f25270 */
[----:B------:R-:W-:Y:S11]  /*11e60*/  BRA.DIV UR4, `(.L_x_228) ;  /* 0x000000f604087947 */ /* 0x000ff6000b800000 */
[----:B------:R-:W-:-:S00]  /*11e70*/  MEMBAR.ALL.CTA ;  /* 0x0000000000007992 */ /* 0x000fc00000008000 */
[----:B------:R-:W-:Y:S06]  /*11e80*/  MEMBAR.ALL.GPU ;  /* 0x0000000000007992 */ /* 0x000fec000000a000 */
[----:B------:R-:W-:-:S00]  /*11e90*/  ERRBAR ;  /* 0x00000000000079ab */ /* 0x000fc00000000000 */
[----:B------:R-:W-:Y:S08]  /*11ea0*/  CGAERRBAR ;  /* 0x00000000000075ab */ /* 0x000ff00000000000 */
[----:B------:R-:W-:Y:S06]  /*11eb0*/  UCGABAR_ARV ;  /* 0x00000000000079c7 */ /* 0x000fec0008000000 */
[----:B------:R-:W-:Y:S01]  /*11ec0*/  UCGABAR_WAIT ;  /* 0x0000000000007dc7 */ /* 0x000fe20008000000 */
[----:B------:R-:W-:Y:S01]  /*11ed0*/  CCTL.IVALL ;  /* 0x00000000ff00798f */ /* 0x000fe20002000000 */
.L_x_505:
[----:B------:R-:W-:Y:S04]  /*11ee0*/  BSSY.RECONVERGENT B1, `(.L_x_229) ;  /* 0x0000034000017945 */ /* 0x000fe80003800200 */
[----:B------:R-:W-:Y:S05]  /*11ef0*/  @P1 BRA `(.L_x_230) ;  /* 0x0000000000c81947 */ /* 0x000fea0003800000 */
[----:B0-----:R-:W0:Y:S01]  /*11f00*/  I2F.U32.RP R11, R0 ;  /* 0x00000000000b7306 */ /* 0x001e220000209000 */
[----:B------:R-:W1:Y:S01]  /*11f10*/  S2UR UR4, SR_CgaCtaId ;  /* 0x00000000000479c3 */ /* 0x000e620000008800 */
[----:B------:R-:W-:-:S06]  /*11f20*/  ISETP.NE.U32.AND P3, PT, R0, RZ, PT ;  /* 0x000000ff0000720c */ /* 0x000fcc0003f65070 */
[----:B0-----:R-:W0:Y:S01]  /*11f30*/  MUFU.RCP R11, R11 ;  /* 0x0000000b000b7308 */ /* 0x001e220000001000 */
[----:B-1----:R-:W-:Y:S02]  /*11f40*/  MOV R29, UR4 ;  /* 0x00000004001d7c02 */ /* 0x002fe40008000f00 */
[----:B0-----:R-:W-:-:S05]  /*11f50*/  IADD3 R8, PT, PT, R11, 0xffffffe, RZ ;  /* 0x0ffffffe0b087810 */ /* 0x001fca0007ffe0ff */
[----:B------:R0:W1:Y:S02]  /*11f60*/  F2I.FTZ.U32.TRUNC.NTZ R9, R8 ;  /* 0x0000000800097305 */ /* 0x000064000021f000 */
[----:B0-----:R-:W-:Y:S01]  /*11f70*/  HFMA2 R8, -RZ, RZ, 0, 0 ;  /* 0x00000000ff087431 */ /* 0x001fe200000001ff */
[----:B-1----:R-:W-:-:S05]  /*11f80*/  IADD3 R13, PT, PT, RZ, -R9, RZ ;  /* 0x80000009ff0d7210 */ /* 0x002fca0007ffe0ff */
[----:B------:R-:W-:-:S04]  /*11f90*/  IMAD R13, R13, R0, RZ ;  /* 0x000000000d0d7224 */ /* 0x000fc800078e02ff */
[----:B------:R-:W-:-:S06]  /*11fa0*/  IMAD.HI.U32 R13, R9, R13, R8 ;  /* 0x0000000d090d7227 */ /* 0x000fcc00078e0008 */
[----:B------:R-:W-:Y:S02]  /*11fb0*/  IMAD.HI.U32 R4, R13, R10, RZ ;  /* 0x0000000a0d047227 */ /* 0x000fe400078e00ff */
[----:B------:R-:W0:Y:S03]  /*11fc0*/  S2R R13, SR_SWINHI ;  /* 0x00000000000d7919 */ /* 0x000e260000002f00 */
[----:B------:R-:W-:Y:S02]  /*11fd0*/  IADD3 R9, PT, PT, -R4, RZ, RZ ;  /* 0x000000ff04097210 */ /* 0x000fe40007ffe1ff */
[----:B------:R-:W-:-:S03]  /*11fe0*/  MOV R4, 0x400 ;  /* 0x0000040000047802 */ /* 0x000fc60000000f00 */
[----:B------:R-:W-:Y:S01]  /*11ff0*/  IMAD R9, R0, R9, R10 ;  /* 0x0000000900097224 */ /* 0x000fe200078e020a */
[----:B------:R-:W-:Y:S02]  /*12000*/  LEA R11, R29, R4, 0x18 ;  /* 0x000000041d0b7211 */ /* 0x000fe400078ec0ff */
[----:B------:R-:W-:Y:S02]  /*12010*/  IADD3 R4, PT, PT, R4, 0x810, RZ ;  /* 0x0000081004047810 */ /* 0x000fe40007ffe0ff */
[----:B------:R-:W-:Y:S02]  /*12020*/  ISETP.GE.U32.AND P2, PT, R9, R0, PT ;  /* 0x000000000900720c */ /* 0x000fe40003f46070 */
[----:B------:R-:W1:Y:S01]  /*12030*/  LDS R11, [R11+0x810] ;  /* 0x000810000b0b7984 */ /* 0x000e620000000800 */
[----:B------:R-:W-:-:S10]  /*12040*/  LEA R4, R29, R4, 0x18 ;  /* 0x000000041d047211 */ /* 0x000fd400078ec0ff */
        /* <DEDUP_REMOVED lines=13> */
.L_x_232:
[----:B------:R-:W0:Y:S02]  /*12120*/  LDS R8, [R14] ;  /* 0x000000000e087984 */ /* 0x000e240000000800 */
[----:B0-----:R-:W-:-:S05]  /*12130*/  FADD R9, R11, R8 ;  /* 0x000000080b097221 */ /* 0x001fca0000000000 */
[----:B------:R-:W0:Y:S02]  /*12140*/  ATOMS.CAST.SPIN P2, [R14], R8, R9 ;  /* 0x000000080e00758d */ /* 0x000e240001840009 */
[----:B0-----:R-:W-:Y:S05]  /*12150*/  @!P2 BRA `(.L_x_232) ;  /* 0xfffffffc00f0a947 */ /* 0x001fea000383ffff */
[----:B------:R-:W-:Y:S05]  /*12160*/  BRA `(.L_x_230) ;  /* 0x00000000002c7947 */ /* 0x000fea0003800000 */
.L_x_231:
[----:B------:R-:W0:Y:S02]  /*12170*/  QSPC.E.D P2, RZ, [R14] ;  /* 0x000000000eff73aa */ /* 0x000e240000040700 */
[----:B0-----:R-:W-:Y:S05]  /*12180*/  @!P2 BRA `(.L_x_233) ;  /* 0x000000000018a947 */ /* 0x001fea0003800000 */
.L_x_234:
[----:B------:R-:W2:Y:S02]  /*12190*/  LD.E R8, [R14] ;  /* 0x000000000e087980 */ /* 0x000ea40000100900 */
[----:B--2---:R-:W-:-:S06]  /*121a0*/  FADD R9, R11, R8 ;  /* 0x000000080b097221 */ /* 0x004fcc0000000000 */
[----:B------:R-:W2:Y:S02]  /*121b0*/  ATOM.E.CAST.SPIN PT, R9, [R14], R8, R9 ;  /* 0x000000080e09738b */ /* 0x000ea400019e0109 */
[----:B--2---:R-:W-:-:S13]  /*121c0*/  ISETP.EQ.U32.AND P2, PT, R9, 0x1, PT ;  /* 0x000000010900780c */ /* 0x004fda0003f42070 */
[----:B------:R-:W-:Y:S05]  /*121d0*/  @!P2 BRA `(.L_x_234) ;  /* 0xfffffffc00eca947 */ /* 0x000fea000383ffff */
[----:B------:R-:W-:Y:S05]  /*121e0*/  BRA `(.L_x_230) ;  /* 0x00000000000c7947 */ /* 0x000fea0003800000 */
.L_x_233:
[----:B------:R-:W2:Y:S02]  /*121f0*/  LD.E R4, desc[UR8][R14.64] ;  /* 0x000000080e047980 */ /* 0x000ea4000c101900 */
[----:B--2---:R-:W-:-:S05]  /*12200*/  FADD R11, R11, R4 ;  /* 0x000000040b0b7221 */ /* 0x004fca0000000000 */
[----:B------:R1:W-:Y:S02]  /*12210*/  ST.E desc[UR8][R14.64], R11 ;  /* 0x0000000b0e007985 */ /* 0x0003e4000c101908 */
.L_x_230:
[----:B------:R-:W-:Y:S05]  /*12220*/  BSYNC.RECONVERGENT B1 ;  /* 0x0000000000017941 */ /* 0x000fea0003800200 */
.L_x_229:
[----:B------:R-:W-:-:S03]  /*12230*/  UMOV UR4, 0xffffffff ;  /* 0xffffffff00047882 */ /* 0x000fc60000000000 */
        /* <DEDUP_REMOVED lines=8> */
.L_x_509:
[----:B------:R-:W-:Y:S04]  /*122c0*/  BSSY.RECONVERGENT B1, `(.L_x_236) ;  /* 0x0000035000017945 */ /* 0x000fe80003800200 */
[----:B------:R-:W-:Y:S05]  /*122d0*/  @P1 BRA `(.L_x_237) ;  /* 0x0000000000cc1947 */ /* 0x000fea0003800000 */
[----:B01----:R-:W0:Y:S01]  /*122e0*/  I2F.U32.RP R11, R0 ;  /* 0x00000000000b7306 */ /* 0x003e220000209000 */
[----:B------:R-:W1:Y:S01]  /*122f0*/  S2UR UR4, SR_CgaCtaId ;  /* 0x00000000000479c3 */ /* 0x000e620000008800 */
[----:B------:R-:W-:Y:S01]  /*12300*/  HFMA2 R8, -RZ, RZ, 0, 0 ;  /* 0x00000000ff087431 */ /* 0x000fe200000001ff */
[----:B------:R-:W-:-:S05]  /*12310*/  ISETP.NE.U32.AND P3, PT, R0, RZ, PT ;  /* 0x000000ff0000720c */ /* 0x000fca0003f65070 */
        /* <DEDUP_REMOVED lines=8> */
[----:B------:R-:W-:Y:S02]  /*123a0*/  IADD3 R9, PT, PT, R10, 0x1, RZ ;  /* 0x000000010a097810 */ /* 0x000fe40007ffe0ff */
        /* <DEDUP_REMOVED lines=22> */
.L_x_239:
[----:B------:R-:W0:Y:S02]  /*12510*/  LDS R8, [R14] ;  /* 0x000000000e087984 */ /* 0x000e240000000800 */
[----:B0-----:R-:W-:-:S05]  /*12520*/  FADD R9, R11, R8 ;  /* 0x000000080b097221 */ /* 0x001fca0000000000 */
[----:B------:R-:W0:Y:S02]  /*12530*/  ATOMS.CAST.SPIN P2, [R14], R8, R9 ;  /* 0x000000080e00758d */ /* 0x000e240001840009 */
[----:B0-----:R-:W-:Y:S05]  /*12540*/  @!P2 BRA `(.L_x_239) ;  /* 0xfffffffc00f0a947 */ /* 0x001fea000383ffff */
[----:B------:R-:W-:Y:S05]  /*12550*/  BRA `(.L_x_237) ;  /* 0x00000000002c7947 */ /* 0x000fea0003800000 */
.L_x_238:
[----:B------:R-:W0:Y:S02]  /*12560*/  QSPC.E.D P2, RZ, [R14] ;  /* 0x000000000eff73aa */ /* 0x000e240000040700 */
[----:B0-----:R-:W-:Y:S05]  /*12570*/  @!P2 BRA `(.L_x_240) ;  /* 0x000000000018a947 */ /* 0x001fea0003800000 */
.L_x_241:
[----:B------:R-:W2:Y:S02]  /*12580*/  LD.E R8, [R14] ;  /* 0x000000000e087980 */ /* 0x000ea40000100900 */
[----:B--2---:R-:W-:-:S06]  /*12590*/  FADD R9, R11, R8 ;  /* 0x000000080b097221 */ /* 0x004fcc0000000000 */
[----:B------:R-:W2:Y:S02]  /*125a0*/  ATOM.E.CAST.SPIN PT, R9, [R14], R8, R9 ;  /* 0x000000080e09738b */ /* 0x000ea400019e0109 */
[----:B--2---:R-:W-:-:S13]  /*125b0*/  ISETP.EQ.U32.AND P2, PT, R9, 0x1, PT ;  /* 0x000000010900780c */ /* 0x004fda0003f42070 */
[----:B------:R-:W-:Y:S05]  /*125c0*/  @!P2 BRA `(.L_x_241) ;  /* 0xfffffffc00eca947 */ /* 0x000fea000383ffff */
[----:B------:R-:W-:Y:S05]  /*125d0*/  BRA `(.L_x_237) ;  /* 0x00000000000c7947 */ /* 0x000fea0003800000 */
.L_x_240:
[----:B------:R-:W2:Y:S02]  /*125e0*/  LD.E R4, desc[UR8][R14.64] ;  /* 0x000000080e047980 */ /* 0x000ea4000c101900 */
[----:B--2---:R-:W-:-:S05]  /*125f0*/  FADD R11, R11, R4 ;  /* 0x000000040b0b7221 */ /* 0x004fca0000000000 */
[----:B------:R2:W-:Y:S02]  /*12600*/  ST.E desc[UR8][R14.64], R11 ;  /* 0x0000000b0e007985 */ /* 0x0005e4000c101908 */
.L_x_237:
[----:B------:R-:W-:Y:S05]  /*12610*/  BSYNC.RECONVERGENT B1 ;  /* 0x0000000000017941 */ /* 0x000fea0003800200 */
.L_x_236:
        /* <DEDUP_REMOVED lines=9> */
.L_x_513:
[----:B------:R-:W-:Y:S04]  /*126b0*/  BSSY.RECONVERGENT B1, `(.L_x_243) ;  /* 0x0000035000017945 */ /* 0x000fe80003800200 */
[----:B------:R-:W-:Y:S05]  /*126c0*/  @P1 BRA `(.L_x_244) ;  /* 0x0000000000cc1947 */ /* 0x000fea0003800000 */
[----:B012---:R-:W0:Y:S01]  /*126d0*/  I2F.U32.RP R11, R0 ;  /* 0x00000000000b7306 */ /* 0x007e220000209000 */
        /* <DEDUP_REMOVED lines=34> */
.L_x_246:
[----:B------:R-:W0:Y:S02]  /*12900*/  LDS R8, [R14] ;  /* 0x000000000e087984 */ /* 0x000e240000000800 */
[----:B0-----:R-:W-:-:S05]  /*12910*/  FADD R9, R11, R8 ;  /* 0x000000080b097221 */ /* 0x001fca0000000000 */
[----:B------:R-:W0:Y:S02]  /*12920*/  ATOMS.CAST.SPIN P2, [R14], R8, R9 ;  /* 0x000000080e00758d */ /* 0x000e240001840009 */
[----:B0-----:R-:W-:Y:S05]  /*12930*/  @!P2 BRA `(.L_x_246) ;  /* 0xfffffffc00f0a947 */ /* 0x001fea000383ffff */
[----:B------:R-:W-:Y:S05]  /*12940*/  BRA `(.L_x_244) ;  /* 0x00000000002c7947 */ /* 0x000fea0003800000 */
.L_x_245:
[----:B------:R-:W0:Y:S02]  /*12950*/  QSPC.E.D P2, RZ, [R14] ;  /* 0x000000000eff73aa */ /* 0x000e240000040700 */
[----:B0-----:R-:W-:Y:S05]  /*12960*/  @!P2 BRA `(.L_x_247) ;  /* 0x000000000018a947 */ /* 0x001fea0003800000 */
.L_x_248:
[----:B------:R-:W2:Y:S02]  /*12970*/  LD.E R8, [R14] ;  /* 0x000000000e087980 */ /* 0x000ea40000100900 */
[----:B--2---:R-:W-:-:S06]  /*12980*/  FADD R9, R11, R8 ;  /* 0x000000080b097221 */ /* 0x004fcc0000000000 */
[----:B------:R-:W2:Y:S02]  /*12990*/  ATOM.E.CAST.SPIN PT, R9, [R14], R8, R9 ;  /* 0x000000080e09738b */ /* 0x000ea400019e0109 */
[----:B--2---:R-:W-:-:S13]  /*129a0*/  ISETP.EQ.U32.AND P2, PT, R9, 0x1, PT ;  /* 0x000000010900780c */ /* 0x004fda0003f42070 */
[----:B------:R-:W-:Y:S05]  /*129b0*/  @!P2 BRA `(.L_x_248) ;  /* 0xfffffffc00eca947 */ /* 0x000fea000383ffff */
[----:B------:R-:W-:Y:S05]  /*129c0*/  BRA `(.L_x_244) ;  /* 0x00000000000c7947 */ /* 0x000fea0003800000 */
.L_x_247:
[----:B------:R-:W2:Y:S02]  /*129d0*/  LD.E R4, desc[UR8][R14.64] ;  /* 0x000000080e047980 */ /* 0x000ea4000c101900 */
[----:B--2---:R-:W-:-:S05]  /*129e0*/  FADD R11, R11, R4 ;  /* 0x000000040b0b7221 */ /* 0x004fca0000000000 */
[----:B------:R3:W-:Y:S02]  /*129f0*/  ST.E desc[UR8][R14.64], R11 ;  /* 0x0000000b0e007985 */ /* 0x0007e4000c101908 */
.L_x_244:
[----:B------:R-:W-:Y:S05]  /*12a00*/  BSYNC.RECONVERGENT B1 ;  /* 0x0000000000017941 */ /* 0x000fea0003800200 */
.L_x_243:
        /* <DEDUP_REMOVED lines=9> */
.L_x_517:
[----:B------:R-:W-:Y:S02]  /*12aa0*/  IADD3 R10, PT, PT, R10, 0x4, RZ ;  /* 0x000000040a0a7810 */ /* 0x000fe40007ffe0ff */
[----:B------:R-:W-:Y:S01]  /*12ab0*/  IADD3 R6, PT, PT, R6, 0x4, RZ ;  /* 0x0000000406067810 */ /* 0x000fe20007ffe0ff */
[----:B------:R-:W-:Y:S06]  /*12ac0*/  @P0 BRA `(.L_x_250) ;  /* 0xffffffec00f80947 */ /* 0x000fec000383ffff */
[----:B------:R-:W-:Y:S05]  /*12ad0*/  BSYNC B0 ;  /* 0x0000000000007941 */ /* 0x000fea0003800000 */
.L_x_221:
[----:B------:R-:W-:-:S07]  /*12ae0*/  IADD3 R6, PT, PT, R6, -0x1, RZ ;  /* 0xffffffff06067810 */ /* 0x000fce0007ffe0ff */
.L_x_220:
[----:B------:R-:W-:Y:S01]  /*12af0*/  ISETP.NE.AND P0, PT, R5, RZ, PT ;  /* 0x000000ff0500720c */ /* 0x000fe20003f05270 */
[----:B------:R-:W-:-:S12]  /*12b00*/  BSSY B0, `(.L_x_219) ;  /* 0x0000046000007945 */ /* 0x000fd80003800000 */
[----:B------:R-:W-:Y:S05]  /*12b10*/  @!P0 BRA `(.L_x_251) ;  /* 0x0000000400108947 */ /* 0x000fea0003800000 */
[----:B------:R-:W-:Y:S02]  /*12b20*/  IADD3 R29, PT, PT, R29, R6, RZ ;  /* 0x000000061d1d7210 */ /* 0x000fe40007ffe0ff */
[----:B------:R-:W-:-:S07]  /*12b30*/  IADD3 R6, PT, PT, -R5, RZ, RZ ;  /* 0x000000ff05067210 */ /* 0x000fce0007ffe1ff */
.L_x_259:
[----:B------:R-:W-:Y:S01]  /*12b40*/  IADD3 R6, PT, PT, R6, 0x1, RZ ;  /* 0x0000000106067810 */ /* 0x000fe20007ffe0ff */
[----:B------:R-:W-:Y:S05]  /*12b50*/  YIELD ;  /* 0x0000000000007946 */ /* 0x000fea0003800000 */
[----:B------:R-:W-:Y:S01]  /*12b60*/  BSSY.RECONVERGENT B1, `(.L_x_252) ;  /* 0x0000034000017945 */ /* 0x000fe20003800200 */
[----:B------:R-:W-:-:S03]  /*12b70*/  ISETP.NE.AND P0, PT, R6, RZ, PT ;  /* 0x000000ff0600720c */ /* 0x000fc60003f05270 */
[----:B----4-:R-:W-:Y:S10]  /*12b80*/  @P1 BRA `(.L_x_253) ;  /* 0x0000000000c41947 */ /* 0x010ff40003800000 */
[----:B------:R-:W4:Y:S01]  /*12b90*/  I2F.U32.RP R7, R0 ;  /* 0x0000000000077306 */ /* 0x000f220000209000 */
[----:B------:R-:W5:Y:S01]  /*12ba0*/  S2R R8, SR_CgaCtaId ;  /* 0x0000000000087919 */ /* 0x000f620000008800 */
[----:B------:R-:W-:Y:S01]  /*12bb0*/  HFMA2 R4, -RZ, RZ, 0, 0 ;  /* 0x00000000ff047431 */ /* 0x000fe200000001ff */
[----:B------:R-:W-:-:S05]  /*12bc0*/  ISETP.NE.U32.AND P3, PT, R0, RZ, PT ;  /* 0x000000ff0000720c */ /* 0x000fca0003f65070 */
[----:B----4-:R-:W4:Y:S02]  /*12bd0*/  MUFU.RCP R7, R7 ;  /* 0x0000000700077308 */ /* 0x010f240000001000 */
[----:B----4-:R-:W-:-:S06]  /*12be0*/  IADD3 R10, PT, PT, R7, 0xffffffe, RZ ;  /* 0x0ffffffe070a7810 */ /* 0x010fcc0007ffe0ff */
[----:B------:R4:W0:Y:S02]  /*12bf0*/  F2I.FTZ.U32.TRUNC.NTZ R5, R10 ;  /* 0x0000000a00057305 */ /* 0x000824000021f000 */
[----:B----4-:R-:W4:Y:S01]  /*12c00*/  S2R R10, SR_SWINHI ;  /* 0x00000000000a7919 */ /* 0x010f220000002f00 */
[----:B0-----:R-:W-:-:S05]  /*12c10*/  IADD3 R9, PT, PT, RZ, -R5, RZ ;  /* 0x80000005ff097210 */ /* 0x001fca0007ffe0ff */
[----:B------:R-:W-:-:S04]  /*12c20*/  IMAD R9, R9, R0, RZ ;  /* 0x0000000009097224 */ /* 0x000fc800078e02ff */
[----:B------:R-:W-:Y:S01]  /*12c30*/  IMAD.HI.U32 R4, R5, R9, R4 ;  /* 0x0000000905047227 */ /* 0x000fe200078e0004 */
[----:B------:R-:W-:-:S04]  /*12c40*/  MOV R5, 0x400 ;  /* 0x0000040000057802 */ /* 0x000fc80000000f00 */
[----:B-----5:R-:W-:Y:S01]  /*12c50*/  LEA R7, R8, R5, 0x18 ;  /* 0x0000000508077211 */ /* 0x020fe200078ec0ff */
[----:B------:R-:W-:Y:S01]  /*12c60*/  IMAD.HI.U32 R4, R4, R29, RZ ;  /* 0x0000001d04047227 */ /* 0x000fe200078e00ff */
[----:B------:R-:W-:-:S04]  /*12c70*/  IADD3 R5, PT, PT, R5, 0x810, RZ ;  /* 0x0000081005057810 */ /* 0x000fc80007ffe0ff */
[----:B------:R-:W-:Y:S01]  /*12c80*/  IADD3 R4, PT, PT, -R4, RZ, RZ ;  /* 0x000000ff04047210 */ /* 0x000fe20007ffe1ff */
[----:B------:R-:W0:Y:S01]  /*12c90*/  LDS R7, [R7+0x810] ;  /* 0x0008100007077984 */ /* 0x000e220000000800 */
[----:B------:R-:W-:-:S03]  /*12ca0*/  LEA R5, R8, R5, 0x18 ;  /* 0x0000000508057211 */ /* 0x000fc600078ec0ff */
[----:B------:R-:W-:Y:S01]  /*12cb0*/  IMAD R9, R0, R4, R29 ;  /* 0x0000000400097224 */ /* 0x000fe200078e021d */
[----:B------:R-:W-:Y:S02]  /*12cc0*/  MOV R4, R5 ;  /* 0x0000000500047202 */ /* 0x000fe40000000f00 */
[----:B----4-:R-:W-:Y:S02]  /*12cd0*/  MOV R5, R10 ;  /* 0x0000000a00057202 */ /* 0x010fe40000000f00 */
        /* <DEDUP_REMOVED lines=12> */
.L_x_255:
[----:B------:R-:W0:Y:S02]  /*12da0*/  LDS R4, [R8] ;  /* 0x0000000008047984 */ /* 0x000e240000000800 */
[----:B0-----:R-:W-:-:S05]  /*12db0*/  FADD R5, R7, R4 ;  /* 0x0000000407057221 */ /* 0x001fca0000000000 */
[----:B------:R-:W0:Y:S02]  /*12dc0*/  ATOMS.CAST.SPIN P2, [R8], R4, R5 ;  /* 0x000000040800758d */ /* 0x000e240001840005 */
[----:B0-----:R-:W-:Y:S05]  /*12dd0*/  @!P2 BRA `(.L_x_255) ;  /* 0xfffffffc00f0a947 */ /* 0x001fea000383ffff */
[----:B------:R-:W-:Y:S05]  /*12de0*/  BRA `(.L_x_253) ;  /* 0x00000000002c7947 */ /* 0x000fea0003800000 */
.L_x_254:
[----:B------:R-:W0:Y:S02]  /*12df0*/  QSPC.E.D P2, RZ, [R4] ;  /* 0x0000000004ff73aa */ /* 0x000e240000040700 */
[----:B0-----:R-:W-:Y:S05]  /*12e00*/  @!P2 BRA `(.L_x_256) ;  /* 0x000000000018a947 */ /* 0x001fea0003800000 */
.L_x_257:
[----:B------:R-:W4:Y:S02]  /*12e10*/  LD.E R8, [R4] ;  /* 0x0000000004087980 */ /* 0x000f240000100900 */
[----:B----4-:R-:W-:-:S06]  /*12e20*/  FADD R9, R7, R8 ;  /* 0x0000000807097221 */ /* 0x010fcc0000000000 */
[----:B------:R-:W4:Y:S02]  /*12e30*/  ATOM.E.CAST.SPIN PT, R9, [R4], R8, R9 ;  /* 0x000000080409738b */ /* 0x000f2400019e0109 */
[----:B----4-:R-:W-:-:S13]  /*12e40*/  ISETP.EQ.U32.AND P2, PT, R9, 0x1, PT ;  /* 0x000000010900780c */ /* 0x010fda0003f42070 */
[----:B------:R-:W-:Y:S05]  /*12e50*/  @!P2 BRA `(.L_x_257) ;  /* 0xfffffffc00eca947 */ /* 0x000fea000383ffff */
[----:B------:R-:W-:Y:S05]  /*12e60*/  BRA `(.L_x_253) ;  /* 0x00000000000c7947 */ /* 0x000fea0003800000 */
.L_x_256:
[----:B------:R-:W4:Y:S02]  /*12e70*/  LD.E R8, desc[UR8][R4.64] ;  /* 0x0000000804087980 */ /* 0x000f24000c101900 */
[----:B----4-:R-:W-:-:S05]  /*12e80*/  FADD R7, R7, R8 ;  /* 0x0000000807077221 */ /* 0x010fca0000000000 */
[----:B------:R4:W-:Y:S02]  /*12e90*/  ST.E desc[UR8][R4.64], R7 ;  /* 0x0000000704007985 */ /* 0x0009e4000c101908 */
.L_x_253:
[----:B------:R-:W-:Y:S05]  /*12ea0*/  BSYNC.RECONVERGENT B1 ;  /* 0x0000000000017941 */ /* 0x000fea0003800200 */
.L_x_252:
        /* <DEDUP_REMOVED lines=9> */
.L_x_521:
[----:B------:R-:W-:Y:S01]  /*12f40*/  IADD3 R29, PT, PT, R29, 0x1, RZ ;  /* 0x000000011d1d7810 */ /* 0x000fe20007ffe0ff */
[----:B------:R-:W-:Y:S06]  /*12f50*/  @P0 BRA `(.L_x_259) ;  /* 0xfffffff800f80947 */ /* 0x000fec000383ffff */
.L_x_251:
[----:B------:R-:W-:Y:S05]  /*12f60*/  BSYNC B0 ;  /* 0x0000000000007941 */ /* 0x000fea0003800000 */
.L_x_219:
[----:B------:R-:W-:Y:S01]  /*12f70*/  ISETP.GT.U32.AND P0, PT, R21, 0x3ff, PT ;  /* 0x000003ff1500780c */ /* 0x000fe20003f04070 */
[----:B------:R-:W-:-:S12]  /*12f80*/  BSSY.RECONVERGENT B0, `(.L_x_260) ;  /* 0x000001e000007945 */ /* 0x000fd80003800200 */
[----:B------:R-:W-:Y:S05]  /*12f90*/  @P0 BRA `(.L_x_261) ;  /* 0x0000000000700947 */ /* 0x000fea0003800000 */
[----:B------:R-:W5:Y:S01]  /*12fa0*/  S2UR UR5, SR_CgaCtaId ;  /* 0x00000000000579c3 */ /* 0x000f620000008800 */
[----:B------:R-:W-:Y:S01]  /*12fb0*/  UMOV UR4, 0x400 ;  /* 0x0000040000047882 */ /* 0x000fe20000000000 */
[----:B----4-:R-:W-:Y:S02]  /*12fc0*/  SHF.L.U32 R7, R21, 0x1, RZ ;  /* 0x0000000115077819 */ /* 0x010fe400000006ff */
[----:B------:R-:W-:Y:S02]  /*12fd0*/  MOV R6, R21 ;  /* 0x0000001500067202 */ /* 0x000fe40000000f00 */
[----:B------:R-:W-:Y:S01]  /*12fe0*/  IADD3 R7, PT, PT, R7, R12, RZ ;  /* 0x0000000c07077210 */ /* 0x000fe20007ffe0ff */
[----:B-----5:R-:W-:-:S09]  /*12ff0*/  ULEA UR4, UR5, UR4, 0x18 ;  /* 0x0000000405047291 */ /* 0x020fd2000f8ec0ff */
[----:B0-----:R-:W0:Y:S03]  /*13000*/  LDS R5, [UR4+0x810] ;  /* 0x00081004ff057984 */ /* 0x001e260008000800 */
.L_x_264:
[----:B------:R-:W4:Y:S01]  /*13010*/  LDS.U16 R4, [R7] ;  /* 0x0000000007047984 */ /* 0x000f220000000400 */
[----:B0-----:R-:W0:Y:S01]  /*13020*/  MUFU.RCP R8, R5 ;  /* 0x0000000500087308 */ /* 0x001e220000001000 */
[----:B------:R-:W-:Y:S01]  /*13030*/  BSSY.RECONVERGENT B1, `(.L_x_262) ;  /* 0x000000e000017945 */ /* 0x000fe20003800200 */
[C---:B------:R-:W-:Y:S02]  /*13040*/  ISETP.GE.U32.AND P2, PT, R6.reuse, 0x380, PT ;  /* 0x000003800600780c */ /* 0x040fe40003f46070 */
[----:B------:R-:W-:Y:S01]  /*13050*/  IADD3 R6, PT, PT, R6, 0x80, RZ ;  /* 0x0000008006067810 */ /* 0x000fe20007ffe0ff */
[----:B0-----:R-:W-:-:S04]  /*13060*/  FFMA R9, -R5, R8, 1 ;  /* 0x3f80000005097423 */ /* 0x001fc80000000108 */
[----:B------:R-:W-:Y:S01]  /*13070*/  FFMA R9, R8, R9, R8 ;  /* 0x0000000908097223 */ /* 0x000fe20000000008 */
[----:B----4-:R-:W-:-:S04]  /*13080*/  HADD2.F32 R4, -RZ, R4.H0_H0 ;  /* 0x20000004ff047230 */ /* 0x010fc80000004100 */
[----:B------:R-:W0:Y:S01]  /*13090*/  FCHK P0, R4, R5 ;  /* 0x0000000504007302 */ /* 0x000e220000000000 */
[----:B------:R-:W-:-:S04]  /*130a0*/  FFMA R8, R4, R9, RZ ;  /* 0x0000000904087223 */ /* 0x000fc800000000ff */
[----:B------:R-:W-:-:S04]  /*130b0*/  FFMA R10, -R5, R8, R4 ;  /* 0x00000008050a7223 */ /* 0x000fc80000000104 */
[----:B------:R-:W-:Y:S01]  /*130c0*/  FFMA R8, R9, R10, R8 ;  /* 0x0000000a09087223 */ /* 0x000fe20000000008 */
[----:B0-----:R-:W-:Y:S06]  /*130d0*/  @!P0 BRA `(.L_x_263) ;  /* 0x00000000000c8947 */ /* 0x001fec0003800000 */
[----:B------:R-:W-:-:S07]  /*130e0*/  MOV R8, 0x13100 ;  /* 0x0001310000087802 */ /* 0x000fce0000000f00 */
[----:B-123--:R-:W-:Y:S05]  /*130f0*/  CALL.REL.NOINC `($__internal_2_$__cuda_sm3x_div_rn_noftz_f32_slowpath) ;  /* 0x0000010400ac7944 */ /* 0x00efea0003c00000 */
[----:B------:R-:W-:-:S07]  /*13100*/  MOV R8, R4 ;  /* 0x0000000400087202 */ /* 0x000fce0000000f00 */
.L_x_263:
[----:B------:R-:W-:Y:S05]  /*13110*/  BSYNC.RECONVERGENT B1 ;  /* 0x0000000000017941 */ /* 0x000fea0003800200 */
.L_x_262:
[----:B------:R-:W-:-:S05]  /*13120*/  F2FP.F16.F32.PACK_AB R8, RZ, R8 ;  /* 0x00000008ff08723e */ /* 0x000fca00000000ff */
[----:B------:R0:W-:Y:S02]  /*13130*/  STS.U16 [R7], R8 ;  /* 0x0000000807007388 */ /* 0x0001e40000000400 */
[----:B0-----:R-:W-:Y:S01]  /*13140*/  IADD3 R7, PT, PT, R7, 0x100, RZ ;  /* 0x0000010007077810 */ /* 0x001fe20007ffe0ff */
[----:B------:R-:W-:Y:S06]  /*13150*/  @!P2 BRA `(.L_x_264) ;  /* 0xfffffffc00aca947 */ /* 0x000fec000383ffff */
.L_x_261:
[----:B------:R-:W-:Y:S05]  /*13160*/  BSYNC.RECONVERGENT B0 ;  /* 0x0000000000007941 */ /* 0x000fea0003800200 */
.L_x_260:
[----:B------:R-:W-:Y:S01]  /*13170*/  UMOV UR4, 0xffffffff ;  /* 0xffffffff00047882 */ /* 0x000fe20000000000 */
[----:B------:R-:W-:Y:S02]  /*13180*/  ISETP.NE.AND P0, PT, R21, RZ, PT ;  /* 0x000000ff1500720c */ /* 0x000fe40003f05270 */
[----:B------:R-:W-:Y:S11]  /*13190*/  BRA.DIV UR4, `(.L_x_265) ;  /* 0x000000e6047c7947 */ /* 0x000ff6000b800000 */
[----:B------:R-:W-:Y:S06]  /*131a0*/  BAR.SYNC.DEFER_BLOCKING 0x0 ;  /* 0x0000000000007b1d */ /* 0x000fec0000010000 */
.L_x_524:
[----:B------:R-:W-:Y:S04]  /*131b0*/  BSSY.RECONVERGENT B0, `(.L_x_266) ;  /* 0x0000021000007945 */ /* 0x000fe80003800200 */
[----:B------:R-:W-:Y:S05]  /*131c0*/  @P0 BRA `(.L_x_267) ;  /* 0x0000000000600947 */ /* 0x000fea0003800000 */
[----:B------:R-:W5:Y:S01]  /*131d0*/  S2UR UR5, SR_CgaCtaId ;  /* 0x00000000000579c3 */ /* 0x000f620000008800 */
[----:B------:R-:W-:Y:S01]  /*131e0*/  UMOV UR4, 0x400 ;  /* 0x0000040000047882 */ /* 0x000fe20000000000 */
[----:B------:R-:W-:Y:S01]  /*131f0*/  UIADD3 UR12, UP0, UPT, UR10, 0x80, URZ ;  /* 0x000000800a0c7890 */ /* 0x000fe2000ff1e0ff */
[----:B----4-:R-:W-:Y:S02]  /*13200*/  MOV R4, UR4 ;  /* 0x0000000400047c02 */ /* 0x010fe40008000f00 */
[----:B------:R-:W-:Y:S01]  /*13210*/  PLOP3.LUT P0, PT, PT, PT, PT, 0x80, 0x8 ;  /* 0x000000000008781c */ /* 0x000fe20003f0f070 */
[----:B------:R-:W-:Y:S01]  /*13220*/  UIADD3.X UR13, UPT, UPT, URZ, UR11, URZ, UP0, !UPT ;  /* 0x0000000bff0d7290 */ /* 0x000fe200087fe4ff */
[C---:B------:R-:W-:Y:S02]  /*13230*/  R2UR UR4, R4.reuse ;  /* 0x00000000040472ca */ /* 0x040fe400000e0000 */
[----:B0123--:R-:W-:Y:S02]  /*13240*/  IADD3 R14, PT, PT, R4, 0x9380, RZ ;  /* 0x00009380040e7810 */ /* 0x00ffe40007ffe0ff */
[----:B------:R-:W-:-:S09]  /*13250*/  IADD3 R5, PT, PT, R2, 0x2000, RZ ;  /* 0x0000200002057810 */ /* 0x000fd20007ffe0ff */
[----:B------:R-:W-:Y:S01]  /*13260*/  UIADD3 UR4, UPT, UPT, UR4, 0xa80, URZ ;  /* 0x00000a8004047890 */ /* 0x000fe2000fffe0ff */
[----:B-----5:R-:W-:-:S04]  /*13270*/  MOV R13, UR5 ;  /* 0x00000005000d7c02 */ /* 0x020fc80008000f00 */
[C---:B------:R-:W-:Y:S02]  /*13280*/  R2UR UR5, R13.reuse ;  /* 0x000000000d0572ca */ /* 0x040fe400000e0000 */
[----:B------:R-:W-:-:S11]  /*13290*/  LEA R14, R13, R14, 0x18 ;  /* 0x0000000e0d0e7211 */ /* 0x000fd600078ec0ff */
[----:B------:R-:W-:-:S12]  /*132a0*/  ULEA UR4, UR5, UR4, 0x18 ;  /* 0x0000000405047291 */ /* 0x000fd8000f8ec0ff */
.L_x_268:
        /* <DEDUP_REMOVED lines=8> */
[----:B------:R0:W1:Y:S01]  /*13330*/  SYNCS.ARRIVE.TRANS64 R28, [R14+URZ], R29 ;  /* 0x0000001d0e1c79a7 */ /* 0x00006200080000ff */
[----:B------:R-:W-:Y:S05]  /*13340*/  BRA `(.L_x_269) ;  /* 0x00000000001c7947 */ /* 0x000fea0003800000 */
.L_x_267:
[----:B------:R-:W5:Y:S01]  /*13350*/  S2UR UR5, SR_CgaCtaId ;  /* 0x00000000000579c3 */ /* 0x000f620000008800 */
[----:B------:R-:W-:Y:S02]  /*13360*/  UMOV UR4, 0x400 ;  /* 0x0000040000047882 */ /* 0x000fe40000000000 */
[----:B----4-:R-:W-:-:S04]  /*13370*/  MOV R4, UR4 ;  /* 0x0000000400047c02 */ /* 0x010fc80008000f00 */
[----:B0123--:R-:W-:Y:S02]  /*13380*/  IADD3 R14, PT, PT, R4, 0x9380, RZ ;  /* 0x00009380040e7810 */ /* 0x00ffe40007ffe0ff */
[----:B-----5:R-:W-:-:S04]  /*13390*/  MOV R13, UR5 ;  /* 0x00000005000d7c02 */ /* 0x020fc80008000f00 */
[----:B------:R-:W-:-:S04]  /*133a0*/  LEA R14, R13, R14, 0x18 ;  /* 0x0000000e0d0e7211 */ /* 0x000fc800078ec0ff */
[----:B------:R2:W3:Y:S03]  /*133b0*/  SYNCS.ARRIVE.TRANS64.A1T0 R28, [R14+URZ], RZ ;  /* 0x000000ff0e1c79a7 */ /* 0x0004e600081000ff */
.L_x_269:
[----:B------:R-:W-:Y:S05]  /*133c0*/  BSYNC.RECONVERGENT B0 ;  /* 0x0000000000007941 */ /* 0x000fea0003800200 */
.L_x_266:
[----:B------:R-:W-:Y:S01]  /*133d0*/  IADD3 R4, PT, PT, R4, 0xa80, RZ ;  /* 0x00000a8004047810 */ /* 0x000fe20007ffe0ff */
[----:B------:R-:W-:Y:S01]  /*133e0*/  HFMA2 R18, -RZ, RZ, 0, 5.9604644775390625e-08 ;  /* 0x00000001ff127431 */ /* 0x000fe200000001ff */
[----:B------:R-:W-:Y:S01]  /*133f0*/  BSSY B1, `(.L_x_270) ;  /* 0x000029b000017945 */ /* 0x000fe20003800000 */
[----:B------:R-:W-:Y:S02]  /*13400*/  IADD3 R17, PT, PT, R2, 0x2000, RZ ;  /* 0x0000200002117810 */ /* 0x000fe40007ffe0ff */
[----:B------:R-:W-:Y:S02]  /*13410*/  MOV R19, RZ ;  /* 0x000000ff00137202 */ /* 0x000fe40000000f00 */
[----:B------:R-:W-:-:S07]  /*13420*/  LEA R13, R13, R4, 0x18 ;  /* 0x000000040d0d7211 */ /* 0x000fce00078ec0ff */
.L_x_291:
[----:B------:R-:W-:Y:S01]  /*13430*/  LOP3.LUT R4, R18, 0x1, RZ, 0xc0, !PT ;  /* 0x0000000112047812 */ /* 0x000fe200078ec0ff */
[----:B------:R-:W-:Y:S03]  /*13440*/  BSSY B0, `(.L_x_271) ;  /* 0x0000292000007945 */ /* 0x000fe60003800000 */
[----:B------:R-:W-:-:S13]  /*13450*/  ISETP.NE.U32.AND P0, PT, R4, 0x1, PT ;  /* 0x000000010400780c */ /* 0x000fda0003f05070 */
[----:B----4-:R-:W-:Y:S05]  /*13460*/  @P0 BRA `(.L_x_272) ;  /* 0x0000001400280947 */ /* 0x010fea0003800000 */
[----:B------:R-:W-:Y:S01]  /*13470*/  ISETP.NE.AND P0, PT, R21, RZ, PT ;  /* 0x000000ff1500720c */ /* 0x000fe20003f05270 */
[----:B------:R-:W-:-:S12]  /*13480*/  BSSY.RECONVERGENT B2, `(.L_x_273) ;  /* 0x000001a000027945 */ /* 0x000fd80003800200 */
[----:B------:R-:W-:Y:S05]  /*13490*/  @P0 BRA `(.L_x_274) ;  /* 0x00000000004c0947 */ /* 0x000fea0003800000 */
[----:B------:R-:W4:Y:S01]  /*134a0*/  S2UR UR7, SR_CgaCtaId ;  /* 0x00000000000779c3 */ /* 0x000f220000008800 */
[----:B------:R-:W-:Y:S01]  /*134b0*/  UMOV UR4, 0x400 ;  /* 0x0000040000047882 */ /* 0x000fe20000000000 */
[----:B------:R-:W-:Y:S01]  /*134c0*/  UIADD3 UR14, UP0, UPT, UR10, 0x80, URZ ;  /* 0x000000800a0e7890 */ /* 0x000fe2000ff1e0ff */
[----:B------:R-:W-:Y:S01]  /*134d0*/  PLOP3.LUT P0, PT, PT, PT, PT, 0x80, 0x8 ;  /* 0x000000000008781c */ /* 0x000fe20003f0f070 */
[----:B------:R-:W-:Y:S01]  /*134e0*/  UIADD3 UR5, UPT, UPT, UR4, 0x4a80, URZ ;  /* 0x00004a8004057890 */ /* 0x000fe2000fffe0ff */
[----:B------:R-:W-:Y:S01]  /*134f0*/  LEA R4, R18, R17, 0x6 ;  /* 0x0000001112047211 */ /* 0x000fe200078e30ff */
[----:B------:R-:W-:Y:S02]  /*13500*/  UIADD3 UR12, UPT, UPT, UR4, 0x9388, URZ ;  /* 0x00009388040c7890 */ /* 0x000fe4000fffe0ff */
[----:B------:R-:W-:Y:S02]  /*13510*/  UIADD3.X UR15, UPT, UPT, URZ, UR11, URZ, UP0, !UPT ;  /* 0x0000000bff0f7290 */ /* 0x000fe400087fe4ff */
[----:B----4-:R-:W-:-:S02]  /*13520*/  ULEA UR4, UR7, UR5, 0x18 ;  /* 0x0000000507047291 */ /* 0x010fc4000f8ec0ff */
[----:B------:R-:W-:-:S12]  /*13530*/  ULEA UR5, UR7, UR12, 0x18 ;  /* 0x0000000c07057291 */ /* 0x000fd8000f8ec0ff */
.L_x_275:
[----:B------:R-:W-:-:S13]  /*13540*/  @P0 ELECT P1, URZ, PT ;  /* 0x0000000000ff082f */ /* 0x000fda0003820000 */
[----:B------:R-:W-:Y:S02]  /*13550*/  @P1 R2UR.BROADCAST UR7, R4 ;  /* 0x00000000040712ca */ /* 0x000fe400008e0000 */
[----:B------:R-:W-:-:S11]  /*13560*/  @P1 PLOP3.LUT P0, PT, P1, PT, PT, 0x8, 0x80 ;  /* 0x000000000080181c */ /* 0x000fd60000f0e170 */
[----:B------:R4:W-:Y:S01]  /*13570*/  UTMALDG.2D [UR4], [UR14] ;  /* 0x000000040e0075b4 */ /* 0x0009e20008008000 */
[----:B------:R-:W-:Y:S01]  /*13580*/  PLOP3.LUT P1, PT, PT, PT, PT, 0x8, 0x80 ;  /* 0x000000000080781c */ /* 0x000fe20003f2e170 */
[----:B----4-:R-:W-:-:S12]  /*13590*/  @P0 BRA.U.ANY `(.L_x_275) ;  /* 0xfffffffd00e80947 */ /* 0x010fd8000393ffff */
[----:B------:R-:W-:-:S06]  /*135a0*/  HFMA2 R26, -RZ, RZ, 0, 2 ;  /* 0x00004000ff1a7431 */ /* 0x000fcc00000001ff */
[----:B------:R-:W4:Y:S01]  /*135b0*/  SYNCS.ARRIVE.TRANS64 R26, [UR5], R26 ;  /* 0x0000001aff1a79a7 */ /* 0x000f220008000005 */
[----:B------:R-:W-:Y:S05]  /*135c0*/  BRA `(.L_x_276) ;  /* 0x0000000000147947 */ /* 0x000fea0003800000 */
.L_x_274:
[----:B------:R-:W4:Y:S01]  /*135d0*/  S2UR UR5, SR_CgaCtaId ;  /* 0x00000000000579c3 */ /* 0x000f220000008800 */
[----:B------:R-:W-:Y:S02]  /*135e0*/  UMOV UR4, 0x400 ;  /* 0x0000040000047882 */ /* 0x000fe40000000000 */
[----:B------:R-:W-:-:S04]  /*135f0*/  UIADD3 UR4, UPT, UPT, UR4, 0x9388, URZ ;  /* 0x0000938804047890 */ /* 0x000fc8000fffe0ff */
[----:B----4-:R-:W-:-:S09]  /*13600*/  ULEA UR4, UR5, UR4, 0x18 ;  /* 0x0000000405047291 */ /* 0x010fd2000f8ec0ff */
[----:B------:R-:W4:Y:S03]  /*13610*/  SYNCS.ARRIVE.TRANS64.A1T0 R26, [UR4], RZ ;  /* 0x000000ffff1a79a7 */ /* 0x000f260008100004 */
.L_x_276:
[----:B------:R-:W-:Y:S05]  /*13620*/  BSYNC.RECONVERGENT B2 ;  /* 0x0000000000027941 */ /* 0x000fea0003800200 */
.L_x_273:
[----:B------:R-:W-:Y:S01]  /*13630*/  CS2R R6, SR_GLOBALTIMERLO ;  /* 0x0000000000067805 */ /* 0x000fe20000015200 */
[----:B-1-3--:R-:W1:Y:S01]  /*13640*/  SYNCS.PHASECHK.TRANS64.TRYWAIT P0, [R14+URZ], R29 ;  /* 0x0000001d0e0075a7 */ /* 0x00ae6200080011ff */
[----:B------:R-:W-:Y:S04]  /*13650*/  BSSY B2, `(.L_x_277) ;  /* 0x000001c000027945 */ /* 0x000fe80003800000 */
[----:B-1----:R-:W-:Y:S05]  /*13660*/  @P0 BRA `(.L_x_278) ;  /* 0x0000000000680947 */ /* 0x002fea0003800000 */
[----:B------:R-:W-:-:S07]  /*13670*/  MOV R8, RZ ;  /* 0x000000ff00087202 */ /* 0x000fce0000000f00 */
.L_x_282:
        /* <DEDUP_REMOVED lines=13> */
.L_x_281:
        /* <DEDUP_REMOVED lines=9> */
.L_x_280:
[----:B------:R-:W-:Y:S05]  /*137e0*/  BSYNC B3 ;  /* 0x0000000000037941 */ /* 0x000fea0003800000 */
.L_x_279:
[----:B------:R-:W1:Y:S02]  /*137f0*/  SYNCS.PHASECHK.TRANS64.TRYWAIT P0, [R14+URZ], R29 ;  /* 0x0000001d0e0075a7 */ /* 0x000e6400080011ff */
[----:B-1----:R-:W-:Y:S05]  /*13800*/  @!P0 BRA `(.L_x_282) ;  /* 0xfffffffc009c8947 */ /* 0x002fea000383ffff */
.L_x_278:
[----:B------:R-:W-:Y:S05]  /*13810*/  BSYNC B2 ;  /* 0x0000000000027941 */ /* 0x000fea0003800000 */
.L_x_277:
[----:B------:R-:W1:Y:S01]  /*13820*/  S2UR UR5, SR_CgaCtaId ;  /* 0x00000000000579c3 */ /* 0x000e620000008800 */
[----:B------:R-:W-:Y:S01]  /*13830*/  UMOV UR4, 0x400 ;  /* 0x0000040000047882 */ /* 0x000fe20000000000 */
[----:B------:R-:W-:Y:S01]  /*13840*/  LDS.U16 R9, [R20] ;  /* 0x0000000014097984 */ /* 0x000fe20000000400 */
[----:B------:R-:W-:-:S03]  /*13850*/  MOV R15, UR4 ;  /* 0x00000004000f7c02 */ /* 0x000fc60008000f00 */
[----:B------:R-:W-:Y:S04]  /*13860*/  LDS.U16 R11, [R20+0x100] ;  /* 0x00010000140b7984 */ /* 0x000fe80000000400 */
[----:B------:R-:W-:Y:S04]  /*13870*/  LDS.U16 R22, [R20+0x700] ;  /* 0x0007000014167984 */ /* 0x000fe80000000400 */
[----:B------:R-:W-:Y:S01]  /*13880*/  LDS.U16 R25, [R20+0x3500] ;  /* 0x0035000014197984 */ /* 0x000fe20000000400 */
[----:B-1----:R-:W-:-:S04]  /*13890*/  MOV R16, UR5 ;  /* 0x0000000500107c02 */ /* 0x002fc80008000f00 */
[----:B------:R-:W-:-:S04]  /*138a0*/  LEA R5, R16, R15, 0x18 ;  /* 0x0000000f10057211 */ /* 0x000fc800078ec0ff */
[----:B------:R-:W-:-:S05]  /*138b0*/  LEA R8, R18, R5, 0x7 ;  /* 0x0000000512087211 */ /* 0x000fca00078e38ff */
[----:B------:R-:W1:Y:S02]  /*138c0*/  LDS.128 R4, [R8+-0x80] ;  /* 0xffff800008047984 */ /* 0x000e640000000c00 */
[C---:B-1----:R-:W-:Y:S02]  /*138d0*/  HMUL2 R9, R4.reuse.H0_H0, R9.H0_H0 ;  /* 0x2000000904097232 */ /* 0x042fe40000000800 */
[----:B------:R-:W-:Y:S02]  /*138e0*/  HMUL2 R11, R4.H1_H1, R11.H0_H0 ;  /* 0x2000000b040b7232 */ /* 0x000fe40000000c00 */
[----:B------:R-:W1:Y:S01]  /*138f0*/  LDS.U16 R4, [R20+0x200] ;  /* 0x0002000014047984 */ /* 0x000e620000000400 */
[----:B------:R-:W-:Y:S02]  /*13900*/  HADD2.F32 R10, -RZ, R9.H0_H0 ;  /* 0x20000009ff0a7230 */ /* 0x000fe40000004100 */
[----:B------:R-:W-:Y:S02]  /*13910*/  HMUL2 R22, R7.H1_H1, R22.H0_H0 ;  /* 0x2000001607167232 */ /* 0x000fe40000000c00 */
[----:B------:R-:W-:Y:S01]  /*13920*/  HADD2.F32 R11, -RZ, R11.H0_H0 ;  /* 0x2000000bff0b7230 */ /* 0x000fe20000004100 */
[----:B------:R-:W3:Y:S01]  /*13930*/  LDS.U16 R9, [R20+0x400] ;  /* 0x0004000014097984 */ /* 0x000ee20000000400 */
[----:B------:R-:W-:-:S03]  /*13940*/  FADD R10, R10, R19 ;  /* 0x000000130a0a7221 */ /* 0x000fc60000000000 */
[----:B------:R-:W-:Y:S01]  /*13950*/  LDS.U16 R19, [R20+0x900] ;  /* 0x0009000014137984 */ /* 0x000fe20000000400 */
[----:B------:R-:W-:-:S03]  /*13960*/  FADD R11, R10, R11 ;  /* 0x0000000b0a0b7221 */ /* 0x000fc60000000000 */
[----:B------:R-:W5:Y:S01]  /*13970*/  LDS.U16 R10, [R20+0x300] ;  /* 0x00030000140a7984 */ /* 0x000f620000000400 */
[----:B-1----:R-:W-:Y:S02]  /*13980*/  HMUL2 R4, R5.H0_H0, R4.H0_H0 ;  /* 0x2000000405047232 */ /* 0x002fe40000000800 */
[----:B---3--:R-:W-:-:S03]  /*13990*/  HMUL2 R9, R6.H0_H0, R9.H0_H0 ;  /* 0x2000000906097232 */ /* 0x008fc60000000800 */
[----:B------:R-:W-:Y:S02]  /*139a0*/  HADD2.F32 R4, -RZ, R4.H0_H0 ;  /* 0x20000004ff047230 */ /* 0x000fe40000004100 */
[----:B------:R-:W-:-:S03]  /*139b0*/  HADD2.F32 R9, -RZ, R9.H0_H0 ;  /* 0x20000009ff097230 */ /* 0x000fc60000004100 */
[----:B------:R-:W-:Y:S02]  /*139c0*/  FADD R4, R11, R4 ;  /* 0x000000040b047221 */ /* 0x000fe40000000000 */
[----:B------:R-:W1:Y:S01]  /*139d0*/  LDS.U16 R11, [R20+0x500] ;  /* 0x00050000140b7984 */ /* 0x000e620000000400 */
[----:B-----5:R-:W-:-:S03]  /*139e0*/  HMUL2 R5, R5.H1_H1, R10.H0_H0 ;  /* 0x2000000a05057232 */ /* 0x020fc60000000c00 */
[----:B------:R-:W3:Y:S02]  /*139f0*/  LDS.U16 R10, [R20+0x600] ;  /* 0x00060000140a7984 */ /* 0x000ee40000000400 */
[----:B------:R-:W-:-:S05]  /*13a00*/  HADD2.F32 R5, -RZ, R5.H0_H0 ;  /* 0x20000005ff057230 */ /* 0x000fca0000004100 */
[----:B------:R-:W-:-:S04]  /*13a10*/  FADD R4, R4, R5 ;  /* 0x0000000504047221 */ /* 0x000fc80000000000 */
[----:B------:R-:W-:Y:S01]  /*13a20*/  FADD R4, R4, R9 ;  /* 0x0000000904047221 */ /* 0x000fe20000000000 */
[----:B------:R-:W-:Y:S02]  /*13a30*/  HADD2.F32 R9, -RZ, R22.H0_H0 ;  /* 0x20000016ff097230 */ /* 0x000fe40000004100 */
[----:B------:R-:W-:Y:S01]  /*13a40*/  LDS.U16 R22, [R20+0xf00] ;  /* 0x000f000014167984 */ /* 0x000fe20000000400 */
[----:B-1----:R-:W-:Y:S02]  /*13a50*/  HMUL2 R11, R6.H1_H1, R11.H0_H0 ;  /* 0x2000000b060b7232 */ /* 0x002fe40000000c00 */
[----:B---3--:R-:W-:-:S03]  /*13a60*/  HMUL2 R10, R7.H0_H0, R10.H0_H0 ;  /* 0x2000000a070a7232 */ /* 0x008fc60000000800 */
[----:B------:R-:W-:Y:S02]  /*13a70*/  HADD2.F32 R11, -RZ, R11.H0_H0 ;  /* 0x2000000bff0b7230 */ /* 0x000fe40000004100 */
[----:B------:R-:W-:-:S03]  /*13a80*/  HADD2.F32 R5, -RZ, R10.H0_H0 ;  /* 0x2000000aff057230 */ /* 0x000fc60000004100 */
[----:B------:R-:W-:Y:S02]  /*13a90*/  FADD R4, R4, R11 ;  /* 0x0000000b04047221 */ /* 0x000fe40000000000 */
[----:B------:R-:W-:Y:S02]  /*13aa0*/  LDS.U16 R11, [R20+0x800] ;  /* 0x00080000140b7984 */ /* 0x000fe40000000400 */
[----:B------:R-:W-:-:S04]  /*13ab0*/  FADD R4, R4, R5 ;  /* 0x0000000504047221 */ /* 0x000fc80000000000 */
[----:B------:R-:W-:Y:S02]  /*13ac0*/  FADD R9, R4, R9 ;  /* 0x0000000904097221 */ /* 0x000fe40000000000 */
[----:B------:R-:W1:Y:S02]  /*13ad0*/  LDS.128 R4, [R8+-0x70] ;  /* 0xffff900008047984 */ /* 0x000e640000000c00 */
[C---:B-1----:R-:W-:Y:S02]  /*13ae0*/  HMUL2 R11, R4.reuse.H0_H0, R11.H0_H0 ;  /* 0x2000000b040b7232 */ /* 0x042fe40000000800 */
[----:B------:R-:W-:Y:S02]  /*13af0*/  HMUL2 R19, R4.H1_H1, R19.H0_H0 ;  /* 0x2000001304137232 */ /* 0x000fe40000000c00 */
[----:B------:R-:W1:Y:S01]  /*13b00*/  LDS.U16 R4, [R20+0xa00] ;  /* 0x000a000014047984 */ /* 0x000e620000000400 */
[----:B------:R-:W-:Y:S02]  /*13b10*/  HADD2.F32 R10, -RZ, R11.H0_H0 ;  /* 0x2000000bff0a7230 */ /* 0x000fe40000004100 */
[----:B------:R-:W-:-:S03]  /*13b20*/  HMUL2 R22, R7.H1_H1, R22.H0_H0 ;  /* 0x2000001607167232 */ /* 0x000fc60000000c00 */
[----:B------:R-:W-:Y:S01]  /*13b30*/  FADD R9, R9, R10 ;  /* 0x0000000a09097221 */ /* 0x000fe20000000000 */
[----:B------:R-:W-:Y:S02]  /*13b40*/  HADD2.F32 R10, -RZ, R19.H0_H0 ;  /* 0x20000013ff0a7230 */ /* 0x000fe40000004100 */
[----:B------:R-:W-:Y:S03]  /*13b50*/  LDS.U16 R19, [R20+0x1100] ;  /* 0x0011000014137984 */ /* 0x000fe60000000400 */
[----:B------:R-:W-:Y:S02]  /*13b60*/  FADD R11, R9, R10 ;  /* 0x0000000a090b7221 */ /* 0x000fe40000000000 */
[----:B------:R-:W3:Y:S04]  /*13b70*/  LDS.U16 R10, [R20+0xb00] ;  /* 0x000b0000140a7984 */ /* 0x000ee80000000400 */
[----:B------:R-:W5:Y:S01]  /*13b80*/  LDS.U16 R9, [R20+0xc00] ;  /* 0x000c000014097984 */ /* 0x000f620000000400 */
[----:B-1----:R-:W-:-:S05]  /*13b90*/  HMUL2 R4, R5.H0_H0, R4.H0_H0 ;  /* 0x2000000405047232 */ /* 0x002fca0000000800 */
[----:B------:R-:W-:-:S05]  /*13ba0*/  HADD2.F32 R4, -RZ, R4.H0_H0 ;  /* 0x20000004ff047230 */ /* 0x000fca0000004100 */
[----:B------:R-:W-:Y:S02]  /*13bb0*/  FADD R4, R11, R4 ;  /* 0x000000040b047221 */ /* 0x000fe40000000000 */
[----:B------:R-:W1:Y:S01]  /*13bc0*/  LDS.U16 R11, [R20+0xd00] ;  /* 0x000d0000140b7984 */ /* 0x000e620000000400 */
[----:B---3--:R-:W-:-:S03]  /*13bd0*/  HMUL2 R5, R5.H1_H1, R10.H0_H0 ;  /* 0x2000000a05057232 */ /* 0x008fc60000000c00 */
[----:B------:R-:W3:Y:S01]  /*13be0*/  LDS.U16 R10, [R20+0xe00] ;  /* 0x000e0000140a7984 */ /* 0x000ee20000000400 */
[----:B-----5:R-:W-:Y:S02]  /*13bf0*/  HMUL2 R9, R6.H0_H0, R9.H0_H0 ;  /* 0x2000000906097232 */ /* 0x020fe40000000800 */
[----:B------:R-:W-:-:S03]  /*13c00*/  HADD2.F32 R5, -RZ, R5.H0_H0 ;  /* 0x20000005ff057230 */ /* 0x000fc60000004100 */
[----:B------:R-:W-:Y:S02]  /*13c10*/  HADD2.F32 R9, -RZ, R9.H0_H0 ;  /* 0x20000009ff097230 */ /* 0x000fe40000004100 */
        /* <DEDUP_REMOVED lines=147> */
[----:B------:R-:W-:Y:S01]  /*14550*/  LDS.U16 R19, [R20+0x3400] ;  /* 0x0034000014137984 */ /* 0x000fe20000000400 */
[----:B------:R-:W-:Y:S02]  /*14560*/  HADD2.F32 R4, -RZ, R11.H0_H0 ;  /* 0x2000000bff047230 */ /* 0x000fe40000004100 */
[----:B------:R-:W-:-:S02]  /*14570*/  HMUL2 R22, R5.H0_H0, R22.H0_H0 ;  /* 0x2000001605167232 */ /* 0x000fc40000000800 */
[----:B------:R-:W-:Y:S02]  /*14580*/  HADD2.F32 R10, -RZ, R10.H0_H0 ;  /* 0x2000000aff0a7230 */ /* 0x000fe40000004100 */
[----:B------:R-:W-:Y:S01]  /*14590*/  FADD R9, R9, R4 ;  /* 0x0000000409097221 */ /* 0x000fe20000000000 */
[----:B------:R-:W-:Y:S01]  /*145a0*/  HADD2.F32 R22, -RZ, R22.H0_H0 ;  /* 0x20000016ff167230 */ /* 0x000fe20000004100 */
[----:B------:R-:W1:Y:S02]  /*145b0*/  LDS.U16 R4, [R20+0x3300] ;  /* 0x0033000014047984 */ /* 0x000e640000000400 */
[----:B------:R-:W-:Y:S02]  /*145c0*/  FADD R9, R9, R10 ;  /* 0x0000000a09097221 */ /* 0x000fe40000000000 */
[----:B------:R-:W3:Y:S02]  /*145d0*/  LDS.U16 R10, [R20+0x3600] ;  /* 0x00360000140a7984 */ /* 0x000ee40000000400 */
[----:B------:R-:W-:Y:S01]  /*145e0*/  FADD R9, R9, R22 ;  /* 0x0000001609097221 */ /* 0x000fe20000000000 */
[----:B-1----:R-:W-:-:S02]  /*145f0*/  HMUL2 R11, R5.H1_H1, R4.H0_H0 ;  /* 0x20000004050b7232 */ /* 0x002fc40000000c00 */
[----:B------:R-:W1:Y:S01]  /*14600*/  LDS.U16 R4, [R20+0x3700] ;  /* 0x0037000014047984 */ /* 0x000e620000000400 */
[C---:B------:R-:W-:Y:S02]  /*14610*/  HMUL2 R5, R6.reuse.H0_H0, R19.H0_H0 ;  /* 0x2000001306057232 */ /* 0x040fe40000000800 */
[----:B------:R-:W-:Y:S02]  /*14620*/  HADD2.F32 R22, -RZ, R11.H0_H0 ;  /* 0x2000000bff167230 */ /* 0x000fe40000004100 */
[----:B------:R-:W-:Y:S01]  /*14630*/  HMUL2 R6, R6.H1_H1, R25.H0_H0 ;  /* 0x2000001906067232 */ /* 0x000fe20000000c00 */
[----:B------:R-:W-:Y:S01]  /*14640*/  LDS.U16 R19, [R20+0x3800] ;  /* 0x0038000014137984 */ /* 0x000fe20000000400 */
[----:B---3--:R-:W-:Y:S02]  /*14650*/  HMUL2 R10, R7.H0_H0, R10.H0_H0 ;  /* 0x2000000a070a7232 */ /* 0x008fe40000000800 */
[----:B------:R-:W-:Y:S01]  /*14660*/  FADD R9, R9, R22 ;  /* 0x0000001609097221 */ /* 0x000fe20000000000 */
[----:B------:R-:W-:-:S02]  /*14670*/  HADD2.F32 R22, -RZ, R5.H0_H0 ;  /* 0x20000005ff167230 */ /* 0x000fc40000004100 */
[----:B------:R-:W-:Y:S02]  /*14680*/  HADD2.F32 R6, -RZ, R6.H0_H0 ;  /* 0x20000006ff067230 */ /* 0x000fe40000004100 */
[----:B------:R-:W-:Y:S02]  /*14690*/  HADD2.F32 R10, -RZ, R10.H0_H0 ;  /* 0x2000000aff0a7230 */ /* 0x000fe40000004100 */
[----:B------:R-:W-:-:S04]  /*146a0*/  FADD R9, R9, R22 ;  /* 0x0000001609097221 */ /* 0x000fc80000000000 */
[----:B------:R-:W-:Y:S02]  /*146b0*/  FADD R5, R9, R6 ;  /* 0x0000000609057221 */ /* 0x000fe40000000000 */
[----:B------:R-:W-:Y:S02]  /*146c0*/  LDS.U16 R6, [R20+0x3a00] ;  /* 0x003a000014067984 */ /* 0x000fe40000000400 */
[----:B------:R-:W-:Y:S02]  /*146d0*/  FADD R5, R5, R10 ;  /* 0x0000000a05057221 */ /* 0x000fe40000000000 */
[----:B------:R-:W3:Y:S01]  /*146e0*/  LDS.128 R8, [R8+-0x10] ;  /* 0xfffff00008087984 */ /* 0x000ee20000000c00 */
[----:B-1----:R-:W-:-:S03]  /*146f0*/  HMUL2 R22, R7.H1_H1, R4.H0_H0 ;  /* 0x2000000407167232 */ /* 0x002fc60000000c00 */
[----:B------:R-:W1:Y:S02]  /*14700*/  LDS.U16 R7, [R20+0x3900] ;  /* 0x0039000014077984 */ /* 0x000e640000000400 */
[----:B------:R-:W-:Y:S02]  /*14710*/  HADD2.F32 R22, -RZ, R22.H0_H0 ;  /* 0x20000016ff167230 */ /* 0x000fe40000004100 */
[----:B------:R-:W5:Y:S03]  /*14720*/  LDS.U16 R4, [R20+0x3b00] ;  /* 0x003b000014047984 */ /* 0x000f660000000400 */
[----:B------:R-:W-:Y:S01]  /*14730*/  FADD R5, R5, R22 ;  /* 0x0000001605057221 */ /* 0x000fe20000000000 */
[----:B---3--:R-:W-:-:S05]  /*14740*/  HMUL2 R19, R8.H0_H0, R19.H0_H0 ;  /* 0x2000001308137232 */ /* 0x008fca0000000800 */
[----:B------:R-:W-:-:S05]  /*14750*/  HADD2.F32 R22, -RZ, R19.H0_H0 ;  /* 0x20000013ff167230 */ /* 0x000fca0000004100 */
[----:B------:R-:W-:Y:S01]  /*14760*/  FADD R5, R5, R22 ;  /* 0x0000001605057221 */ /* 0x000fe20000000000 */
[----:B-1----:R-:W-:-:S05]  /*14770*/  HMUL2 R7, R8.H1_H1, R7.H0_H0 ;  /* 0x2000000708077232 */ /* 0x002fca0000000c00 */
[----:B------:R-:W-:Y:S02]  /*14780*/  HADD2.F32 R8, -RZ, R7.H0_H0 ;  /* 0x20000007ff087230 */ /* 0x000fe40000004100 */
[C---:B------:R-:W-:Y:S02]  /*14790*/  HMUL2 R7, R9.reuse.H0_H0, R6.H0_H0 ;  /* 0x2000000609077232 */ /* 0x040fe40000000800 */
[----:B-----5:R-:W-:Y:S02]  /*147a0*/  HMUL2 R9, R9.H1_H1, R4.H0_H0 ;  /* 0x2000000409097232 */ /* 0x020fe40000000c00 */
[----:B------:R-:W-:Y:S01]  /*147b0*/  FADD R6, R5, R8 ;  /* 0x0000000805067221 */ /* 0x000fe20000000000 */
[----:B------:R-:W-:Y:S01]  /*147c0*/  HADD2.F32 R7, -RZ, R7.H0_H0 ;  /* 0x20000007ff077230 */ /* 0x000fe20000004100 */
[----:B------:R-:W1:Y:S01]  /*147d0*/  LDS.U16 R5, [R20+0x3c00] ;  /* 0x003c000014057984 */ /* 0x000e620000000400 */
[----:B------:R-:W-:-:S03]  /*147e0*/  HADD2.F32 R9, -RZ, R9.H0_H0 ;  /* 0x20000009ff097230 */ /* 0x000fc60000004100 */
[----:B------:R-:W-:Y:S01]  /*147f0*/  FADD R6, R6, R7 ;  /* 0x0000000706067221 */ /* 0x000fe20000000000 */
[----:B------:R-:W3:Y:S03]  /*14800*/  LDS.U16 R8, [R20+0x3e00] ;  /* 0x003e000014087984 */ /* 0x000ee60000000400 */
[----:B------:R-:W-:Y:S01]  /*14810*/  FADD R6, R6, R9 ;  /* 0x0000000906067221 */ /* 0x000fe20000000000 */
[----:B------:R-:W5:Y:S04]  /*14820*/  LDS.U16 R7, [R20+0x3d00] ;  /* 0x003d000014077984 */ /* 0x000f680000000400 */
[----:B------:R-:W0:Y:S01]  /*14830*/  LDS.U16 R4, [R20+0x3f00] ;  /* 0x003f000014047984 */ /* 0x000e220000000400 */
[----:B-1----:R-:W-:-:S05]  /*14840*/  HMUL2 R5, R10.H0_H0, R5.H0_H0 ;  /* 0x200000050a057232 */ /* 0x002fca0000000800 */
[----:B------:R-:W-:Y:S02]  /*14850*/  HADD2.F32 R5, -RZ, R5.H0_H0 ;  /* 0x20000005ff057230 */ /* 0x000fe40000004100 */
[C---:B---3--:R-:W-:Y:S02]  /*14860*/  HMUL2 R9, R11.reuse.H0_H0, R8.H0_H0 ;  /* 0x200000080b097232 */ /* 0x048fe40000000800 */
[----:B-----5:R-:W-:Y:S02]  /*14870*/  HMUL2 R7, R10.H1_H1, R7.H0_H0 ;  /* 0x200000070a077232 */ /* 0x020fe40000000c00 */
[----:B------:R-:W-:Y:S01]  /*14880*/  FADD R5, R6, R5 ;  /* 0x0000000506057221 */ /* 0x000fe20000000000 */
[----:B0-----:R-:W-:Y:S02]  /*14890*/  HMUL2 R11, R11.H1_H1, R4.H0_H0 ;  /* 0x200000040b0b7232 */ /* 0x001fe40000000c00 */
[----:B------:R-:W-:Y:S02]  /*148a0*/  HADD2.F32 R8, -RZ, R7.H0_H0 ;  /* 0x20000007ff087230 */ /* 0x000fe40000004100 */
[----:B------:R-:W-:-:S02]  /*148b0*/  HADD2.F32 R4, -RZ, R9.H0_H0 ;  /* 0x20000009ff047230 */ /* 0x000fc40000004100 */
[----:B------:R-:W-:Y:S02]  /*148c0*/  HADD2.F32 R11, -RZ, R11.H0_H0 ;  /* 0x2000000bff0b7230 */ /* 0x000fe40000004100 */
[----:B------:R-:W-:-:S04]  /*148d0*/  FADD R5, R5, R8 ;  /* 0x0000000805057221 */ /* 0x000fc80000000000 */
[----:B------:R-:W-:-:S04]  /*148e0*/  FADD R4, R5, R4 ;  /* 0x0000000405047221 */ /* 0x000fc80000000000 */
[----:B------:R-:W-:Y:S01]  /*148f0*/  FADD R19, R4, R11 ;  /* 0x0000000b04137221 */ /* 0x000fe20000000000 */
[----:B------:R-:W-:Y:S06]  /*14900*/  BRA `(.L_x_283) ;  /* 0x0000001400147947 */ /* 0x000fec0003800000 */
.L_x_272:
[----:B------:R-:W-:Y:S02]  /*14910*/  ISETP.NE.AND P0, PT, R21, RZ, PT ;  /* 0x000000ff1500720c */ /* 0x000fe40003f05270 */
[----:B------:R-:W-:Y:S02]  /*14920*/  PLOP3.LUT P1, PT, PT, PT, PT, 0x8, 0x80 ;  /* 0x000000000080781c */ /* 0x000fe40003f2e170 */
[----:B------:R-:W-:-:S09]  /*14930*/  PLOP3.LUT P2, PT, P0, PT, PT, 0x8, 0x80 ;  /* 0x000000000080781c */ /* 0x000fd2000074e170 */
[----:B------:R-:W-:Y:S01]  /*14940*/  VOTEU.ALL UP1, P0 ;  /* 0x0000000000ff7886 */ /* 0x000fe20000020000 */
[----:B------:R-:W-:-:S04]  /*14950*/  @!P0 LEA R4, R18, R17, 0x6 ;  /* 0x0000001112048211 */ /* 0x000fc800078e30ff */
[----:B------:R-:W-:-:S04]  /*14960*/  @!UP1 UIADD3 UR4, UP0, UPT, UR10, 0x80, URZ ;  /* 0x000000800a049890 */ /* 0x000fc8000ff1e0ff */
[----:B------:R-:W-:-:S03]  /*14970*/  @!UP1 UIADD3.X UR5, UPT, UPT, URZ, UR11, URZ, UP0, !UPT ;  /* 0x0000000bff059290 */ /* 0x000fc600087fe4ff */
[----:B------:R-:W-:-:S09]  /*14980*/  VOTEU.ALL UP0, P0 ;  /* 0x0000000000ff7886 */ /* 0x000fd20000000000 */
.L_x_284:
[----:B------:R-:W-:-:S13]  /*14990*/  @P2 ELECT P1, URZ, PT ;  /* 0x0000000000ff282f */ /* 0x000fda0003820000 */
[----:B------:R-:W-:Y:S01]  /*149a0*/  @P1 R2UR.BROADCAST UR15, R4 ;  /* 0x00000000040f12ca */ /* 0x000fe200008e0000 */
[----:B------:R-:W-:Y:S01]  /*149b0*/  UMOV UR14, UR6 ;  /* 0x00000006000e7c82 */ /* 0x000fe20008000000 */
[----:B------:R-:W-:Y:S02]  /*149c0*/  @P1 R2UR.BROADCAST UR13, R14 ;  /* 0x000000000e0d12ca */ /* 0x000fe400008e0000 */
[----:B------:R-:W-:Y:S02]  /*149d0*/  @P1 R2UR.BROADCAST UR12, R13 ;  /* 0x000000000d0c12ca */ /* 0x000fe400008e0000 */
[----:B------:R-:W-:Y:S02]  /*149e0*/  @P1 PLOP3.LUT P2, PT, P1, PT, PT, 0x8, 0x80 ;  /* 0x000000000080181c */ /* 0x000fe40000f4e170 */
[----:B------:R-:W-:-:S09]  /*149f0*/  PLOP3.LUT P1, PT, PT, PT, PT, 0x8, 0x80 ;  /* 0x000000000080781c */ /* 0x000fd20003f2e170 */
[----:B------:R4:W-:Y:S02]  /*14a00*/  @!UP0 UTMALDG.2D [UR12], [UR4] ;  /* 0x0000000c040085b4 */ /* 0x0009e40008008000 */
[----:B----4-:R-:W-:Y:S05]  /*14a10*/  @P2 BRA.U.ANY `(.L_x_284) ;  /* 0xfffffffd00dc2947 */ /* 0x010fea000393ffff */
[----:B-1-3--:R-:W-:-:S06]  /*14a20*/  @!P0 MOV R29, 0x4000 ;  /* 0x00004000001d8802 */ /* 0x00afcc0000000f00 */
[----:B------:R1:W3:Y:S01]  /*14a30*/  @!P0 SYNCS.ARRIVE.TRANS64 R28, [R14+URZ], R29 ;  /* 0x0000001d0e1c89a7 */ /* 0x0002e200080000ff */
[----:B------:R1:W4:Y:S01]  /*14a40*/  @P0 SYNCS.ARRIVE.TRANS64.A1T0 R28, [R14+URZ], RZ ;  /* 0x000000ff0e1c09a7 */ /* 0x00032200081000ff */
[----:B------:R-:W-:Y:S01]  /*14a50*/  CS2R R6, SR_GLOBALTIMERLO ;  /* 0x0000000000067805 */ /* 0x000fe20000015200 */
[----:B------:R-:W5:Y:S01]  /*14a60*/  S2R R5, SR_CgaCtaId ;  /* 0x0000000000057919 */ /* 0x000f620000008800 */
[----:B------:R-:W-:Y:S01]  /*14a70*/  MOV R4, 0x400 ;  /* 0x0000040000047802 */ /* 0x000fe20000000f00 */
[----:B------:R-:W-:Y:S03]  /*14a80*/  BSSY B2, `(.L_x_285) ;  /* 0x000001f000027945 */ /* 0x000fe60003800000 */
[----:B------:R-:W-:-:S04]  /*14a90*/  IADD3 R4, PT, PT, R4, 0x9388, RZ ;  /* 0x0000938804047810 */ /* 0x000fc80007ffe0ff */
[----:B-----5:R-:W-:-:S04]  /*14aa0*/  LEA R11, R5, R4, 0x18 ;  /* 0x00000004050b7211 */ /* 0x020fc800078ec0ff */
[----:B------:R-:W5:Y:S02]  /*14ab0*/  SYNCS.PHASECHK.TRANS64.TRYWAIT P0, [R11+URZ], R27 ;  /* 0x0000001b0b0075a7 */ /* 0x000f6400080011ff */
[----:B-1-345:R-:W-:Y:S05]  /*14ac0*/  @P0 BRA `(.L_x_286) ;  /* 0x0000000000680947 */ /* 0x03afea0003800000 */
[----:B------:R-:W-:-:S07]  /*14ad0*/  HFMA2 R8, -RZ, RZ, 0, 0 ;  /* 0x00000000ff087431 */ /* 0x000fce00000001ff */
.L_x_290:
        /* <DEDUP_REMOVED lines=13> */
.L_x_289:
        /* <DEDUP_REMOVED lines=9> */
.L_x_288:
[----:B------:R-:W-:Y:S05]  /*14c40*/  BSYNC B3 ;  /* 0x0000000000037941 */ /* 0x000fea0003800000 */
.L_x_287:
[----:B------:R-:W1:Y:S02]  /*14c50*/  SYNCS.PHASECHK.TRANS64.TRYWAIT P0, [R11+URZ], R27 ;  /* 0x0000001b0b0075a7 */ /* 0x000e6400080011ff */
[----:B-1----:R-:W-:Y:S05]  /*14c60*/  @!P0 BRA `(.L_x_290) ;  /* 0xfffffffc009c8947 */ /* 0x002fea000383ffff */
.L_x_286:
[----:B------:R-:W-:Y:S05]  /*14c70*/  BSYNC B2 ;  /* 0x0000000000027941 */ /* 0x000fea0003800000 */
.L_x_285:
        /* <DEDUP_REMOVED lines=21> */
[----:B------:R-:W4:Y:S01]  /*14dd0*/  LDS.U16 R10, [R3+0x300] ;  /* 0x00030000030a7984 */ /* 0x000f220000000400 */
[----:B-1----:R-:W-:Y:S02]  /*14de0*/  HMUL2 R4, R5.H0_H0, R4.H0_H0 ;  /* 0x2000000405047232 */ /* 0x002fe40000000800 */
[----:B---3--:R-:W-:-:S03]  /*14df0*/  HMUL2 R9, R6.H0_H0, R9.H0_H0 ;  /* 0x2000000906097232 */ /* 0x008fc60000000800 */
[----:B------:R-:W-:Y:S02]  /*14e00*/  HADD2.F32 R4, -RZ, R4.H0_H0 ;  /* 0x20000004ff047230 */ /* 0x000fe40000004100 */
[----:B------:R-:W-:-:S03]  /*14e10*/  HADD2.F32 R9, -RZ, R9.H0_H0 ;  /* 0x20000009ff097230 */ /* 0x000fc60000004100 */
[----:B------:R-:W-:Y:S02]  /*14e20*/  FADD R4, R11, R4 ;  /* 0x000000040b047221 */ /* 0x000fe40000000000 */
[----:B------:R-:W1:Y:S01]  /*14e30*/  LDS.U16 R11, [R3+0x500] ;  /* 0x00050000030b7984 */ /* 0x000e620000000400 */
[----:B----4-:R-:W-:-:S03]  /*14e40*/  HMUL2 R5, R5.H1_H1, R10.H0_H0 ;  /* 0x2000000a05057232 */ /* 0x010fc60000000c00 */
        /* <DEDUP_REMOVED lines=25> */
[----:B------:R-:W4:Y:S01]  /*14fe0*/  LDS.U16 R9, [R3+0xc00] ;  /* 0x000c000003097984 */ /* 0x000f220000000400 */
[----:B-1----:R-:W-:-:S05]  /*14ff0*/  HMUL2 R4, R5.H0_H0, R4.H0_H0 ;  /* 0x2000000405047232 */ /* 0x002fca0000000800 */
[----:B------:R-:W-:-:S05]  /*15000*/  HADD2.F32 R4, -RZ, R4.H0_H0 ;  /* 0x20000004ff047230 */ /* 0x000fca0000004100 */
[----:B------:R-:W-:Y:S02]  /*15010*/  FADD R4, R11, R4 ;  /* 0x000000040b047221 */ /* 0x000fe40000000000 */
[----:B------:R-:W1:Y:S01]  /*15020*/  LDS.U16 R11, [R3+0xd00] ;  /* 0x000d0000030b7984 */ /* 0x000e620000000400 */
[----:B---3--:R-:W-:-:S03]  /*15030*/  HMUL2 R5, R5.H1_H1, R10.H0_H0 ;  /* 0x2000000a05057232 */ /* 0x008fc60000000c00 */
[----:B------:R-:W3:Y:S01]  /*15040*/  LDS.U16 R10, [R3+0xe00] ;  /* 0x000e0000030a7984 */ /* 0x000ee20000000400 */
[----:B----4-:R-:W-:Y:S02]  /*15050*/  HMUL2 R9, R6.H0_H0, R9.H0_H0 ;  /* 0x2000000906097232 */ /* 0x010fe40000000800 */
        /* <DEDUP_REMOVED lines=178> */
[----:B------:R-:W4:Y:S03]  /*15b80*/  LDS.U16 R4, [R3+0x3b00] ;  /* 0x003b000003047984 */ /* 0x000f260000000400 */
[----:B------:R-:W-:Y:S01]  /*15b90*/  FADD R5, R5, R22 ;  /* 0x0000001605057221 */ /* 0x000fe20000000000 */
[----:B---3--:R-:W-:-:S05]  /*15ba0*/  HMUL2 R19, R8.H0_H0, R19.H0_H0 ;  /* 0x2000001308137232 */ /* 0x008fca0000000800 */
[----:B------:R-:W-:-:S05]  /*15bb0*/  HADD2.F32 R22, -RZ, R19.H0_H0 ;  /* 0x20000013ff167230 */ /* 0x000fca0000004100 */
[----:B------:R-:W-:Y:S01]  /*15bc0*/  FADD R5, R5, R22 ;  /* 0x0000001605057221 */ /* 0x000fe20000000000 */
[----:B-1----:R-:W-:-:S05]  /*15bd0*/  HMUL2 R7, R8.H1_H1, R7.H0_H0 ;  /* 0x2000000708077232 */ /* 0x002fca0000000c00 */
[----:B------:R-:W-:Y:S02]  /*15be0*/  HADD2.F32 R8, -RZ, R7.H0_H0 ;  /* 0x20000007ff087230 */ /* 0x000fe40000004100 */
[C---:B------:R-:W-:Y:S02]  /*15bf0*/  HMUL2 R7, R9.reuse.H0_H0, R6.H0_H0 ;  /* 0x2000000609077232 */ /* 0x040fe40000000800 */
[----:B----4-:R-:W-:Y:S02]  /*15c00*/  HMUL2 R9, R9.H1_H1, R4.H0_H0 ;  /* 0x2000000409097232 */ /* 0x010fe40000000c00 */
[----:B------:R-:W-:Y:S01]  /*15c10*/  FADD R6, R5, R8 ;  /* 0x0000000805067221 */ /* 0x000fe20000000000 */
[----:B------:R-:W-:Y:S01]  /*15c20*/  HADD2.F32 R7, -RZ, R7.H0_H0 ;  /* 0x20000007ff077230 */ /* 0x000fe20000004100 */
[----:B------:R-:W1:Y:S01]  /*15c30*/  LDS.U16 R5, [R3+0x3c00] ;  /* 0x003c000003057984 */ /* 0x000e620000000400 */
[----:B------:R-:W-:-:S03]  /*15c40*/  HADD2.F32 R9, -RZ, R9.H0_H0 ;  /* 0x20000009ff097230 */ /* 0x000fc60000004100 */
[----:B------:R-:W-:Y:S01]  /*15c50*/  FADD R6, R6, R7 ;  /* 0x0000000706067221 */ /* 0x000fe20000000000 */
[----:B------:R-:W3:Y:S03]  /*15c60*/  LDS.U16 R8, [R3+0x3e00] ;  /* 0x003e000003087984 */ /* 0x000ee60000000400 */
[----:B------:R-:W-:Y:S01]  /*15c70*/  FADD R6, R6, R9 ;  /* 0x0000000906067221 */ /* 0x000fe20000000000 */
[----:B------:R-:W4:Y:S04]  /*15c80*/  LDS.U16 R7, [R3+0x3d00] ;  /* 0x003d000003077984 */ /* 0x000f280000000400 */
[----:B------:R-:W5:Y:S01]  /*15c90*/  LDS.U16 R4, [R3+0x3f00] ;  /* 0x003f000003047984 */ /* 0x000f620000000400 */
[----:B-1----:R-:W-:-:S05]  /*15ca0*/  HMUL2 R5, R10.H0_H0, R5.H0_H0 ;  /* 0x200000050a057232 */ /* 0x002fca0000000800 */
[----:B------:R-:W-:Y:S02]  /*15cb0*/  HADD2.F32 R5, -RZ, R5.H0_H0 ;  /* 0x20000005ff057230 */ /* 0x000fe40000004100 */
[C---:B---3--:R-:W-:Y:S02]  /*15cc0*/  HMUL2 R9, R11.reuse.H0_H0, R8.H0_H0 ;  /* 0x200000080b097232 */ /* 0x048fe40000000800 */
[----:B----4-:R-:W-:Y:S02]  /*15cd0*/  HMUL2 R7, R10.H1_H1, R7.H0_H0 ;  /* 0x200000070a077232 */ /* 0x010fe40000000c00 */
[----:B------:R-:W-:Y:S01]  /*15ce0*/  FADD R5, R6, R5 ;  /* 0x0000000506057221 */ /* 0x000fe20000000000 */
[----:B-----5:R-:W-:Y:S02]  /*15cf0*/  HMUL2 R11, R11.H1_H1, R4.H0_H0 ;  /* 0x200000040b0b7232 */ /* 0x020fe40000000c00 */
[----:B------:R-:W-:Y:S02]  /*15d00*/  HADD2.F32 R8, -RZ, R7.H0_H0 ;  /* 0x20000007ff087230 */ /* 0x000fe40000004100 */
[----:B------:R-:W-:-:S02]  /*15d10*/  HADD2.F32 R4, -RZ, R9.H0_H0 ;  /* 0x20000009ff047230 */ /* 0x000fc40000004100 */
[----:B------:R-:W-:Y:S02]  /*15d20*/  HADD2.F32 R11, -RZ, R11.H0_H0 ;  /* 0x2000000bff0b7230 */ /* 0x000fe40000004100 */
[----:B------:R-:W-:-:S04]  /*15d30*/  FADD R5, R5, R8 ;  /* 0x0000000805057221 */ /* 0x000fc80000000000 */
[----:B------:R-:W-:-:S04]  /*15d40*/  FADD R4, R5, R4 ;  /* 0x0000000405047221 */ /* 0x000fc80000000000 */
[----:B------:R-:W-:-:S07]  /*15d50*/  FADD R19, R4, R11 ;  /* 0x0000000b04137221 */ /* 0x000fce0000000000 */
.L_x_283:
[----:B------:R-:W-:Y:S05]  /*15d60*/  BSYNC B0 ;  /* 0x0000000000007941 */ /* 0x000fea0003800000 */
.L_x_271:
[----:B------:R-:W-:-:S04]  /*15d70*/  IADD3 R18, PT, PT, R18, 0x1, RZ ;  /* 0x0000000112127810 */ /* 0x000fc80007ffe0ff */
[----:B------:R-:W-:-:S13]  /*15d80*/  ISETP.NE.AND P0, PT, R18, 0x10, PT ;  /* 0x000000101200780c */ /* 0x000fda0003f05270 */
[----:B------:R-:W-:Y:S05]  /*15d90*/  @P0 BRA `(.L_x_291) ;  /* 0xffffffd400a40947 */ /* 0x000fea000383ffff */
[----:B------:R-:W-:Y:S05]  /*15da0*/  BSYNC B1 ;  /* 0x0000000000017941 */ /* 0x000fea0003800000 */
.L_x_270:
[----:B------:R-:W-:Y:S02]  /*15db0*/  CS2R R4, SR_GLOBALTIMERLO ;  /* 0x0000000000047805 */ /* 0x000fe40000015200 */
[----:B------:R-:W-:Y:S01]  /*15dc0*/  IADD3 R15, PT, PT, R15, 0x9388, RZ ;  /* 0x000093880f0f7810 */ /* 0x000fe20007ffe0ff */
[----:B------:R-:W-:Y:S03]  /*15dd0*/  BSSY B0, `(.L_x_292) ;  /* 0x000001e000007945 */ /* 0x000fe60003800000 */
[----:B------:R-:W-:-:S04]  /*15de0*/  LEA R16, R16, R15, 0x18 ;  /* 0x0000000f10107211 */ /* 0x000fc800078ec0ff */
[----:B----4-:R-:W1:Y:S02]  /*15df0*/  SYNCS.PHASECHK.TRANS64.TRYWAIT P0, [R16+URZ], R27 ;  /* 0x0000001b100075a7 */ /* 0x010e6400080011ff */
[----:B-1----:R-:W-:Y:S05]  /*15e00*/  @P0 BRA `(.L_x_293) ;  /* 0x0000000000680947 */ /* 0x002fea0003800000 */
[----:B------:R-:W-:-:S07]  /*15e10*/  MOV R8, RZ ;  /* 0x000000ff00087202 */ /* 0x000fce0000000f00 */
.L_x_297:
        /* <DEDUP_REMOVED lines=13> */
.L_x_296:
        /* <DEDUP_REMOVED lines=9> */
.L_x_295:
[----:B------:R-:W-:Y:S05]  /*15f80*/  BSYNC B1 ;  /* 0x0000000000017941 */ /* 0x000fea0003800000 */
.L_x_294:
[----:B------:R-:W1:Y:S02]  /*15f90*/  SYNCS.PHASECHK.TRANS64.TRYWAIT P0, [R16+URZ], R27 ;  /* 0x0000001b100075a7 */ /* 0x000e6400080011ff */
[----:B-1----:R-:W-:Y:S05]  /*15fa0*/  @!P0 BRA `(.L_x_297) ;  /* 0xfffffffc009c8947 */ /* 0x002fea000383ffff */
.L_x_293:
[----:B------:R-:W-:Y:S05]  /*15fb0*/  BSYNC B0 ;  /* 0x0000000000007941 */ /* 0x000fea0003800000 */
.L_x_292:
[----:B------:R-:W1:Y:S01]  /*15fc0*/  S2UR UR4, SR_CgaCtaId ;  /* 0x00000000000479c3 */ /* 0x000e620000008800 */
[----:B------:R-:W-:Y:S01]  /*15fd0*/  MOV R17, 0x400 ;  /* 0x0000040000117802 */ /* 0x000fe20000000f00 */
[----:B------:R-:W-:Y:S01]  /*15fe0*/  LDS.U16 R7, [R3] ;  /* 0x0000000003077984 */ /* 0x000fe20000000400 */
[----:B------:R-:W-:-:S03]  /*15ff0*/  ISETP.GE.U32.AND P0, PT, R24, -0x2, PT ;  /* 0xfffffffe1800780c */ /* 0x000fc60003f06070 */
[----:B------:R-:W-:Y:S04]  /*16000*/  LDS.U16 R25, [R3+0x100] ;  /* 0x0001000003197984 */ /* 0x000fe80000000400 */
[----:B------:R-:W-:Y:S04]  /*16010*/  LDS.U16 R4, [R3+0x200] ;  /* 0x0002000003047984 */ /* 0x000fe80000000400 */
[----:B------:R-:W-:Y:S04]  /*16020*/  LDS.U16 R6, [R3+0x300] ;  /* 0x0003000003067984 */ /* 0x000fe80000000400 */
[----:B------:R-:W-:Y:S01]  /*16030*/  LDS.U16 R5, [R3+0x400] ;  /* 0x0004000003057984 */ /* 0x000fe20000000400 */
[----:B-1----:R-:W-:-:S04]  /*16040*/  MOV R15, UR4 ;  /* 0x00000004000f7c02 */ /* 0x002fc80008000f00 */
[----:B------:R-:W-:-:S05]  /*16050*/  LEA R18, R15, R17, 0x18 ;  /* 0x000000110f127211 */ /* 0x000fca00078ec0ff */
[----:B------:R-:W1:Y:S02]  /*16060*/  LDS.128 R8, [R18+0x780] ;  /* 0x0007800012087984 */ /* 0x000e640000000c00 */
[C---:B-1----:R-:W-:Y:S02]  /*16070*/  HMUL2 R22, R8.reuse.H0_H0, R7.H0_H0 ;  /* 0x2000000708167232 */ /* 0x042fe40000000800 */
[----:B------:R-:W1:Y:S01]  /*16080*/  LDS.U16 R7, [R3+0x500] ;  /* 0x0005000003077984 */ /* 0x000e620000000400 */
[----:B------:R-:W-:Y:S02]  /*16090*/  HMUL2 R25, R8.H1_H1, R25.H0_H0 ;  /* 0x2000001908197232 */ /* 0x000fe40000000c00 */
[----:B------:R-:W-:Y:S02]  /*160a0*/  HADD2.F32 R22, -RZ, R22.H0_H0 ;  /* 0x20000016ff167230 */ /* 0x000fe40000004100 */
[----:B------:R-:W-:Y:S01]  /*160b0*/  HMUL2 R4, R9.H0_H0, R4.H0_H0 ;  /* 0x2000000409047232 */ /* 0x000fe20000000800 */
[----:B------:R-:W3:Y:S01]  /*160c0*/  LDS.U16 R8, [R3+0x600] ;  /* 0x0006000003087984 */ /* 0x000ee20000000400 */
[----:B------:R-:W-:-:S02]  /*160d0*/  HADD2.F32 R25, -RZ, R25.H0_H0 ;  /* 0x20000019ff197230 */ /* 0x000fc40000004100 */
[----:B------:R-:W-:Y:S02]  /*160e0*/  HMUL2 R6, R9.H1_H1, R6.H0_H0 ;  /* 0x2000000609067232 */ /* 0x000fe40000000c00 */
[----:B------:R-:W-:Y:S01]  /*160f0*/  FADD R22, R19, R22 ;  /* 0x0000001613167221 */ /* 0x000fe20000000000 */
[----:B------:R-:W-:Y:S02]  /*16100*/  HADD2.F32 R9, -RZ, R4.H0_H0 ;  /* 0x20000004ff097230 */ /* 0x000fe40000004100 */
[----:B------:R-:W-:Y:S02]  /*16110*/  HMUL2 R5, R10.H0_H0, R5.H0_H0 ;  /* 0x200000050a057232 */ /* 0x000fe40000000800 */
[----:B------:R-:W-:Y:S01]  /*16120*/  FADD R22, R22, R25 ;  /* 0x0000001916167221 */ /* 0x000fe20000000000 */
[----:B------:R-:W-:Y:S02]  /*16130*/  HADD2.F32 R6, -RZ, R6.H0_H0 ;  /* 0x20000006ff067230 */ /* 0x000fe40000004100 */
[----:B------:R-:W-:-:S02]  /*16140*/  HADD2.F32 R5, -RZ, R5.H0_H0 ;  /* 0x20000005ff057230 */ /* 0x000fc40000004100 */
[----:B------:R-:W-:Y:S02]  /*16150*/  FADD R9, R22, R9 ;  /* 0x0000000916097221 */ /* 0x000fe40000000000 */
[----:B------:R-:W4:Y:S02]  /*16160*/  LDS.U16 R22, [R3+0x700] ;  /* 0x0007000003167984 */ /* 0x000f240000000400 */
[----:B------:R-:W-:Y:S02]  /*16170*/  FADD R6, R9, R6 ;  /* 0x0000000609067221 */ /* 0x000fe40000000000 */
[----:B------:R-:W-:Y:S02]  /*16180*/  LDS.U16 R9, [R3+0x800] ;  /* 0x0008000003097984 */ /* 0x000fe40000000400 */
[----:B------:R-:W-:Y:S01]  /*16190*/  FADD R19, R6, R5 ;  /* 0x0000000506137221 */ /* 0x000fe20000000000 */
[----:B-1----:R-:W-:Y:S02]  /*161a0*/  HMUL2 R10, R10.H1_H1, R7.H0_H0 ;  /* 0x200000070a0a7232 */ /* 0x002fe40000000c00 */
[----:B------:R-:W1:Y:S03]  /*161b0*/  LDS.128 R4, [R18+0x790] ;  /* 0x0007900012047984 */ /* 0x000e660000000c00 */
[----:B------:R-:W-:-:S02]  /*161c0*/  HADD2.F32 R10, -RZ, R10.H0_H0 ;  /* 0x2000000aff0a7230 */ /* 0x000fc40000004100 */
[----:B---3--:R-:W-:-:S03]  /*161d0*/  HMUL2 R8, R11.H0_H0, R8.H0_H0 ;  /* 0x200000080b087232 */ /* 0x008fc60000000800 */
[----:B------:R-:W-:Y:S02]  /*161e0*/  FADD R10, R19, R10 ;  /* 0x0000000a130a7221 */ /* 0x000fe40000000000 */
[----:B------:R-:W-:Y:S02]  /*161f0*/  HADD2.F32 R19, -RZ, R8.H0_H0 ;  /* 0x20000008ff137230 */ /* 0x000fe40000004100 */
[----:B------:R-:W3:Y:S03]  /*16200*/  LDS.U16 R8, [R3+0xa00] ;  /* 0x000a000003087984 */ /* 0x000ee60000000400 */
[----:B------:R-:W-:Y:S01]  /*16210*/  FADD R10, R10, R19 ;  /* 0x000000130a0a7221 */ /* 0x000fe20000000000 */
[----:B----4-:R-:W-:Y:S02]  /*16220*/  HMUL2 R22, R11.H1_H1, R22.H0_H0 ;  /* 0x200000160b167232 */ /* 0x010fe40000000c00 */
[----:B------:R-:W4:Y:S03]  /*16230*/  LDS.U16 R11, [R3+0x900] ;  /* 0x00090000030b7984 */ /* 0x000f260000000400 */
[----:B------:R-:W-:-:S05]  /*16240*/  HADD2.F32 R19, -RZ, R22.H0_H0 ;  /* 0x20000016ff137230 */ /* 0x000fca0000004100 */
[----:B------:R-:W-:Y:S02]  /*16250*/  FADD R19, R10, R19 ;  /* 0x000000130a137221 */ /* 0x000fe40000000000 */
[----:B------:R-:W5:Y:S01]  /*16260*/  LDS.U16 R10, [R3+0xb00] ;  /* 0x000b0000030a7984 */ /* 0x000f620000000400 */
[----:B-1----:R-:W-:-:S05]  /*16270*/  HMUL2 R9, R4.H0_H0, R9.H0_H0 ;  /* 0x2000000904097232 */ /* 0x002fca0000000800 */
[----:B------:R-:W-:Y:S02]  /*16280*/  HADD2.F32 R22, -RZ, R9.H0_H0 ;  /* 0x20000009ff167230 */ /* 0x000fe40000004100 */
[----:B------:R-:W1:Y:S03]  /*16290*/  LDS.U16 R9, [R3+0xd00] ;  /* 0x000d000003097984 */ /* 0x000e660000000400 */
[----:B------:R-:W-:Y:S01]  /*162a0*/  FADD R22, R19, R22 ;  /* 0x0000001613167221 */ /* 0x000fe20000000000 */
[----:B---3--:R-:W-:Y:S01]  /*162b0*/  HMUL2 R8, R5.H0_H0, R8.H0_H0 ;  /* 0x2000000805087232 */ /* 0x008fe20000000800 */
[----:B------:R-:W3:Y:S04]  /*162c0*/  LDS.U16 R19, [R3+0xc00] ;  /* 0x000c000003137984 */ /* 0x000ee80000000400 */
[----:B------:R-:W-:-:S02]  /*162d0*/  HADD2.F32 R8, -RZ, R8.H0_H0 ;  /* 0x20000008ff087230 */ /* 0x000fc40000004100 */
[----:B----4-:R-:W-:Y:S02]  /*162e0*/  HMUL2 R11, R4.H1_H1, R11.H0_H0 ;  /* 0x2000000b040b7232 */ /* 0x010fe40000000c00 */
[----:B------:R-:W4:Y:S03]  /*162f0*/  LDS.U16 R4, [R3+0xe00] ;  /* 0x000e000003047984 */ /* 0x000f260000000400 */
[----:B------:R-:W-:Y:S02]  /*16300*/  HADD2.F32 R11, -RZ, R11.H0_H0 ;  /* 0x2000000bff0b7230 */ /* 0x000fe40000004100 */
[----:B-----5:R-:W-:-:S03]  /*16310*/  HMUL2 R10, R5.H1_H1, R10.H0_H0 ;  /* 0x2000000a050a7232 */ /* 0x020fc60000000c00 */
[----:B------:R-:W-:Y:S02]  /*16320*/  FADD R11, R22, R11 ;  /* 0x0000000b160b7221 */ /* 0x000fe40000000000 */
[----:B------:R-:W5:Y:S01]  /*16330*/  LDS.U16 R22, [R3+0xf00] ;  /* 0x000f000003167984 */ /* 0x000f620000000400 */
[----:B------:R-:W-:Y:S02]  /*16340*/  HADD2.F32 R5, -RZ, R10.H0_H0 ;  /* 0x2000000aff057230 */ /* 0x000fe40000004100 */
[----:B------:R-:W-:-:S04]  /*16350*/  FADD R8, R11, R8 ;  /* 0x000000080b087221 */ /* 0x000fc80000000000 */
[----:B------:R-:W-:Y:S01]  /*16360*/  FADD R5, R8, R5 ;  /* 0x0000000508057221 */ /* 0x000fe20000000000 */
[C---:B-1----:R-:W-:Y:S02]  /*16370*/  HMUL2 R9, R6.reuse.H1_H1, R9.H0_H0 ;  /* 0x2000000906097232 */ /* 0x042fe40000000c00 */
[----:B---3--:R-:W-:-:S03]  /*16380*/  HMUL2 R19, R6.H0_H0, R19.H0_H0 ;  /* 0x2000001306137232 */ /* 0x008fc60000000800 */
[----:B------:R-:W-:Y:S02]  /*16390*/  HADD2.F32 R8, -RZ, R9.H0_H0 ;  /* 0x20000009ff087230 */ /* 0x000fe40000004100 */
[----:B------:R-:W-:Y:S02]  /*163a0*/  HADD2.F32 R6, -RZ, R19.H0_H0 ;  /* 0x20000013ff067230 */ /* 0x000fe40000004100 */
[----:B------:R-:W-:Y:S01]  /*163b0*/  LDS.U16 R19, [R3+0x1100] ;  /* 0x0011000003137984 */ /* 0x000fe20000000400 */
[----:B----4-:R-:W-:Y:S02]  /*163c0*/  HMUL2 R4, R7.H0_H0, R4.H0_H0 ;  /* 0x2000000407047232 */ /* 0x010fe40000000800 */
[----:B------:R-:W-:-:S03]  /*163d0*/  FADD R5, R5, R6 ;  /* 0x0000000605057221 */ /* 0x000fc60000000000 */
[----:B------:R-:W-:Y:S02]  /*163e0*/  HADD2.F32 R25, -RZ, R4.H0_H0 ;  /* 0x20000004ff197230 */ /* 0x000fe40000004100 */
[----:B------:R-:W-:Y:S02]  /*163f0*/  FADD R6, R5, R8 ;  /* 0x0000000805067221 */ /* 0x000fe40000000000 */
[----:B------:R-:W-:Y:S02]  /*16400*/  LDS.U16 R5, [R3+0x1000] ;  /* 0x0010000003057984 */ /* 0x000fe40000000400 */
[----:B------:R-:W-:Y:S01]  /*16410*/  FADD R4, R6, R25 ;  /* 0x0000001906047221 */ /* 0x000fe20000000000 */
[----:B-----5:R-:W-:Y:S01]  /*16420*/  HMUL2 R7, R7.H1_H1, R22.H0_H0 ;  /* 0x2000001607077232 */ /* 0x020fe20000000c00 */
[----:B------:R-:W1:Y:S04]  /*16430*/  LDS.128 R8, [R18+0x7a0] ;  /* 0x0007a00012087984 */ /* 0x000e680000000c00 */
[----:B------:R-:W3:Y:S01]  /*16440*/  LDS.U16 R6, [R3+0x1200] ;  /* 0x0012000003067984 */ /* 0x000ee20000000400 */
[----:B------:R-:W-:-:S03]  /*16450*/  HADD2.F32 R7, -RZ, R7.H0_H0 ;  /* 0x20000007ff077230 */ /* 0x000fc60000004100 */
[----:B------:R-:W4:Y:S02]  /*16460*/  LDS.U16 R22, [R3+0x1300] ;  /* 0x0013000003167984 */ /* 0x000f240000000400 */
[----:B------:R-:W-:Y:S02]  /*16470*/  FADD R4, R4, R7 ;  /* 0x0000000704047221 */ /* 0x000fe40000000000 */
[----:B------:R-:W5:Y:S01]  /*16480*/  LDS.U16 R25, [R3+0x1400] ;  /* 0x0014000003197984 */ /* 0x000f620000000400 */
[----:B-1----:R-:W-:-:S03]  /*16490*/  HMUL2 R28, R8.H0_H0, R5.H0_H0 ;  /* 0x20000005081c7232 */ /* 0x002fc60000000800 */
[----:B------:R-:W1:Y:S01]  /*164a0*/  LDS.U16 R5, [R3+0x1500] ;  /* 0x0015000003057984 */ /* 0x000e620000000400 */
[----:B------:R-:W-:Y:S02]  /*164b0*/  HMUL2 R19, R8.H1_H1, R19.H0_H0 ;  /* 0x2000001308137232 */ /* 0x000fe40000000c00 */
[----:B------:R-:W-:Y:S02]  /*164c0*/  HADD2.F32 R7, -RZ, R28.H0_H0 ;  /* 0x2000001cff077230 */ /* 0x000fe40000004100 */
[C---:B---3--:R-:W-:Y:S01]  /*164d0*/  HMUL2 R6, R9.reuse.H0_H0, R6.H0_H0 ;  /* 0x2000000609067232 */ /* 0x048fe20000000800 */
[----:B------:R-:W-:Y:S01]  /*164e0*/  LDS.U16 R8, [R3+0x1700] ;  /* 0x0017000003087984 */ /* 0x000fe20000000400 */
[----:B------:R-:W-:Y:S02]  /*164f0*/  HADD2.F32 R19, -RZ, R19.H0_H0 ;  /* 0x20000013ff137230 */ /* 0x000fe40000004100 */
[----:B----4-:R-:W-:Y:S02]  /*16500*/  HMUL2 R9, R9.H1_H1, R22.H0_H0 ;  /* 0x2000001609097232 */ /* 0x010fe40000000c00 */
[----:B------:R-:W-:Y:S01]  /*16510*/  FADD R4, R4, R7 ;  /* 0x0000000704047221 */ /* 0x000fe20000000000 */
[----:B------:R-:W-:Y:S01]  /*16520*/  HADD2.F32 R7, -RZ, R6.H0_H0 ;  /* 0x20000006ff077230 */ /* 0x000fe20000004100 */
[----:B------:R-:W3:Y:S01]  /*16530*/  LDS.U16 R22, [R3+0x1600] ;  /* 0x0016000003167984 */ /* 0x000ee20000000400 */
[----:B-----5:R-:W-:-:S02]  /*16540*/  HMUL2 R25, R10.H0_H0, R25.H0_H0 ;  /* 0x200000190a197232 */ /* 0x020fc40000000800 */
[----:B------:R-:W-:Y:S01]  /*16550*/  FADD R4, R4, R19 ;  /* 0x0000001304047221 */ /* 0x000fe20000000000 */
[----:B------:R-:W-:Y:S01]  /*16560*/  HADD2.F32 R9, -RZ, R9.H0_H0 ;  /* 0x20000009ff097230 */ /* 0x000fe20000004100 */
[----:B------:R-:W-:Y:S02]  /*16570*/  LDS.U16 R19, [R3+0x1800] ;  /* 0x0018000003137984 */ /* 0x000fe40000000400 */
[----:B------:R-:W-:Y:S01]  /*16580*/  FADD R4, R4, R7 ;  /* 0x0000000704047221 */ /* 0x000fe20000000000 */
[----:B------:R-:W-:-:S03]  /*16590*/  HADD2.F32 R6, -RZ, R25.H0_H0 ;  /* 0x20000019ff067230 */ /* 0x000fc60000004100 */
[----:B------:R-:W-:-:S04]  /*165a0*/  FADD R9, R4, R9 ;  /* 0x0000000904097221 */ /* 0x000fc80000000000 */
[----:B------:R-:W-:Y:S01]  /*165b0*/  FADD R9, R9, R6 ;  /* 0x0000000609097221 */ /* 0x000fe20000000000 */
[----:B-1----:R-:W-:Y:S02]  /*165c0*/  HMUL2 R10, R10.H1_H1, R5.H0_H0 ;  /* 0x200000050a0a7232 */ /* 0x002fe40000000c00 */
[----:B------:R-:W1:Y:S03]  /*165d0*/  LDS.128 R4, [R18+0x7b0] ;  /* 0x0007b00012047984 */ /* 0x000e660000000c00 */
[----:B------:R-:W-:Y:S02]  /*165e0*/  HADD2.F32 R10, -RZ, R10.H0_H0 ;  /* 0x2000000aff0a7230 */ /* 0x000fe40000004100 */
[----:B---3--:R-:W-:-:S03]  /*165f0*/  HMUL2 R22, R11.H0_H0, R22.H0_H0 ;  /* 0x200000160b167232 */ /* 0x008fc60000000800 */
[----:B------:R-:W-:Y:S01]  /*16600*/  FADD R10, R9, R10 ;  /* 0x0000000a090a7221 */ /* 0x000fe20000000000 */
[----:B------:R-:W-:Y:S01]  /*16610*/  HMUL2 R11, R11.H1_H1, R8.H0_H0 ;  /* 0x200000080b0b7232 */ /* 0x000fe20000000c00 */
[----:B------:R-:W3:Y:S01]  /*16620*/  LDS.U16 R9, [R3+0x1900] ;  /* 0x0019000003097984 */ /* 0x000ee20000000400 */
[----:B------:R-:W-:-:S03]  /*16630*/  HADD2.F32 R25, -RZ, R22.H0_H0 ;  /* 0x20000016ff197230 */ /* 0x000fc60000004100 */
[----:B------:R-:W-:Y:S01]  /*16640*/  HADD2.F32 R11, -RZ, R11.H0_H0 ;  /* 0x2000000bff0b7230 */ /* 0x000fe20000004100 */
[----:B------:R-:W4:Y:S01]  /*16650*/  LDS.U16 R8, [R3+0x1a00] ;  /* 0x001a000003087984 */ /* 0x000f220000000400 */
[----:B------:R-:W-:-:S04]  /*16660*/  FADD R10, R10, R25 ;  /* 0x000000190a0a7221 */ /* 0x000fc80000000000 */
[----:B------:R-:W-:Y:S02]  /*16670*/  FADD R22, R10, R11 ;  /* 0x0000000b0a167221 */ /* 0x000fe40000000000 */
[----:B------:R-:W5:Y:S04]  /*16680*/  LDS.U16 R10, [R3+0x1b00] ;  /* 0x001b0000030a7984 */ /* 0x000f680000000400 */
[----:B------:R-:W0:Y:S01]  /*16690*/  LDS.U16 R11, [R3+0x1c00] ;  /* 0x001c0000030b7984 */ /* 0x000e220000000400 */
[----:B-1----:R-:W-:-:S05]  /*166a0*/  HMUL2 R19, R4.H0_H0, R19.H0_H0 ;  /* 0x2000001304137232 */ /* 0x002fca0000000800 */
[----:B------:R-:W-:-:S05]  /*166b0*/  HADD2.F32 R19, -RZ, R19.H0_H0 ;  /* 0x20000013ff137230 */ /* 0x000fca0000004100 */
[----:B------:R-:W-:Y:S01]  /*166c0*/  FADD R22, R22, R19 ;  /* 0x0000001316167221 */ /* 0x000fe20000000000 */
[----:B---3--:R-:W-:Y:S01]  /*166d0*/  HMUL2 R9, R4.H1_H1, R9.H0_H0 ;  /* 0x2000000904097232 */ /* 0x008fe20000000c00 */
[----:B------:R-:W1:Y:S04]  /*166e0*/  LDS.U16 R19, [R3+0x1d00] ;  /* 0x001d000003137984 */ /* 0x000e680000000400 */
[----:B------:R-:W3:Y:S01]  /*166f0*/  LDS.U16 R4, [R3+0x1e00] ;  /* 0x001e000003047984 */ /* 0x000ee20000000400 */
[----:B----4-:R-:W-:Y:S02]  /*16700*/  HMUL2 R8, R5.H0_H0, R8.H0_H0 ;  /* 0x2000000805087232 */ /* 0x010fe40000000800 */
[----:B------:R-:W-:-:S03]  /*16710*/  HADD2.F32 R9, -RZ, R9.H0_H0 ;  /* 0x20000009ff097230 */ /* 0x000fc60000004100 */
[----:B------:R-:W-:Y:S02]  /*16720*/  HADD2.F32 R8, -RZ, R8.H0_H0 ;  /* 0x20000008ff087230 */ /* 0x000fe40000004100 */
[----:B------:R-:W-:Y:S01]  /*16730*/  FADD R9, R22, R9 ;  /* 0x0000000916097221 */ /* 0x000fe20000000000 */
[----:B-----5:R-:W-:Y:S01]  /*16740*/  HMUL2 R10, R5.H1_H1, R10.H0_H0 ;  /* 0x2000000a050a7232 */ /* 0x020fe20000000c00 */
[----:B------:R-:W4:Y:S02]  /*16750*/  LDS.U16 R22, [R3+0x1f00] ;  /* 0x001f000003167984 */ /* 0x000f240000000400 */
[----:B------:R-:W-:Y:S01]  /*16760*/  FADD R8, R9, R8 ;  /* 0x0000000809087221 */ /* 0x000fe20000000000 */
[----:B0-----:R-:W-:Y:S02]  /*16770*/  HMUL2 R11, R6.H0_H0, R11.H0_H0 ;  /* 0x2000000b060b7232 */ /* 0x001fe40000000800 */
[----:B------:R-:W-:-:S05]  /*16780*/  HADD2.F32 R5, -RZ, R10.H0_H0 ;  /* 0x2000000aff057230 */ /* 0x000fca0000004100 */
[----:B------:R-:W-:Y:S01]  /*16790*/  FADD R5, R8, R5 ;  /* 0x0000000508057221 */ /* 0x000fe20000000000 */
[----:B-1----:R-:W-:Y:S02]  /*167a0*/  HMUL2 R19, R6.H1_H1, R19.H0_H0 ;  /* 0x2000001306137232 */ /* 0x002fe40000000c00 */
[----:B------:R-:W-:Y:S02]  /*167b0*/  HADD2.F32 R6, -RZ, R11.H0_H0 ;  /* 0x2000000bff067230 */ /* 0x000fe40000004100 */
[----:B---3--:R-:W-:Y:S02]  /*167c0*/  HMUL2 R4, R7.H0_H0, R4.H0_H0 ;  /* 0x2000000407047232 */ /* 0x008fe40000000800 */
[----:B------:R-:W-:Y:S02]  /*167d0*/  HADD2.F32 R8, -RZ, R19.H0_H0 ;  /* 0x20000013ff087230 */ /* 0x000fe40000004100 */
[----:B------:R-:W-:Y:S01]  /*167e0*/  FADD R5, R5, R6 ;  /* 0x0000000605057221 */ /* 0x000fe20000000000 */
[----:B------:R-:W-:Y:S01]  /*167f0*/  LDS.U16 R19, [R3+0x2100] ;  /* 0x0021000003137984 */ /* 0x000fe20000000400 */
[----:B------:R-:W-:-:S02]  /*16800*/  HADD2.F32 R25, -RZ, R4.H0_H0 ;  /* 0x20000004ff197230 */ /* 0x000fc40000004100 */
[----:B------:R-:W-:Y:S02]  /*16810*/  FADD R6, R5, R8 ;  /* 0x0000000805067221 */ /* 0x000fe40000000000 */
[----:B------:R-:W-:Y:S01]  /*16820*/  LDS.U16 R5, [R3+0x2000] ;  /* 0x0020000003057984 */ /* 0x000fe20000000400 */
[----:B----4-:R-:W-:Y:S02]  /*16830*/  HMUL2 R7, R7.H1_H1, R22.H0_H0 ;  /* 0x2000001607077232 */ /* 0x010fe40000000c00 */
[----:B------:R-:W-:Y:S01]  /*16840*/  FADD R4, R6, R25 ;  /* 0x0000001906047221 */ /* 0x000fe20000000000 */
[----:B------:R-:W0:Y:S02]  /*16850*/  LDS.128 R8, [R18+0x7c0] ;  /* 0x0007c00012087984 */ /* 0x000e240000000c00 */
[----:B------:R-:W-:Y:S02]  /*16860*/  HADD2.F32 R7, -RZ, R7.H0_H0 ;  /* 0x20000007ff077230 */ /* 0x000fe40000004100 */
[----:B------:R-:W1:Y:S03]  /*16870*/  LDS.U16 R6, [R3+0x2200] ;  /* 0x0022000003067984 */ /* 0x000e660000000400 */
[----:B------:R-:W-:Y:S01]  /*16880*/  FADD R4, R4, R7 ;  /* 0x0000000704047221 */ /* 0x000fe20000000000 */
[----:B------:R-:W3:Y:S04]  /*16890*/  LDS.U16 R22, [R3+0x2300] ;  /* 0x0023000003167984 */ /* 0x000ee80000000400 */
[----:B------:R-:W4:Y:S01]  /*168a0*/  LDS.U16 R25, [R3+0x2400] ;  /* 0x0024000003197984 */ /* 0x000f220000000400 */
[----:B0-----:R-:W-:-:S03]  /*168b0*/  HMUL2 R28, R8.H0_H0, R5.H0_H0 ;  /* 0x20000005081c7232 */ /* 0x001fc60000000800 */
[----:B------:R-:W0:Y:S01]  /*168c0*/  LDS.U16 R5, [R3+0x2500] ;  /* 0x0025000003057984 */ /* 0x000e220000000400 */
[----:B------:R-:W-:Y:S02]  /*168d0*/  HMUL2 R19, R8.H1_H1, R19.H0_H0 ;  /* 0x2000001308137232 */ /* 0x000fe40000000c00 */
[----:B------:R-:W-:Y:S02]  /*168e0*/  HADD2.F32 R7, -RZ, R28.H0_H0 ;  /* 0x2000001cff077230 */ /* 0x000fe40000004100 */
[C---:B-1----:R-:W-:Y:S01]  /*168f0*/  HMUL2 R6, R9.reuse.H0_H0, R6.H0_H0 ;  /* 0x2000000609067232 */ /* 0x042fe20000000800 */
[----:B------:R-:W1:Y:S01]  /*16900*/  LDS.U16 R8, [R3+0x2600] ;  /* 0x0026000003087984 */ /* 0x000e620000000400 */
[----:B------:R-:W-:Y:S02]  /*16910*/  HADD2.F32 R19, -RZ, R19.H0_H0 ;  /* 0x20000013ff137230 */ /* 0x000fe40000004100 */
[----:B---3--:R-:W-:Y:S02]  /*16920*/  HMUL2 R22, R9.H1_H1, R22.H0_H0 ;  /* 0x2000001609167232 */ /* 0x008fe40000000c00 */
[----:B------:R-:W-:Y:S01]  /*16930*/  FADD R4, R4, R7 ;  /* 0x0000000704047221 */ /* 0x000fe20000000000 */
[----:B------:R-:W-:-:S02]  /*16940*/  HADD2.F32 R7, -RZ, R6.H0_H0 ;  /* 0x20000006ff077230 */ /* 0x000fc40000004100 */
[----:B----4-:R-:W-:Y:S01]  /*16950*/  HMUL2 R25, R10.H0_H0, R25.H0_H0 ;  /* 0x200000190a197232 */ /* 0x010fe20000000800 */
[----:B------:R-:W-:Y:S01]  /*16960*/  LDS.U16 R9, [R3+0x2800] ;  /* 0x0028000003097984 */ /* 0x000fe20000000400 */
[----:B------:R-:W-:-:S03]  /*16970*/  FADD R4, R4, R19 ;  /* 0x0000001304047221 */ /* 0x000fc60000000000 */
[----:B------:R-:W-:Y:S02]  /*16980*/  HADD2.F32 R19, -RZ, R25.H0_H0 ;  /* 0x20000019ff137230 */ /* 0x000fe40000004100 */
[----:B------:R-:W-:Y:S01]  /*16990*/  FADD R4, R4, R7 ;  /* 0x0000000704047221 */ /* 0x000fe20000000000 */
[----:B------:R-:W-:Y:S02]  /*169a0*/  HADD2.F32 R7, -RZ, R22.H0_H0 ;  /* 0x20000016ff077230 */ /* 0x000fe40000004100 */
[----:B------:R-:W3:Y:S03]  /*169b0*/  LDS.U16 R22, [R3+0x2700] ;  /* 0x0027000003167984 */ /* 0x000ee60000000400 */
[----:B------:R-:W-:-:S04]  /*169c0*/  FADD R4, R4, R7 ;  /* 0x0000000704047221 */ /* 0x000fc80000000000 */
[----:B------:R-:W-:Y:S01]  /*169d0*/  FADD R19, R4, R19 ;  /* 0x0000001304137221 */ /* 0x000fe20000000000 */
[----:B0-----:R-:W-:Y:S02]  /*169e0*/  HMUL2 R10, R10.H1_H1, R5.H0_H0 ;  /* 0x200000050a0a7232 */ /* 0x001fe40000000c00 */
[----:B------:R-:W0:Y:S03]  /*169f0*/  LDS.128 R4, [R18+0x7d0] ;  /* 0x0007d00012047984 */ /* 0x000e260000000c00 */
[----:B------:R-:W-:Y:S02]  /*16a00*/  HADD2.F32 R10, -RZ, R10.H0_H0 ;  /* 0x2000000aff0a7230 */ /* 0x000fe40000004100 */
[----:B-1----:R-:W-:-:S03]  /*16a10*/  HMUL2 R8, R11.H0_H0, R8.H0_H0 ;  /* 0x200000080b087232 */ /* 0x002fc60000000800 */
[----:B------:R-:W-:Y:S02]  /*16a20*/  FADD R10, R19, R10 ;  /* 0x0000000a130a7221 */ /* 0x000fe40000000000 */
[----:B------:R-:W-:Y:S02]  /*16a30*/  HADD2.F32 R19, -RZ, R8.H0_H0 ;  /* 0x20000008ff137230 */ /* 0x000fe40000004100 */
[----:B------:R-:W1:Y:S03]  /*16a40*/  LDS.U16 R8, [R3+0x2a00] ;  /* 0x002a000003087984 */ /* 0x000e660000000400 */
[----:B------:R-:W-:Y:S01]  /*16a50*/  FADD R10, R10, R19 ;  /* 0x000000130a0a7221 */ /* 0x000fe20000000000 */
[----:B---3--:R-:W-:Y:S02]  /*16a60*/  HMUL2 R22, R11.H1_H1, R22.H0_H0 ;  /* 0x200000160b167232 */ /* 0x008fe40000000c00 */
[----:B------:R-:W3:Y:S03]  /*16a70*/  LDS.U16 R11, [R3+0x2900] ;  /* 0x00290000030b7984 */ /* 0x000ee60000000400 */
[----:B------:R-:W-:-:S05]  /*16a80*/  HADD2.F32 R19, -RZ, R22.H0_H0 ;  /* 0x20000016ff137230 */ /* 0x000fca0000004100 */
[----:B------:R-:W-:Y:S02]  /*16a90*/  FADD R19, R10, R19 ;  /* 0x000000130a137221 */ /* 0x000fe40000000000 */
[----:B------:R-:W4:Y:S01]  /*16aa0*/  LDS.U16 R10, [R3+0x2b00] ;  /* 0x002b0000030a7984 */ /* 0x000f220000000400 */
[----:B0-----:R-:W-:-:S05]  /*16ab0*/  HMUL2 R9, R4.H0_H0, R9.H0_H0 ;  /* 0x2000000904097232 */ /* 0x001fca0000000800 */
[----:B------:R-:W-:Y:S02]  /*16ac0*/  HADD2.F32 R22, -RZ, R9.H0_H0 ;  /* 0x20000009ff167230 */ /* 0x000fe40000004100 */
[----:B------:R-:W0:Y:S03]  /*16ad0*/  LDS.U16 R9, [R3+0x2c00] ;  /* 0x002c000003097984 */ /* 0x000e260000000400 */
[----:B------:R-:W-:Y:S01]  /*16ae0*/  FADD R22, R19, R22 ;  /* 0x0000001613167221 */ /* 0x000fe20000000000 */
[----:B-1----:R-:W-:Y:S01]  /*16af0*/  HMUL2 R8, R5.H0_H0, R8.H0_H0 ;  /* 0x2000000805087232 */ /* 0x002fe20000000800 */
[----:B------:R-:W1:Y:S04]  /*16b00*/  LDS.U16 R19, [R3+0x2d00] ;  /* 0x002d000003137984 */ /* 0x000e680000000400 */
[----:B------:R-:W-:-:S02]  /*16b10*/  HADD2.F32 R8, -RZ, R8.H0_H0 ;  /* 0x20000008ff087230 */ /* 0x000fc40000004100 */
[----:B---3--:R-:W-:Y:S02]  /*16b20*/  HMUL2 R11, R4.H1_H1, R11.H0_H0 ;  /* 0x2000000b040b7232 */ /* 0x008fe40000000c00 */
[----:B------:R-:W3:Y:S03]  /*16b30*/  LDS.U16 R4, [R3+0x2e00] ;  /* 0x002e000003047984 */ /* 0x000ee60000000400 */
[----:B------:R-:W-:-:S05]  /*16b40*/  HADD2.F32 R11, -RZ, R11.H0_H0 ;  /* 0x2000000bff0b7230 */ /* 0x000fca0000004100 */
[----:B------:R-:W-:Y:S01]  /*16b50*/  FADD R11, R22, R11 ;  /* 0x0000000b160b7221 */ /* 0x000fe20000000000 */
[----:B----4-:R-:W-:Y:S01]  /*16b60*/  HMUL2 R10, R5.H1_H1, R10.H0_H0 ;  /* 0x2000000a050a7232 */ /* 0x010fe20000000c00 */
[----:B------:R-:W4:Y:S02]  /*16b70*/  LDS.U16 R22, [R3+0x2f00] ;  /* 0x002f000003167984 */ /* 0x000f240000000400 */
[----:B------:R-:W-:Y:S02]  /*16b80*/  FADD R8, R11, R8 ;  /* 0x000000080b087221 */ /* 0x000fe40000000000 */
[----:B------:R-:W-:-:S05]  /*16b90*/  HADD2.F32 R5, -RZ, R10.H0_H0 ;  /* 0x2000000aff057230 */ /* 0x000fca0000004100 */
[----:B------:R-:W-:Y:S01]  /*16ba0*/  FADD R5, R8, R5 ;  /* 0x0000000508057221 */ /* 0x000fe20000000000 */
[C---:B0-----:R-:W-:Y:S02]  /*16bb0*/  HMUL2 R9, R6.reuse.H0_H0, R9.H0_H0 ;  /* 0x2000000906097232 */ /* 0x041fe40000000800 */
[----:B-1----:R-:W-:-:S03]  /*16bc0*/  HMUL2 R19, R6.H1_H1, R19.H0_H0 ;  /* 0x2000001306137232 */ /* 0x002fc60000000c00 */
[----:B------:R-:W-:Y:S02]  /*16bd0*/  HADD2.F32 R6, -RZ, R9.H0_H0 ;  /* 0x20000009ff067230 */ /* 0x000fe40000004100 */
[----:B------:R-:W-:-:S03]  /*16be0*/  HADD2.F32 R8, -RZ, R19.H0_H0 ;  /* 0x20000013ff087230 */ /* 0x000fc60000004100 */
[----:B------:R-:W-:Y:S01]  /*16bf0*/  FADD R5, R5, R6 ;  /* 0x0000000605057221 */ /* 0x000fe20000000000 */
[----:B------:R-:W-:Y:S01]  /*16c00*/  LDS.U16 R19, [R3+0x3000] ;  /* 0x0030000003137984 */ /* 0x000fe20000000400 */
[----:B---3--:R-:W-:Y:S02]  /*16c10*/  HMUL2 R4, R7.H0_H0, R4.H0_H0 ;  /* 0x2000000407047232 */ /* 0x008fe40000000800 */
[----:B------:R-:W-:Y:S02]  /*16c20*/  FADD R6, R5, R8 ;  /* 0x0000000805067221 */ /* 0x000fe40000000000 */
[----:B------:R-:W0:Y:S01]  /*16c30*/  LDS.128 R8, [R18+0x7e0] ;  /* 0x0007e00012087984 */ /* 0x000e220000000c00 */
[----:B------:R-:W-:-:S03]  /*16c40*/  HADD2.F32 R25, -RZ, R4.H0_H0 ;  /* 0x20000004ff197230 */ /* 0x000fc60000004100 */
[----:B------:R-:W1:Y:S02]  /*16c50*/  LDS.U16 R5, [R3+0x3100] ;  /* 0x0031000003057984 */ /* 0x000e640000000400 */
[----:B------:R-:W-:Y:S02]  /*16c60*/  FADD R6, R6, R25 ;  /* 0x0000001906067221 */ /* 0x000fe40000000000 */
[----:B------:R-:W3:Y:S01]  /*16c70*/  LDS.U16 R4, [R3+0x3200] ;  /* 0x0032000003047984 */ /* 0x000ee20000000400 */
[----:B----4-:R-:W-:-:S03]  /*16c80*/  HMUL2 R25, R7.H1_H1, R22.H0_H0 ;  /* 0x2000001607197232 */ /* 0x010fc60000000c00 */
[----:B------:R-:W4:Y:S02]  /*16c90*/  LDS.U16 R22, [R3+0x3300] ;  /* 0x0033000003167984 */ /* 0x000f240000000400 */
[----:B------:R-:W-:Y:S02]  /*16ca0*/  HADD2.F32 R25, -RZ, R25.H0_H0 ;  /* 0x20000019ff197230 */ /* 0x000fe40000004100 */
[----:B------:R-:W5:Y:S03]  /*16cb0*/  LDS.U16 R7, [R3+0x3400] ;  /* 0x0034000003077984 */ /* 0x000f660000000400 */
[----:B------:R-:W-:Y:S02]  /*16cc0*/  FADD R6, R6, R25 ;  /* 0x0000001906067221 */ /* 0x000fe40000000000 */
[----:B------:R-:W-:Y:S01]  /*16cd0*/  LDS.U16 R25, [R3+0x3800] ;  /* 0x0038000003197984 */ /* 0x000fe20000000400 */
[----:B0-----:R-:W-:-:S02]  /*16ce0*/  HMUL2 R19, R8.H0_H0, R19.H0_H0 ;  /* 0x2000001308137232 */ /* 0x001fc40000000800 */
[----:B-1----:R-:W-:-:S03]  /*16cf0*/  HMUL2 R5, R8.H1_H1, R5.H0_H0 ;  /* 0x2000000508057232 */ /* 0x002fc60000000c00 */
[----:B------:R-:W-:Y:S01]  /*16d00*/  HADD2.F32 R19, -RZ, R19.H0_H0 ;  /* 0x20000013ff137230 */ /* 0x000fe20000004100 */
[----:B------:R-:W0:Y:S01]  /*16d10*/  LDS.U16 R8, [R3+0x3600] ;  /* 0x0036000003087984 */ /* 0x000e220000000400 */
[C---:B---3--:R-:W-:Y:S02]  /*16d20*/  HMUL2 R4, R9.reuse.H0_H0, R4.H0_H0 ;  /* 0x2000000409047232 */ /* 0x048fe40000000800 */
[----:B------:R-:W-:Y:S02]  /*16d30*/  HADD2.F32 R5, -RZ, R5.H0_H0 ;  /* 0x20000005ff057230 */ /* 0x000fe40000004100 */
[----:B------:R-:W-:Y:S02]  /*16d40*/  FADD R6, R6, R19 ;  /* 0x0000001306067221 */ /* 0x000fe40000000000 */
[----:B------:R-:W1:Y:S01]  /*16d50*/  LDS.U16 R19, [R3+0x3500] ;  /* 0x0035000003137984 */ /* 0x000e620000000400 */
[----:B------:R-:W-:Y:S02]  /*16d60*/  HADD2.F32 R4, -RZ, R4.H0_H0 ;  /* 0x20000004ff047230 */ /* 0x000fe40000004100 */
[----:B------:R-:W-:Y:S01]  /*16d70*/  FADD R5, R6, R5 ;  /* 0x0000000506057221 */ /* 0x000fe20000000000 */
[----:B----4-:R-:W-:-:S02]  /*16d80*/  HMUL2 R22, R9.H1_H1, R22.H0_H0 ;  /* 0x2000001609167232 */ /* 0x010fc40000000c00 */
[----:B-----5:R-:W-:Y:S02]  /*16d90*/  HMUL2 R7, R10.H0_H0, R7.H0_H0 ;  /* 0x200000070a077232 */ /* 0x020fe40000000800 */
[----:B------:R-:W-:Y:S01]  /*16da0*/  FADD R4, R5, R4 ;  /* 0x0000000405047221 */ /* 0x000fe20000000000 */
[----:B------:R-:W-:Y:S01]  /*16db0*/  LDS.U16 R9, [R3+0x3900] ;  /* 0x0039000003097984 */ /* 0x000fe20000000400 */
[----:B------:R-:W-:Y:S02]  /*16dc0*/  HADD2.F32 R5, -RZ, R22.H0_H0 ;  /* 0x20000016ff057230 */ /* 0x000fe40000004100 */
[----:B------:R-:W-:Y:S01]  /*16dd0*/  HADD2.F32 R7, -RZ, R7.H0_H0 ;  /* 0x20000007ff077230 */ /* 0x000fe20000004100 */
[----:B------:R-:W3:Y:S02]  /*16de0*/  LDS.U16 R22, [R3+0x3700] ;  /* 0x0037000003167984 */ /* 0x000ee40000000400 */
[----:B------:R-:W-:-:S04]  /*16df0*/  FADD R4, R4, R5 ;  /* 0x0000000504047221 */ /* 0x000fc80000000000 */
[----:B------:R-:W-:Y:S02]  /*16e00*/  FADD R28, R4, R7 ;  /* 0x00000007041c7221 */ /* 0x000fe40000000000 */
[----:B------:R-:W4:Y:S01]  /*16e10*/  LDS.128 R4, [R18+0x7f0] ;  /* 0x0007f00012047984 */ /* 0x000f220000000c00 */
[----:B0-----:R-:W-:-:S05]  /*16e20*/  HMUL2 R8, R11.H0_H0, R8.H0_H0 ;  /* 0x200000080b087232 */ /* 0x001fca0000000800 */
[----:B------:R-:W-:Y:S02]  /*16e30*/  HADD2.F32 R8, -RZ, R8.H0_H0 ;  /* 0x20000008ff087230 */ /* 0x000fe40000004100 */
[----:B-1----:R-:W-:Y:S02]  /*16e40*/  HMUL2 R19, R10.H1_H1, R19.H0_H0 ;  /* 0x200000130a137232 */ /* 0x002fe40000000c00 */
[----:B------:R-:W0:Y:S03]  /*16e50*/  LDS.U16 R10, [R3+0x3b00] ;  /* 0x003b0000030a7984 */ /* 0x000e260000000400 */
[----:B------:R-:W-:-:S05]  /*16e60*/  HADD2.F32 R19, -RZ, R19.H0_H0 ;  /* 0x20000013ff137230 */ /* 0x000fca0000004100 */
[----:B------:R-:W-:Y:S01]  /*16e70*/  FADD R19, R28, R19 ;  /* 0x000000131c137221 */ /* 0x000fe20000000000 */
[----:B---3--:R-:W-:Y:S02]  /*16e80*/  HMUL2 R22, R11.H1_H1, R22.H0_H0 ;  /* 0x200000160b167232 */ /* 0x008fe40000000c00 */
[----:B------:R-:W1:Y:S01]  /*16e90*/  LDS.U16 R11, [R3+0x3c00] ;  /* 0x003c0000030b7984 */ /* 0x000e620000000400 */
[----:B------:R-:W-:Y:S02]  /*16ea0*/  FADD R19, R19, R8 ;  /* 0x0000000813137221 */ /* 0x000fe40000000000 */
[----:B------:R-:W-:Y:S01]  /*16eb0*/  HADD2.F32 R22, -RZ, R22.H0_H0 ;  /* 0x20000016ff167230 */ /* 0x000fe20000004100 */
[----:B------:R-:W3:Y:S01]  /*16ec0*/  LDS.U16 R8, [R3+0x3a00] ;  /* 0x003a000003087984 */ /* 0x000ee20000000400 */
[----:B----4-:R-:W-:-:S03]  /*16ed0*/  HMUL2 R25, R4.H0_H0, R25.H0_H0 ;  /* 0x2000001904197232 */ /* 0x010fc60000000800 */
[----:B------:R-:W-:Y:S01]  /*16ee0*/  FADD R18, R19, R22 ;  /* 0x0000001613127221 */ /* 0x000fe20000000000 */
[----:B------:R-:W-:Y:S01]  /*16ef0*/  HMUL2 R9, R4.H1_H1, R9.H0_H0 ;  /* 0x2000000904097232 */ /* 0x000fe20000000c00 */
[----:B------:R-:W4:Y:S01]  /*16f00*/  LDS.U16 R19, [R3+0x3d00] ;  /* 0x003d000003137984 */ /* 0x000f220000000400 */
[----:B------:R-:W-:-:S03]  /*16f10*/  HADD2.F32 R25, -RZ, R25.H0_H0 ;  /* 0x20000019ff197230 */ /* 0x000fc60000004100 */
[----:B------:R-:W5:Y:S01]  /*16f20*/  LDS.U16 R22, [R3+0x3e00] ;  /* 0x003e000003167984 */ /* 0x000f620000000400 */
[----:B------:R-:W-:Y:S02]  /*16f30*/  HADD2.F32 R9, -RZ, R9.H0_H0 ;  /* 0x20000009ff097230 */ /* 0x000fe40000004100 */
[----:B------:R-:W-:Y:S01]  /*16f40*/  FADD R18, R18, R25 ;  /* 0x0000001912127221 */ /* 0x000fe20000000000 */
[----:B------:R-:W2:Y:S03]  /*16f50*/  LDS.U16 R4, [R3+0x3f00] ;  /* 0x003f000003047984 */ /* 0x000ea60000000400 */
[----:B------:R-:W-:Y:S01]  /*16f60*/  FADD R9, R18, R9 ;  /* 0x0000000912097221 */ /* 0x000fe20000000000 */
[----:B0-----:R-:W-:Y:S02]  /*16f70*/  HMUL2 R10, R5.H1_H1, R10.H0_H0 ;  /* 0x2000000a050a7232 */ /* 0x001fe40000000c00 */
[----:B-1----:R-:W-:-:S02]  /*16f80*/  HMUL2 R11, R6.H0_H0, R11.H0_H0 ;  /* 0x2000000b060b7232 */ /* 0x002fc40000000800 */
[----:B---3--:R-:W-:Y:S02]  /*16f90*/  HMUL2 R8, R5.H0_H0, R8.H0_H0 ;  /* 0x2000000805087232 */ /* 0x008fe40000000800 */
[----:B------:R-:W-:-:S03]  /*16fa0*/  HADD2.F32 R5, -RZ, R10.H0_H0 ;  /* 0x2000000aff057230 */ /* 0x000fc60000004100 */
[----:B------:R-:W-:Y:S02]  /*16fb0*/  HADD2.F32 R8, -RZ, R8.H0_H0 ;  /* 0x20000008ff087230 */ /* 0x000fe40000004100 */
[----:B----4-:R-:W-:Y:S02]  /*16fc0*/  HMUL2 R19, R6.H1_H1, R19.H0_H0 ;  /* 0x2000001306137232 */ /* 0x010fe40000000c00 */
[----:B------:R-:W-:Y:S02]  /*16fd0*/  HADD2.F32 R6, -RZ, R11.H0_H0 ;  /* 0x2000000bff067230 */ /* 0x000fe40000004100 */
[----:B------:R-:W-:Y:S01]  /*16fe0*/  FADD R8, R9, R8 ;  /* 0x0000000809087221 */ /* 0x000fe20000000000 */
[----:B-----5:R-:W-:-:S03]  /*16ff0*/  HMUL2 R22, R7.H0_H0, R22.H0_H0 ;  /* 0x2000001607167232 */ /* 0x020fc60000000800 */
[----:B------:R-:W-:Y:S01]  /*17000*/  FADD R5, R8, R5 ;  /* 0x0000000508057221 */ /* 0x000fe20000000000 */
[----:B------:R-:W-:Y:S02]  /*17010*/  HADD2.F32 R8, -RZ, R19.H0_H0 ;  /* 0x20000013ff087230 */ /* 0x000fe40000004100 */
[----:B--2---:R-:W-:Y:S02]  /*17020*/  HMUL2 R4, R7.H1_H1, R4.H0_H0 ;  /* 0x2000000407047232 */ /* 0x004fe40000000c00 */
[----:B------:R-:W-:Y:S02]  /*17030*/  HADD2.F32 R22, -RZ, R22.H0_H0 ;  /* 0x20000016ff167230 */ /* 0x000fe40000004100 */
[----:B------:R-:W-:Y:S01]  /*17040*/  FADD R5, R5, R6 ;  /* 0x0000000605057221 */ /* 0x000fe20000000000 */
[----:B------:R-:W-:Y:S01]  /*17050*/  LOP3.LUT R6, R21, 0x3fffffe0, RZ, 0xc0, !PT ;  /* 0x3fffffe015067812 */ /* 0x000fe200078ec0ff */
[----:B------:R-:W-:Y:S02]  /*17060*/  HADD2.F32 R4, -RZ, R4.H0_H0 ;  /* 0x20000004ff047230 */ /* 0x000fe40000004100 */
[----:B------:R-:W-:Y:S01]  /*17070*/  FADD R5, R5, R8 ;  /* 0x0000000805057221 */ /* 0x000fe20000000000 */
[----:B------:R-:W-:-:S03]  /*17080*/  LOP3.LUT R6, R6, 0x1f, R21, 0xf8, !PT ;  /* 0x0000001f06067812 */ /* 0x000fc600078ef815 */
[----:B------:R-:W-:Y:S01]  /*17090*/  FADD R5, R5, R22 ;  /* 0x0000001605057221 */ /* 0x000fe20000000000 */
[----:B------:R-:W-:-:S03]  /*170a0*/  LEA R6, R6, R23, 0x1 ;  /* 0x0000001706067211 */ /* 0x000fc600078e08ff */
[----:B------:R-:W-:-:S05]  /*170b0*/  FADD R4, R5, R4 ;  /* 0x0000000405047221 */ /* 0x000fca0000000000 */
[----:B------:R-:W-:-:S05]  /*170c0*/  F2FP.F16.F32.PACK_AB R4, RZ, R4 ;  /* 0x00000004ff04723e */ /* 0x000fca00000000ff */
[----:B------:R0:W-:Y:S01]  /*170d0*/  STS.U16 [R6], R4 ;  /* 0x0000000406007388 */ /* 0x0001e20000000400 */
[----:B------:R-:W-:Y:S05]  /*170e0*/  @P0 BRA `(.L_x_298) ;  /* 0x00000018003c0947 */ /* 0x000fea0003800000 */
[----:B------:R-:W-:Y:S02]  /*170f0*/  ISETP.GE.U32.AND P0, PT, R24, 0x3, PT ;  /* 0x000000031800780c */ /* 0x000fe40003f06070 */
[C---:B0-----:R-:W-:Y:S02]  /*17100*/  IADD3 R4, PT, PT, R17.reuse, 0x8a80, RZ ;  /* 0x00008a8011047810 */ /* 0x041fe40007ffe0ff */
[----:B------:R-:W-:Y:S02]  /*17110*/  IADD3 R10, PT, PT, R17, 0x920, RZ ;  /* 0x00000920110a7810 */ /* 0x000fe40007ffe0ff */
[C---:B------:R-:W-:Y:S01]  /*17120*/  LEA R5, R15.reuse, R4, 0x18 ;  /* 0x000000040f057211 */ /* 0x040fe200078ec0ff */
[----:B------:R-:W-:Y:S01]  /*17130*/  HFMA2 R4, -RZ, RZ, 0, 5.9604644775390625e-08 ;  /* 0x00000001ff047431 */ /* 0x000fe200000001ff */
[----:B------:R-:W-:Y:S02]  /*17140*/  LEA R10, R15, R10, 0x18 ;  /* 0x0000000a0f0a7211 */ /* 0x000fe400078ec0ff */
[----:B------:R-:W-:-:S02]  /*17150*/  IADD3 R6, PT, PT, R0, -0x2, RZ ;  /* 0xfffffffe00067810 */ /* 0x000fc40007ffe0ff */
[C---:B------:R-:W-:Y:S02]  /*17160*/  LEA R11, R21.reuse, R5, 0x2 ;  /* 0x00000005150b7211 */ /* 0x040fe400078e10ff */
[----:B------:R-:W-:Y:S01]  /*17170*/  LEA R17, R21, R10, 0x2 ;  /* 0x0000000a15117211 */ /* 0x000fe200078e10ff */
[----:B------:R-:W-:Y:S06]  /*17180*/  @!P0 BRA `(.L_x_299) ;  /* 0x0000001000948947 */ /* 0x000fec0003800000 */
[----:B------:R-:W-:Y:S01]  /*17190*/  LOP3.LUT R6, R6, 0xfffffffc, RZ, 0xc0, !PT ;  /* 0xfffffffc06067812 */ /* 0x000fe200078ec0ff */
[----:B------:R-:W-:Y:S01]  /*171a0*/  BSSY B0, `(.L_x_300) ;  /* 0x0000122000007945 */ /* 0x000fe20003800000 */
[----:B------:R-:W-:Y:S02]  /*171b0*/  IADD3 R19, PT, PT, R15, 0x2, RZ ;  /* 0x000000020f137810 */ /* 0x000fe40007ffe0ff */
[----:B------:R-:W-:Y:S02]  /*171c0*/  MOV R9, 0x2 ;  /* 0x0000000200097802 */ /* 0x000fe40000000f00 */
[----:B------:R-:W-:-:S07]  /*171d0*/  IADD3 R8, PT, PT, -R6, RZ, RZ ;  /* 0x000000ff06087210 */ /* 0x000fce0007ffe1ff */
.L_x_322:
[----:B------:R-:W-:Y:S01]  /*171e0*/  ISETP.NE.AND P2, PT, R21, RZ, PT ;  /* 0x000000ff1500720c */ /* 0x000fe20003f45270 */
[----:B------:R-:W-:Y:S01]  /*171f0*/  UMOV UR4, 0x1 ;  /* 0x0000000100047882 */ /* 0x000fe20000000000 */
[----:B------:R-:W-:-:S04]  /*17200*/  IADD3 R8, PT, PT, R8, 0x4, RZ ;  /* 0x0000000408087810 */ /* 0x000fc80007ffe0ff */
[----:B------:R-:W-:-:S07]  /*17210*/  ISETP.NE.AND P1, PT, R8, RZ, PT ;  /* 0x000000ff0800720c */ /* 0x000fce0003f25270 */
        /* <DEDUP_REMOVED lines=23> */
.L_x_528:
[----:B------:R-:W-:Y:S04]  /*17390*/  BSSY.RECONVERGENT B1, `(.L_x_302) ;  /* 0x0000024000017945 */ /* 0x000fe80003800200 */
[----:B------:R-:W-:Y:S05]  /*173a0*/  @P2 BRA `(.L_x_303) ;  /* 0x0000000000882947 */ /* 0x000fea0003800000 */
[----:B------:R-:W1:Y:S01]  /*173b0*/  I2F.U32.RP R15, R0 ;  /* 0x00000000000f7306 */ /* 0x000e620000209000 */
[----:B------:R-:W-:Y:S01]  /*173c0*/  ISETP.NE.U32.AND P3, PT, R0, RZ, PT ;  /* 0x000000ff0000720c */ /* 0x000fe20003f65070 */
[----:B------:R-:W-:Y:S01]  /*173d0*/  UMOV UR4, 0x10 ;  /* 0x0000001000047882 */ /* 0x000fe20000000000 */
[----:B------:R-:W-:-:S05]  /*173e0*/  R2UR UR5, R10 ;  /* 0x000000000a0572ca */ /* 0x000fca00000e0000 */
[----:B-1----:R-:W1:Y:S02]  /*173f0*/  MUFU.RCP R15, R15 ;  /* 0x0000000f000f7308 */ /* 0x002e640000001000 */
[----:B-1----:R-:W-:Y:S02]  /*17400*/  IADD3 R6, PT, PT, R15, 0xffffffe, RZ ;  /* 0x0ffffffe0f067810 */ /* 0x002fe40007ffe0ff */
[----:B------:R-:W1:Y:S04]  /*17410*/  S2R R15, SR_CgaCtaId ;  /* 0x00000000000f7919 */ /* 0x000e680000008800 */
[----:B------:R2:W3:Y:S02]  /*17420*/  F2I.FTZ.U32.TRUNC.NTZ R7, R6 ;  /* 0x0000000600077305 */ /* 0x0004e4000021f000 */
[----:B--2---:R-:W-:Y:S01]  /*17430*/  HFMA2 R6, -RZ, RZ, 0, 0 ;  /* 0x00000000ff067431 */ /* 0x004fe200000001ff */
[----:B---3--:R-:W-:-:S05]  /*17440*/  IADD3 R25, PT, PT, RZ, -R7, RZ ;  /* 0x80000007ff197210 */ /* 0x008fca0007ffe0ff */
[----:B------:R-:W-:-:S04]  /*17450*/  IMAD R25, R25, R0, RZ ;  /* 0x0000000019197224 */ /* 0x000fc800078e02ff */
[----:B0-----:R-:W-:Y:S01]  /*17460*/  IMAD.HI.U32 R4, R7, R25, R6 ;  /* 0x0000001907047227 */ /* 0x001fe200078e0006 */
[----:B------:R-:W-:-:S05]  /*17470*/  IADD3 R7, PT, PT, R19, -0x1, RZ ;  /* 0xffffffff13077810 */ /* 0x000fca0007ffe0ff */
        /* <DEDUP_REMOVED lines=14> */
.L_x_304:
[----:B------:R-:W-:-:S13]  /*17560*/  @P0 ELECT P3, URZ, PT ;  /* 0x0000000000ff082f */ /* 0x000fda0003860000 */
[----:B------:R-:W-:Y:S02]  /*17570*/  @P3 R2UR.BROADCAST UR13, R4 ;  /* 0x00000000040d32ca */ /* 0x000fe400008e0000 */
[----:B------:R-:W-:Y:S02]  /*17580*/  @P3 R2UR.BROADCAST UR12, R7 ;  /* 0x00000000070c32ca */ /* 0x000fe400008e0000 */
[----:B------:R-:W-:Y:S02]  /*17590*/  @P3 PLOP3.LUT P0, PT, P3, PT, PT, 0x8, 0x80 ;  /* 0x000000000080381c */ /* 0x000fe40001f0e170 */
[----:B------:R-:W-:-:S09]  /*175a0*/  PLOP3.LUT P3, PT, PT, PT, PT, 0x8, 0x80 ;  /* 0x000000000080781c */ /* 0x000fd20003f6e170 */
[----:B------:R1:W-:Y:S02]  /*175b0*/  UBLKCP.S.S [UR12], [UR5], UR4 ;  /* 0x0000000c050073ba */ /* 0x0003e40008000604 */
[----:B-1----:R-:W-:Y:S05]  /*175c0*/  @P0 BRA.U.ANY `(.L_x_304) ;  /* 0xfffffffd00e40947 */ /* 0x002fea000393ffff */
.L_x_303:
[----:B------:R-:W-:Y:S05]  /*175d0*/  BSYNC.RECONVERGENT B1 ;  /* 0x0000000000017941 */ /* 0x000fea0003800200 */
.L_x_302:
[----:B------:R-:W1:Y:S01]  /*175e0*/  S2UR UR4, SR_CgaCtaId ;  /* 0x00000000000479c3 */ /* 0x000e620000008800 */
[----:B0-----:R-:W-:Y:S02]  /*175f0*/  MOV R4, 0x400 ;  /* 0x0000040000047802 */ /* 0x001fe40000000f00 */
[----:B------:R-:W-:Y:S02]  /*17600*/  SHF.L.U32 R18, RZ, 0x1f, RZ ;  /* 0x0000001fff127819 */ /* 0x000fe400000006ff */
[----:B------:R-:W-:Y:S02]  /*17610*/  IADD3 R4, PT, PT, R4, 0x9390, RZ ;  /* 0x0000939004047810 */ /* 0x000fe40007ffe0ff */
[----:B------:R-:W-:Y:S02]  /*17620*/  ISETP.GT.U32.AND P3, PT, R21, 0x3f, PT ;  /* 0x0000003f1500780c */ /* 0x000fe40003f64070 */
[----:B-1----:R-:W-:-:S04]  /*17630*/  MOV R15, UR4 ;  /* 0x00000004000f7c02 */ /* 0x002fc80008000f00 */
[----:B------:R-:W-:-:S04]  /*17640*/  LEA R25, R15, R4, 0x18 ;  /* 0x000000040f197211 */ /* 0x000fc800078ec0ff */
[----:B------:R-:W0:Y:S02]  /*17650*/  SYNCS.PHASECHK.TRANS64.TRYWAIT P0, [R25+URZ], R18 ;  /* 0x00000012190075a7 */ /* 0x000e2400080011ff */
[----:B0-----:R-:W-:Y:S05]  /*17660*/  @!P0 BRA `(.L_x_305) ;  /* 0x000000a000b88947 */ /* 0x001fea0003800000 */
.L_x_529:
        /* <DEDUP_REMOVED lines=31> */
.L_x_535:
[----:B------:R-:W-:Y:S04]  /*17860*/  BSSY.RECONVERGENT B1, `(.L_x_307) ;  /* 0x000001f000017945 */ /* 0x000fe80003800200 */
[----:B------:R-:W-:Y:S05]  /*17870*/  @P2 BRA `(.L_x_308) ;  /* 0x0000000000742947 */ /* 0x000fea0003800000 */
[----:B------:R-:W0:Y:S01]  /*17880*/  I2F.U32.RP R22, R0 ;  /* 0x0000000000167306 */ /* 0x000e220000209000 */
[----:B------:R-:W-:Y:S01]  /*17890*/  ISETP.NE.U32.AND P4, PT, R0, RZ, PT ;  /* 0x000000ff0000720c */ /* 0x000fe20003f85070 */
[----:B------:R-:W-:Y:S01]  /*178a0*/  UMOV UR4, 0x10 ;  /* 0x0000001000047882 */ /* 0x000fe20000000000 */
[----:B------:R-:W-:-:S05]  /*178b0*/  R2UR UR5, R10 ;  /* 0x000000000a0572ca */ /* 0x000fca00000e0000 */
[----:B0-----:R-:W0:Y:S02]  /*178c0*/  MUFU.RCP R22, R22 ;  /* 0x0000001600167308 */ /* 0x001e240000001000 */
[----:B0-----:R-:W-:-:S06]  /*178d0*/  IADD3 R6, PT, PT, R22, 0xffffffe, RZ ;  /* 0x0ffffffe16067810 */ /* 0x001fcc0007ffe0ff */
[----:B------:R0:W1:Y:S02]  /*178e0*/  F2I.FTZ.U32.TRUNC.NTZ R7, R6 ;  /* 0x0000000600077305 */ /* 0x000064000021f000 */
[----:B0-----:R-:W-:Y:S01]  /*178f0*/  HFMA2 R6, -RZ, RZ, 0, 0 ;  /* 0x00000000ff067431 */ /* 0x001fe200000001ff */
[----:B-1----:R-:W-:-:S05]  /*17900*/  IADD3 R29, PT, PT, RZ, -R7, RZ ;  /* 0x80000007ff1d7210 */ /* 0x002fca0007ffe0ff */
        /* <DEDUP_REMOVED lines=13> */
.L_x_309:
[----:B------:R-:W-:-:S13]  /*179e0*/  @P0 ELECT P4, URZ, PT ;  /* 0x0000000000ff082f */ /* 0x000fda0003880000 */
[----:B------:R-:W-:Y:S02]  /*179f0*/  @P4 R2UR.BROADCAST UR13, R7 ;  /* 0x00000000070d42ca */ /* 0x000fe400008e0000 */
[----:B------:R-:W-:Y:S02]  /*17a00*/  @P4 R2UR.BROADCAST UR12, R4 ;  /* 0x00000000040c42ca */ /* 0x000fe400008e0000 */
[----:B------:R-:W-:Y:S02]  /*17a10*/  @P4 PLOP3.LUT P0, PT, P4, PT, PT, 0x8, 0x80 ;  /* 0x000000000080481c */ /* 0x000fe4000270e170 */
[----:B------:R-:W-:-:S09]  /*17a20*/  PLOP3.LUT P4, PT, PT, PT, PT, 0x8, 0x80 ;  /* 0x000000000080781c */ /* 0x000fd20003f8e170 */
[----:B------:R0:W-:Y:S02]  /*17a30*/  UBLKCP.S.S [UR12], [UR5], UR4 ;  /* 0x0000000c050073ba */ /* 0x0001e40008000604 */
[----:B0-----:R-:W-:Y:S05]  /*17a40*/  @P0 BRA.U.ANY `(.L_x_309) ;  /* 0xfffffffd00e40947 */ /* 0x001fea000393ffff */
.L_x_308:
[----:B------:R-:W-:Y:S05]  /*17a50*/  BSYNC.RECONVERGENT B1 ;  /* 0x0000000000017941 */ /* 0x000fea0003800200 */
.L_x_307:
[----:B------:R-:W0:Y:S02]  /*17a60*/  SYNCS.PHASECHK.TRANS64.TRYWAIT P0, [R25+URZ], R18 ;  /* 0x00000012190075a7 */ /* 0x000e2400080011ff */
[----:B0-----:R-:W-:Y:S05]  /*17a70*/  @!P0 BRA `(.L_x_310) ;  /* 0x000000a000608947 */ /* 0x001fea0003800000 */
.L_x_536:
        /* <DEDUP_REMOVED lines=31> */
.L_x_542:
        /* <DEDUP_REMOVED lines=25> */
.L_x_314:
[----:B------:R-:W-:-:S13]  /*17e00*/  @P0 ELECT P4, URZ, PT ;  /* 0x0000000000ff082f */ /* 0x000fda0003880000 */
[----:B------:R-:W-:Y:S02]  /*17e10*/  @P4 R2UR.BROADCAST UR13, R7 ;  /* 0x00000000070d42ca */ /* 0x000fe400008e0000 */
[----:B------:R-:W-:Y:S02]  /*17e20*/  @P4 R2UR.BROADCAST UR12, R4 ;  /* 0x00000000040c42ca */ /* 0x000fe400008e0000 */
[----:B------:R-:W-:Y:S02]  /*17e30*/  @P4 PLOP3.LUT P0, PT, P4, PT, PT, 0x8, 0x80 ;  /* 0x000000000080481c */ /* 0x000fe4000270e170 */
[----:B------:R-:W-:-:S09]  /*17e40*/  PLOP3.LUT P4, PT, PT, PT, PT, 0x8, 0x80 ;  /* 0x000000000080781c */ /* 0x000fd20003f8e170 */
[----:B------:R0:W-:Y:S02]  /*17e50*/  UBLKCP.S.S [UR12], [UR5], UR4 ;  /* 0x0000000c050073ba */ /* 0x0001e40008000604 */
[----:B0-----:R-:W-:Y:S05]  /*17e60*/  @P0 BRA.U.ANY `(.L_x_314) ;  /* 0xfffffffd00e40947 */ /* 0x001fea000393ffff */
.L_x_313:
[----:B------:R-:W-:Y:S05]  /*17e70*/  BSYNC.RECONVERGENT B1 ;  /* 0x0000000000017941 */ /* 0x000fea0003800200 */
.L_x_312:
[----:B------:R-:W0:Y:S02]  /*17e80*/  SYNCS.PHASECHK.TRANS64.TRYWAIT P0, [R25+URZ], R18 ;  /* 0x00000012190075a7 */ /* 0x000e2400080011ff */
[----:B0-----:R-:W-:Y:S05]  /*17e90*/  @!P0 BRA `(.L_x_315) ;  /* 0x000000a000048947 */ /* 0x001fea0003800000 */
.L_x_543:
        /* <DEDUP_REMOVED lines=31> */
.L_x_549:
        /* <DEDUP_REMOVED lines=25> */
.L_x_319:
[----:B------:R-:W-:-:S13]  /*18220*/  @P0 ELECT P2, URZ, PT ;  /* 0x0000000000ff082f */ /* 0x000fda0003840000 */
[----:B------:R-:W-:Y:S02]  /*18230*/  @P2 R2UR.BROADCAST UR13, R7 ;  /* 0x00000000070d22ca */ /* 0x000fe400008e0000 */
[----:B------:R-:W-:Y:S02]  /*18240*/  @P2 R2UR.BROADCAST UR12, R4 ;  /* 0x00000000040c22ca */ /* 0x000fe400008e0000 */
[----:B------:R-:W-:Y:S02]  /*18250*/  @P2 PLOP3.LUT P0, PT, P2, PT, PT, 0x8, 0x80 ;  /* 0x000000000080281c */ /* 0x000fe4000170e170 */
[----:B------:R-:W-:-:S09]  /*18260*/  PLOP3.LUT P2, PT, PT, PT, PT, 0x8, 0x80 ;  /* 0x000000000080781c */ /* 0x000fd20003f4e170 */
[----:B------:R0:W-:Y:S02]  /*18270*/  UBLKCP.S.S [UR12], [UR5], UR4 ;  /* 0x0000000c050073ba */ /* 0x0001e40008000604 */
[----:B0-----:R-:W-:Y:S05]  /*18280*/  @P0 BRA.U.ANY `(.L_x_319) ;  /* 0xfffffffd00e40947 */ /* 0x001fea000393ffff */
.L_x_318:
[----:B------:R-:W-:Y:S05]  /*18290*/  BSYNC.RECONVERGENT B1 ;  /* 0x0000000000017941 */ /* 0x000fea0003800200 */
.L_x_317:
[----:B------:R-:W0:Y:S02]  /*182a0*/  SYNCS.PHASECHK.TRANS64.TRYWAIT P0, [R25+URZ], R18 ;  /* 0x00000012190075a7 */ /* 0x000e2400080011ff */
[----:B0-----:R-:W-:Y:S05]  /*182b0*/  @!P0 BRA `(.L_x_320) ;  /* 0x0000009c00a88947 */ /* 0x001fea0003800000 */
.L_x_550:
        /* <DEDUP_REMOVED lines=13> */
.L_x_554:
[----:B------:R-:W-:Y:S02]  /*18390*/  IADD3 R19, PT, PT, R19, 0x4, RZ ;  /* 0x0000000413137810 */ /* 0x000fe40007ffe0ff */
[----:B------:R-:W-:Y:S01]  /*183a0*/  IADD3 R9, PT, PT, R9, 0x4, RZ ;  /* 0x0000000409097810 */ /* 0x000fe20007ffe0ff */
[----:B------:R-:W-:Y:S06]  /*183b0*/  @P1 BRA `(.L_x_322) ;  /* 0xffffffec00881947 */ /* 0x000fec000383ffff */
[----:B------:R-:W-:Y:S05]  /*183c0*/  BSYNC B0 ;  /* 0x0000000000007941 */ /* 0x000fea0003800000 */
.L_x_300:
[----:B0-----:R-:W-:-:S07]  /*183d0*/  IADD3 R4, PT, PT, R9, -0x1, RZ ;  /* 0xffffffff09047810 */ /* 0x001fce0007ffe0ff */
.L_x_299:
[----:B------:R-:W-:Y:S01]  /*183e0*/  IADD3 R6, PT, PT, R0, -0x2, RZ ;  /* 0xfffffffe00067810 */ /* 0x000fe20007ffe0ff */
[----:B------:R-:W-:Y:S03]  /*183f0*/  BSSY B0, `(.L_x_298) ;  /* 0x000005e000007945 */ /* 0x000fe60003800000 */
[----:B------:R-:W-:-:S04]  /*18400*/  LOP3.LUT R19, R6, 0x3, RZ, 0xc0, !PT ;  /* 0x0000000306137812 */ /* 0x000fc800078ec0ff */
        /* <DEDUP_REMOVED lines=14> */
.L_x_330:
        /* <DEDUP_REMOVED lines=18> */
.L_x_558:
        /* <DEDUP_REMOVED lines=28> */
.L_x_327:
[----:B------:R-:W-:-:S13]  /*187d0*/  @P0 ELECT P3, URZ, PT ;  /* 0x0000000000ff082f */ /* 0x000fda0003860000 */
[----:B------:R-:W-:Y:S02]  /*187e0*/  @P3 R2UR.BROADCAST UR13, R4 ;  /* 0x00000000040d32ca */ /* 0x000fe400008e0000 */
[----:B------:R-:W-:Y:S02]  /*187f0*/  @P3 R2UR.BROADCAST UR12, R9 ;  /* 0x00000000090c32ca */ /* 0x000fe400008e0000 */
[----:B------:R-:W-:Y:S02]  /*18800*/  @P3 PLOP3.LUT P0, PT, P3, PT, PT, 0x8, 0x80 ;  /* 0x000000000080381c */ /* 0x000fe40001f0e170 */
[----:B------:R-:W-:-:S09]  /*18810*/  PLOP3.LUT P3, PT, PT, PT, PT, 0x8, 0x80 ;  /* 0x000000000080781c */ /* 0x000fd20003f6e170 */
[----:B------:R1:W-:Y:S02]  /*18820*/  UBLKCP.S.S [UR12], [UR5], UR4 ;  /* 0x0000000c050073ba */ /* 0x0003e40008000604 */
[----:B-1----:R-:W-:Y:S05]  /*18830*/  @P0 BRA.U.ANY `(.L_x_327) ;  /* 0xfffffffd00e40947 */ /* 0x002fea000393ffff */
.L_x_326:
[----:B------:R-:W-:Y:S05]  /*18840*/  BSYNC.RECONVERGENT B1 ;  /* 0x0000000000017941 */ /* 0x000fea0003800200 */
.L_x_325:
[----:B------:R-:W1:Y:S01]  /*18850*/  S2UR UR4, SR_CgaCtaId ;  /* 0x00000000000479c3 */ /* 0x000e620000008800 */
[----:B------:R-:W-:Y:S02]  /*18860*/  MOV R4, 0x400 ;  /* 0x0000040000047802 */ /* 0x000fe40000000f00 */
[----:B------:R-:W-:Y:S02]  /*18870*/  SHF.L.U32 R9, RZ, 0x1f, RZ ;  /* 0x0000001fff097819 */ /* 0x000fe400000006ff */
[----:B------:R-:W-:Y:S02]  /*18880*/  IADD3 R4, PT, PT, R4, 0x9390, RZ ;  /* 0x0000939004047810 */ /* 0x000fe40007ffe0ff */
[----:B------:R-:W-:Y:S02]  /*18890*/  ISETP.GT.U32.AND P3, PT, R21, 0x3f, PT ;  /* 0x0000003f1500780c */ /* 0x000fe40003f64070 */
[----:B-1----:R-:W-:-:S04]  /*188a0*/  MOV R15, UR4 ;  /* 0x00000004000f7c02 */ /* 0x002fc80008000f00 */
[----:B------:R-:W-:-:S04]  /*188b0*/  LEA R4, R15, R4, 0x18 ;  /* 0x000000040f047211 */ /* 0x000fc800078ec0ff */
[----:B------:R-:W1:Y:S02]  /*188c0*/  SYNCS.PHASECHK.TRANS64.TRYWAIT P0, [R4+URZ], R9 ;  /* 0x00000009040075a7 */ /* 0x000e6400080011ff */
[----:B-1----:R-:W-:Y:S05]  /*188d0*/  @!P0 BRA `(.L_x_328) ;  /* 0x0000009800b08947 */ /* 0x002fea0003800000 */
.L_x_559:
        /* <DEDUP_REMOVED lines=13> */
.L_x_563:
[----:B------:R-:W-:Y:S01]  /*189b0*/  IADD3 R29, PT, PT, R29, 0x1, RZ ;  /* 0x000000011d1d7810 */ /* 0x000fe20007ffe0ff */
[----:B------:R-:W-:Y:S06]  /*189c0*/  @P2 BRA `(.L_x_330) ;  /* 0xfffffff800c82947 */ /* 0x000fec000383ffff */
.L_x_323:
[----:B------:R-:W-:Y:S05]  /*189d0*/  BSYNC B0 ;  /* 0x0000000000007941 */ /* 0x000fea0003800000 */
.L_x_298:
[----:B------:R-:W-:Y:S02]  /*189e0*/  ISETP.NE.AND P0, PT, R21, RZ, PT ;  /* 0x000000ff1500720c */ /* 0x000fe40003f05270 */
[----:B------:R-:W-:Y:S02]  /*189f0*/  PLOP3.LUT P1, PT, PT, PT, PT, 0x8, 0x80 ;  /* 0x000000000080781c */ /* 0x000fe40003f2e170 */
[----:B------:R-:W-:Y:S02]  /*18a00*/  PLOP3.LUT P2, PT, P0, PT, PT, 0x8, 0x80 ;  /* 0x000000000080781c */ /* 0x000fe4000074e170 */
[----:B------:R-:W-:-:S07]  /*18a10*/  IADD3 R2, PT, PT, R2, 0x1000, RZ ;  /* 0x0000100002027810 */ /* 0x000fce0007ffe0ff */
[----:B------:R-:W-:-:S05]  /*18a20*/  VOTEU.ALL UP1, P0 ;  /* 0x0000000000ff7886 */ /* 0x000fca0000020000 */
[----:B------:R-:W-:-:S04]  /*18a30*/  @!UP1 UIADD3 UR4, UP0, UPT, UR10, 0x100, URZ ;  /* 0x000001000a049890 */ /* 0x000fc8000ff1e0ff */
[----:B------:R-:W-:-:S03]  /*18a40*/  @!UP1 UIADD3.X UR5, UPT, UPT, URZ, UR11, URZ, UP0, !UPT ;  /* 0x0000000bff059290 */ /* 0x000fc600087fe4ff */
[----:B------:R-:W-:-:S09]  /*18a50*/  VOTEU.ALL UP0, P0 ;  /* 0x0000000000ff7886 */ /* 0x000fd20000000000 */
.L_x_331:
        /* <DEDUP_REMOVED lines=8> */
[----:B--2---:R-:W-:Y:S05]  /*18ae0*/  @P2 BRA.U.ANY `(.L_x_331) ;  /* 0xfffffffd00dc2947 */ /* 0x004fea000393ffff */
[----:B------:R-:W-:Y:S01]  /*18af0*/  @!P0 MOV R19, 0x4000 ;  /* 0x0000400000138802 */ /* 0x000fe20000000f00 */
[----:B01----:R-:W-:Y:S01]  /*18b00*/  HFMA2 R4, -RZ, RZ, 0, 0 ;  /* 0x00000000ff047431 */ /* 0x003fe200000001ff */
[----:B------:R-:W-:Y:S01]  /*18b10*/  BSSY B1, `(.L_x_332) ;  /* 0x000028a000017945 */ /* 0x000fe20003800000 */
[----:B------:R-:W-:-:S03]  /*18b20*/  MOV R17, 0x1 ;  /* 0x0000000100117802 */ /* 0x000fc60000000f00 */
[----:B------:R0:W1:Y:S02]  /*18b30*/  @!P0 SYNCS.ARRIVE.TRANS64 R18, [R14+URZ], R19 ;  /* 0x000000130e1289a7 */ /* 0x00006400080000ff */
[----:B-1----:R0:W2:Y:S02]  /*18b40*/  @P0 SYNCS.ARRIVE.TRANS64.A1T0 R18, [R14+URZ], RZ ;  /* 0x000000ff0e1209a7 */ /* 0x0020a400081000ff */
.L_x_353:
[----:B------:R-:W-:Y:S01]  /*18b50*/  LOP3.LUT R5, R17, 0x1, RZ, 0xc0, !PT ;  /* 0x0000000111057812 */ /* 0x000fe200078ec0ff */
[----:B------:R-:W-:Y:S03]  /*18b60*/  BSSY B0, `(.L_x_333) ;  /* 0x0000281000007945 */ /* 0x000fe60003800000 */
[----:B------:R-:W-:-:S13]  /*18b70*/  ISETP.NE.U32.AND P0, PT, R5, 0x1, PT ;  /* 0x000000010500780c */ /* 0x000fda0003f05070 */
[----:B----4-:R-:W-:Y:S05]  /*18b80*/  @P0 BRA `(.L_x_334) ;  /* 0x0000001400080947 */ /* 0x010fea0003800000 */
[----:B------:R-:W-:Y:S01]  /*18b90*/  ISETP.NE.AND P0, PT, R21, RZ, PT ;  /* 0x000000ff1500720c */ /* 0x000fe20003f05270 */
[----:B------:R-:W-:-:S12]  /*18ba0*/  BSSY.RECONVERGENT B2, `(.L_x_335) ;  /* 0x0000017000027945 */ /* 0x000fd80003800200 */
[----:B------:R-:W-:Y:S05]  /*18bb0*/  @P0 BRA `(.L_x_336) ;  /* 0x0000000000500947 */ /* 0x000fea0003800000 */
[----:B------:R-:W1:Y:S01]  /*18bc0*/  S2UR UR4, SR_CgaCtaId ;  /* 0x00000000000479c3 */ /* 0x000e620000008800 */
[----:B------:R-:W-:Y:S01]  /*18bd0*/  UIADD3 UR12, UP0, UPT, UR10, 0x100, URZ ;  /* 0x000001000a0c7890 */ /* 0x000fe2000ff1e0ff */
[----:B------:R-:W-:Y:S02]  /*18be0*/  PLOP3.LUT P0, PT, PT, PT, PT, 0x80, 0x8 ;  /* 0x000000000008781c */ /* 0x000fe40003f0f070 */
[----:B------:R-:W-:Y:S01]  /*18bf0*/  LEA R5, R17, R2, 0x6 ;  /* 0x0000000211057211 */ /* 0x000fe200078e30ff */
[----:B------:R-:W-:Y:S01]  /*18c00*/  UIADD3.X UR13, UPT, UPT, URZ, UR11, URZ, UP0, !UPT ;  /* 0x0000000bff0d7290 */ /* 0x000fe200087fe4ff */
[----:B-1----:R-:W-:Y:S01]  /*18c10*/  MOV R15, UR4 ;  /* 0x00000004000f7c02 */ /* 0x002fe20008000f00 */
[----:B------:R-:W-:Y:S02]  /*18c20*/  UMOV UR4, 0x400 ;  /* 0x0000040000047882 */ /* 0x000fe40000000000 */
[----:B------:R-:W-:Y:S01]  /*18c30*/  UIADD3 UR4, UPT, UPT, UR4, 0x4a80, URZ ;  /* 0x00004a8004047890 */ /* 0x000fe2000fffe0ff */
[----:B------:R-:W-:-:S13]  /*18c40*/  R2UR UR5, R15 ;  /* 0x000000000f0572ca */ /* 0x000fda00000e0000 */
[----:B------:R-:W-:-:S12]  /*18c50*/  ULEA UR4, UR5, UR4, 0x18 ;  /* 0x0000000405047291 */ /* 0x000fd8000f8ec0ff */
.L_x_337:
[----:B------:R-:W-:-:S13]  /*18c60*/  @P0 ELECT P1, URZ, PT ;  /* 0x0000000000ff082f */ /* 0x000fda0003820000 */
[----:B------:R-:W-:Y:S02]  /*18c70*/  @P1 R2UR.BROADCAST UR7, R5 ;  /* 0x00000000050712ca */ /* 0x000fe400008e0000 */
[----:B------:R-:W-:Y:S02]  /*18c80*/  @P1 R2UR.BROADCAST UR5, R16 ;  /* 0x00000000100512ca */ /* 0x000fe400008e0000 */
[----:B------:R-:W-:Y:S02]  /*18c90*/  @P1 PLOP3.LUT P0, PT, P1, PT, PT, 0x8, 0x80 ;  /* 0x000000000080181c */ /* 0x000fe40000f0e170 */
[----:B------:R-:W-:-:S09]  /*18ca0*/  PLOP3.LUT P1, PT, PT, PT, PT, 0x8, 0x80 ;  /* 0x000000000080781c */ /* 0x000fd20003f2e170 */
[----:B------:R1:W-:Y:S02]  /*18cb0*/  UTMALDG.2D [UR4], [UR12] ;  /* 0x000000040c0075b4 */ /* 0x0003e40008008000 */
[----:B-1----:R-:W-:Y:S05]  /*18cc0*/  @P0 BRA.U.ANY `(.L_x_337) ;  /* 0xfffffffd00e40947 */ /* 0x002fea000393ffff */
[----:B------:R-:W-:-:S06]  /*18cd0*/  HFMA2 R27, -RZ, RZ, 0, 2 ;  /* 0x00004000ff1b7431 */ /* 0x000fcc00000001ff */
[----:B------:R4:W1:Y:S01]  /*18ce0*/  SYNCS.ARRIVE.TRANS64 R26, [R16+URZ], R27 ;  /* 0x0000001b101a79a7 */ /* 0x00086200080000ff */
[----:B------:R-:W-:Y:S05]  /*18cf0*/  BRA `(.L_x_338) ;  /* 0x0000000000047947 */ /* 0x000fea0003800000 */
.L_x_336:
[----:B------:R1:W3:Y:S02]  /*18d00*/  SYNCS.ARRIVE.TRANS64.A1T0 R26, [R16+URZ], RZ ;  /* 0x000000ff101a79a7 */ /* 0x0002e400081000ff */
.L_x_338:
[----:B------:R-:W-:Y:S05]  /*18d10*/  BSYNC.RECONVERGENT B2 ;  /* 0x0000000000027941 */ /* 0x000fea0003800200 */
.L_x_335:
[----:B------:R-:W-:Y:S01]  /*18d20*/  CS2R R8, SR_GLOBALTIMERLO ;  /* 0x0000000000087805 */ /* 0x000fe20000015200 */
[----:B--2---:R-:W2:Y:S01]  /*18d30*/  SYNCS.PHASECHK.TRANS64.TRYWAIT P0, [R14+URZ], R19 ;  /* 0x000000130e0075a7 */ /* 0x004ea200080011ff */
[----:B------:R-:W-:Y:S04]  /*18d40*/  BSSY B2, `(.L_x_339) ;  /* 0x000001c000027945 */ /* 0x000fe80003800000 */
[----:B--2---:R-:W-:Y:S05]  /*18d50*/  @P0 BRA `(.L_x_340) ;  /* 0x0000000000680947 */ /* 0x004fea0003800000 */
[----:B------:R-:W-:-:S07]  /*18d60*/  MOV R10, RZ ;  /* 0x000000ff000a7202 */ /* 0x000fce0000000f00 */
.L_x_344:
        /* <DEDUP_REMOVED lines=13> */
.L_x_343:
        /* <DEDUP_REMOVED lines=9> */
.L_x_342:
[----:B------:R-:W-:Y:S05]  /*18ed0*/  BSYNC B3 ;  /* 0x0000000000037941 */ /* 0x000fea0003800000 */
.L_x_341:
[----:B------:R-:W2:Y:S02]  /*18ee0*/  SYNCS.PHASECHK.TRANS64.TRYWAIT P0, [R14+URZ], R19 ;  /* 0x000000130e0075a7 */ /* 0x000ea400080011ff */
[----:B--2---:R-:W-:Y:S05]  /*18ef0*/  @!P0 BRA `(.L_x_344) ;  /* 0xfffffffc009c8947 */ /* 0x004fea000383ffff */
.L_x_340:
[----:B------:R-:W-:Y:S05]  /*18f00*/  BSYNC B2 ;  /* 0x0000000000027941 */ /* 0x000fea0003800000 */
.L_x_339:
[----:B------:R-:W-:Y:S01]  /*18f10*/  LEA R22, R17, R12, 0x7 ;  /* 0x0000000c11167211 */ /* 0x000fe200078e38ff */
[----:B------:R-:W-:Y:S04]  /*18f20*/  LDS.U16 R5, [R20] ;  /* 0x0000000014057984 */ /* 0x000fe80000000400 */
[----:B------:R-:W2:Y:S04]  /*18f30*/  LDS.128 R8, [R22+-0x80] ;  /* 0xffff800016087984 */ /* 0x000ea80000000c00 */
[----:B------:R-:W5:Y:S04]  /*18f40*/  LDS.U16 R7, [R20+0x100] ;  /* 0x0001000014077984 */ /* 0x000f680000000400 */
[----:B------:R-:W0:Y:S04]  /*18f50*/  LDS.U16 R24, [R20+0x200] ;  /* 0x0002000014187984 */ /* 0x000e280000000400 */
[----:B------:R-:W1:Y:S04]  /*18f60*/  LDS.U16 R6, [R20+0x300] ;  /* 0x0003000014067984 */ /* 0x000e680000000400 */
[----:B------:R-:W-:Y:S01]  /*18f70*/  LDS.U16 R29, [R20+0x1000] ;  /* 0x00100000141d7984 */ /* 0x000fe20000000400 */
[----:B--2---:R-:W-:-:S02]  /*18f80*/  HMUL2 R5, R8.H0_H0, R5.H0_H0 ;  /* 0x2000000508057232 */ /* 0x004fc40000000800 */
[----:B-----5:R-:W-:-:S03]  /*18f90*/  HMUL2 R25, R8.H1_H1, R7.H0_H0 ;  /* 0x2000000708197232 */ /* 0x020fc60000000c00 */
[----:B------:R-:W-:Y:S01]  /*18fa0*/  HADD2.F32 R5, -RZ, R5.H0_H0 ;  /* 0x20000005ff057230 */ /* 0x000fe20000004100 */
[----:B------:R-:W2:Y:S01]  /*18fb0*/  LDS.U16 R7, [R20+0x500] ;  /* 0x0005000014077984 */ /* 0x000ea20000000400 */
[C---:B0-----:R-:W-:Y:S02]  /*18fc0*/  HMUL2 R24, R9.reuse.H0_H0, R24.H0_H0 ;  /* 0x2000001809187232 */ /* 0x041fe40000000800 */
[----:B------:R-:W-:Y:S02]  /*18fd0*/  HADD2.F32 R25, -RZ, R25.H0_H0 ;  /* 0x20000019ff197230 */ /* 0x000fe40000004100 */
[----:B------:R-:W-:Y:S01]  /*18fe0*/  FADD R4, R5, R4 ;  /* 0x0000000405047221 */ /* 0x000fe20000000000 */
[----:B------:R-:W0:Y:S01]  /*18ff0*/  LDS.U16 R8, [R20+0x600] ;  /* 0x0006000014087984 */ /* 0x000e220000000400 */
[----:B-1----:R-:W-:Y:S02]  /*19000*/  HMUL2 R6, R9.H1_H1, R6.H0_H0 ;  /* 0x2000000609067232 */ /* 0x002fe40000000c00 */
[----:B------:R-:W-:-:S02]  /*19010*/  HADD2.F32 R9, -RZ, R24.H0_H0 ;  /* 0x20000018ff097230 */ /* 0x000fc40000004100 */
[----:B------:R-:W-:Y:S01]  /*19020*/  FADD R4, R4, R25 ;  /* 0x0000001904047221 */ /* 0x000fe20000000000 */
[----:B------:R-:W1:Y:S03]  /*19030*/  LDS.U16 R5, [R20+0x400] ;  /* 0x0004000014057984 */ /* 0x000e660000000400 */
[----:B------:R-:W-:Y:S01]  /*19040*/  FADD R4, R4, R9 ;  /* 0x0000000904047221 */ /* 0x000fe20000000000 */
[----:B------:R-:W5:Y:S01]  /*19050*/  LDS.U16 R24, [R20+0x700] ;  /* 0x0007000014187984 */ /* 0x000f620000000400 */
[----:B--2---:R-:W-:-:S05]  /*19060*/  HMUL2 R7, R10.H1_H1, R7.H0_H0 ;  /* 0x200000070a077232 */ /* 0x004fca0000000c00 */
[----:B------:R-:W-:Y:S02]  /*19070*/  HADD2.F32 R7, -RZ, R7.H0_H0 ;  /* 0x20000007ff077230 */ /* 0x000fe40000004100 */
[C---:B0-----:R-:W-:Y:S02]  /*19080*/  HMUL2 R8, R11.reuse.H0_H0, R8.H0_H0 ;  /* 0x200000080b087232 */ /* 0x041fe40000000800 */
[----:B-1----:R-:W-:Y:S02]  /*19090*/  HMUL2 R9, R10.H0_H0, R5.H0_H0 ;  /* 0x200000050a097232 */ /* 0x002fe40000000800 */
[----:B------:R-:W-:Y:S02]  /*190a0*/  HADD2.F32 R5, -RZ, R6.H0_H0 ;  /* 0x20000006ff057230 */ /* 0x000fe40000004100 */
[----:B------:R-:W-:Y:S02]  /*190b0*/  HADD2.F32 R25, -RZ, R8.H0_H0 ;  /* 0x20000008ff197230 */ /* 0x000fe40000004100 */
[----:B-----5:R-:W-:-:S02]  /*190c0*/  HMUL2 R24, R11.H1_H1, R24.H0_H0 ;  /* 0x200000180b187232 */ /* 0x020fc40000000c00 */
[----:B------:R-:W-:Y:S02]  /*190d0*/  HADD2.F32 R9, -RZ, R9.H0_H0 ;  /* 0x20000009ff097230 */ /* 0x000fe40000004100 */
        /* <DEDUP_REMOVED lines=24> */
[----:B------:R-:W5:Y:S02]  /*19260*/  LDS.U16 R4, [R20+0xf00] ;  /* 0x000f000014047984 */ /* 0x000f640000000400 */
        /* <DEDUP_REMOVED lines=8> */
[----:B-----5:R-:W-:Y:S01]  /*192f0*/  HMUL2 R4, R7.H1_H1, R4.H0_H0 ;  /* 0x2000000407047232 */ /* 0x020fe20000000c00 */
        /* <DEDUP_REMOVED lines=8> */
[----:B------:R-:W5:Y:S04]  /*19380*/  LDS.U16 R6, [R20+0x1300] ;  /* 0x0013000014067984 */ /* 0x000f680000000400 */
[----:B------:R-:W3:Y:S01]  /*19390*/  LDS.U16 R5, [R20+0x1400] ;  /* 0x0014000014057984 */ /* 0x000ee20000000400 */
        /* <DEDUP_REMOVED lines=8> */
[----:B-----5:R-:W-:Y:S02]  /*19420*/  HMUL2 R6, R9.H1_H1, R6.H0_H0 ;  /* 0x2000000609067232 */ /* 0x020fe40000000c00 */
[----:B------:R-:W-:Y:S01]  /*19430*/  HADD2.F32 R9, -RZ, R24.H0_H0 ;  /* 0x20000018ff097230 */ /* 0x000fe20000004100 */
[----:B------:R-:W-:Y:S01]  /*19440*/  LDS.U16 R29, [R20+0x2000] ;  /* 0x00200000141d7984 */ /* 0x000fe20000000400 */
[----:B------:R-:W-:-:S03]  /*19450*/  FADD R4, R4, R25 ;  /* 0x0000001904047221 */ /* 0x000fc60000000000 */
[----:B------:R-:W2:Y:S01]  /*19460*/  LDS.U16 R24, [R20+0x1700] ;  /* 0x0017000014187984 */ /* 0x000ea20000000400 */
[----:B------:R-:W-:Y:S01]  /*19470*/  FADD R4, R4, R9 ;  /* 0x0000000904047221 */ /* 0x000fe20000000000 */
[----:B---3--:R-:W-:Y:S02]  /*19480*/  HMUL2 R9, R10.H0_H0, R5.H0_H0 ;  /* 0x200000050a097232 */ /* 0x008fe40000000800 */
        /* <DEDUP_REMOVED lines=143> */
[----:B------:R0:W1:Y:S02]  /*19d80*/  LDS.128 R4, [R22+-0x10] ;  /* 0xfffff00016047984 */ /* 0x0000640000000c00 */
[----:B------:R-:W-:Y:S02]  /*19d90*/  FADD R9, R9, R10 ;  /* 0x0000000a09097221 */ /* 0x000fe40000000000 */
[----:B------:R-:W2:Y:S02]  /*19da0*/  LDS.U16 R10, [R20+0x3b00] ;  /* 0x003b0000140a7984 */ /* 0x000ea40000000400 */
[----:B------:R-:W-:Y:S01]  /*19db0*/  FADD R9, R9, R24 ;  /* 0x0000001809097221 */ /* 0x000fe20000000000 */
[----:B0-----:R-:W-:-:S05]  /*19dc0*/  HADD2.F32 R22, -RZ, R11.H0_H0 ;  /* 0x2000000bff167230 */ /* 0x001fca0000004100 */
[----:B------:R-:W-:Y:S01]  /*19dd0*/  FADD R9, R9, R22 ;  /* 0x0000001609097221 */ /* 0x000fe20000000000 */
[C---:B-1----:R-:W-:Y:S02]  /*19de0*/  HMUL2 R29, R4.reuse.H0_H0, R29.H0_H0 ;  /* 0x2000001d041d7232 */ /* 0x042fe40000000800 */
[----:B------:R-:W-:Y:S02]  /*19df0*/  HMUL2 R24, R4.H1_H1, R25.H0_H0 ;  /* 0x2000001904187232 */ /* 0x000fe40000000c00 */
[----:B------:R-:W0:Y:S01]  /*19e00*/  LDS.U16 R25, [R20+0x3d00] ;  /* 0x003d000014197984 */ /* 0x000e220000000400 */
[----:B------:R-:W-:Y:S02]  /*19e10*/  HADD2.F32 R22, -RZ, R29.H0_H0 ;  /* 0x2000001dff167230 */ /* 0x000fe40000004100 */
[C---:B--2---:R-:W-:Y:S02]  /*19e20*/  HMUL2 R10, R5.reuse.H1_H1, R10.H0_H0 ;  /* 0x2000000a050a7232 */ /* 0x044fe40000000c00 */
[----:B------:R-:W-:Y:S01]  /*19e30*/  HADD2.F32 R24, -RZ, R24.H0_H0 ;  /* 0x20000018ff187230 */ /* 0x000fe20000004100 */
[----:B------:R-:W1:Y:S01]  /*19e40*/  LDS.U16 R4, [R20+0x3e00] ;  /* 0x003e000014047984 */ /* 0x000e620000000400 */
[----:B------:R-:W-:Y:S01]  /*19e50*/  FADD R11, R9, R22 ;  /* 0x00000016090b7221 */ /* 0x000fe20000000000 */
[----:B------:R-:W-:-:S02]  /*19e60*/  HMUL2 R22, R5.H0_H0, R8.H0_H0 ;  /* 0x2000000805167232 */ /* 0x000fc40000000800 */
[----:B------:R-:W2:Y:S01]  /*19e70*/  LDS.U16 R9, [R20+0x3c00] ;  /* 0x003c000014097984 */ /* 0x000ea20000000400 */
[----:B------:R-:W-:Y:S02]  /*19e80*/  HADD2.F32 R10, -RZ, R10.H0_H0 ;  /* 0x2000000aff0a7230 */ /* 0x000fe40000004100 */
[----:B------:R-:W-:Y:S01]  /*19e90*/  FADD R11, R11, R24 ;  /* 0x000000180b0b7221 */ /* 0x000fe20000000000 */
[----:B------:R-:W3:Y:S01]  /*19ea0*/  LDS.U16 R8, [R20+0x3f00] ;  /* 0x003f000014087984 */ /* 0x000ee20000000400 */
[----:B------:R-:W-:-:S05]  /*19eb0*/  HADD2.F32 R22, -RZ, R22.H0_H0 ;  /* 0x20000016ff167230 */ /* 0x000fca0000004100 */
[----:B------:R-:W-:-:S04]  /*19ec0*/  FADD R11, R11, R22 ;  /* 0x000000160b0b7221 */ /* 0x000fc80000000000 */
[----:B------:R-:W-:Y:S01]  /*19ed0*/  FADD R10, R11, R10 ;  /* 0x0000000a0b0a7221 */ /* 0x000fe20000000000 */
[----:B0-----:R-:W-:Y:S02]  /*19ee0*/  HMUL2 R25, R6.H1_H1, R25.H0_H0 ;  /* 0x2000001906197232 */ /* 0x001fe40000000c00 */
[----:B-1----:R-:W-:-:S03]  /*19ef0*/  HMUL2 R5, R7.H0_H0, R4.H0_H0 ;  /* 0x2000000407057232 */ /* 0x002fc60000000800 */
[----:B------:R-:W-:Y:S02]  /*19f00*/  HADD2.F32 R4, -RZ, R25.H0_H0 ;  /* 0x20000019ff047230 */ /* 0x000fe40000004100 */
[----:B--2---:R-:W-:Y:S02]  /*19f10*/  HMUL2 R9, R6.H0_H0, R9.H0_H0 ;  /* 0x2000000906097232 */ /* 0x004fe40000000800 */
[----:B------:R-:W-:Y:S02]  /*19f20*/  HADD2.F32 R5, -RZ, R5.H0_H0 ;  /* 0x20000005ff057230 */ /* 0x000fe40000004100 */
[----:B---3--:R-:W-:Y:S02]  /*19f30*/  HMUL2 R8, R7.H1_H1, R8.H0_H0 ;  /* 0x2000000807087232 */ /* 0x008fe40000000c00 */
[----:B------:R-:W-:-:S03]  /*19f40*/  HADD2.F32 R9, -RZ, R9.H0_H0 ;  /* 0x20000009ff097230 */ /* 0x000fc60000004100 */
[----:B------:R-:W-:Y:S02]  /*19f50*/  HADD2.F32 R7, -RZ, R8.H0_H0 ;  /* 0x20000008ff077230 */ /* 0x000fe40000004100 */
[----:B------:R-:W-:-:S04]  /*19f60*/  FADD R9, R10, R9 ;  /* 0x000000090a097221 */ /* 0x000fc80000000000 */
[----:B------:R-:W-:-:S04]  /*19f70*/  FADD R4, R9, R4 ;  /* 0x0000000409047221 */ /* 0x000fc80000000000 */
[----:B------:R-:W-:-:S04]  /*19f80*/  FADD R4, R4, R5 ;  /* 0x0000000504047221 */ /* 0x000fc80000000000 */
[----:B------:R-:W-:Y:S01]  /*19f90*/  FADD R4, R4, R7 ;  /* 0x0000000704047221 */ /* 0x000fe20000000000 */
[----:B------:R-:W-:Y:S06]  /*19fa0*/  BRA `(.L_x_345) ;  /* 0x0000001000f07947 */ /* 0x000fec0003800000 */
.L_x_334:
        /* <DEDUP_REMOVED lines=8> */
.L_x_346:
        /* <DEDUP_REMOVED lines=8> */
[----:B-1----:R-:W-:Y:S05]  /*1a0b0*/  @P2 BRA.U.ANY `(.L_x_346) ;  /* 0xfffffffd00dc2947 */ /* 0x002fea000393ffff */
[----:B--2---:R-:W-:-:S06]  /*1a0c0*/  @!P0 MOV R19, 0x4000 ;  /* 0x0000400000138802 */ /* 0x004fcc0000000f00 */
[----:B------:R1:W2:Y:S01]  /*1a0d0*/  @!P0 SYNCS.ARRIVE.TRANS64 R18, [R14+URZ], R19 ;  /* 0x000000130e1289a7 */ /* 0x0002a200080000ff */
[----:B------:R1:W3:Y:S01]  /*1a0e0*/  @P0 SYNCS.ARRIVE.TRANS64.A1T0 R18, [R14+URZ], RZ ;  /* 0x000000ff0e1209a7 */ /* 0x0002e200081000ff */
[----:B------:R-:W-:Y:S01]  /*1a0f0*/  CS2R R8, SR_GLOBALTIMERLO ;  /* 0x0000000000087805 */ /* 0x000fe20000015200 */
[----:B------:R-:W4:Y:S01]  /*1a100*/  SYNCS.PHASECHK.TRANS64.TRYWAIT P0, [R16+URZ], R27 ;  /* 0x0000001b100075a7 */ /* 0x000f2200080011ff */
[----:B------:R-:W-:Y:S04]  /*1a110*/  BSSY B2, `(.L_x_347) ;  /* 0x000001c000027945 */ /* 0x000fe80003800000 */
[----:B-1234-:R-:W-:Y:S05]  /*1a120*/  @P0 BRA `(.L_x_348) ;  /* 0x0000000000680947 */ /* 0x01efea0003800000 */
[----:B------:R-:W-:-:S07]  /*1a130*/  HFMA2 R10, -RZ, RZ, 0, 0 ;  /* 0x00000000ff0a7431 */ /* 0x000fce00000001ff */
.L_x_352:
        /* <DEDUP_REMOVED lines=13> */
.L_x_351:
        /* <DEDUP_REMOVED lines=9> */
.L_x_350:
[----:B------:R-:W-:Y:S05]  /*1a2a0*/  BSYNC B3 ;  /* 0x0000000000037941 */ /* 0x000fea0003800000 */
.L_x_349:
[----:B------:R-:W1:Y:S02]  /*1a2b0*/  SYNCS.PHASECHK.TRANS64.TRYWAIT P0, [R16+URZ], R27 ;  /* 0x0000001b100075a7 */ /* 0x000e6400080011ff */
[----:B-1----:R-:W-:Y:S05]  /*1a2c0*/  @!P0 BRA `(.L_x_352) ;  /* 0xfffffffc009c8947 */ /* 0x002fea000383ffff */
.L_x_348:
[----:B------:R-:W-:Y:S05]  /*1a2d0*/  BSYNC B2 ;  /* 0x0000000000027941 */ /* 0x000fea0003800000 */
.L_x_347:
[----:B------:R-:W-:Y:S01]  /*1a2e0*/  LEA R22, R17, R12, 0x7 ;  /* 0x0000000c11167211 */ /* 0x000fe200078e38ff */
[----:B------:R-:W-:Y:S04]  /*1a2f0*/  LDS.U16 R5, [R3] ;  /* 0x0000000003057984 */ /* 0x000fe80000000400 */
[----:B------:R-:W1:Y:S04]  /*1a300*/  LDS.128 R8, [R22+-0x80] ;  /* 0xffff800016087984 */ /* 0x000e680000000c00 */
[----:B------:R-:W2:Y:S04]  /*1a310*/  LDS.U16 R7, [R3+0x100] ;  /* 0x0001000003077984 */ /* 0x000ea80000000400 */
[----:B------:R-:W3:Y:S04]  /*1a320*/  LDS.U16 R24, [R3+0x200] ;  /* 0x0002000003187984 */ /* 0x000ee80000000400 */
[----:B------:R-:W4:Y:S04]  /*1a330*/  LDS.U16 R6, [R3+0x300] ;  /* 0x0003000003067984 */ /* 0x000f280000000400 */
[----:B------:R-:W-:Y:S01]  /*1a340*/  LDS.U16 R29, [R3+0x1000] ;  /* 0x00100000031d7984 */ /* 0x000fe20000000400 */
[----:B-1----:R-:W-:-:S02]  /*1a350*/  HMUL2 R5, R8.H0_H0, R5.H0_H0 ;  /* 0x2000000508057232 */ /* 0x002fc40000000800 */
[----:B--2---:R-:W-:-:S03]  /*1a360*/  HMUL2 R25, R8.H1_H1, R7.H0_H0 ;  /* 0x2000000708197232 */ /* 0x004fc60000000c00 */
[----:B------:R-:W-:Y:S01]  /*1a370*/  HADD2.F32 R5, -RZ, R5.H0_H0 ;  /* 0x20000005ff057230 */ /* 0x000fe20000004100 */
[----:B------:R-:W1:Y:S01]  /*1a380*/  LDS.U16 R7, [R3+0x500] ;  /* 0x0005000003077984 */ /* 0x000e620000000400 */
[C---:B---3--:R-:W-:Y:S02]  /*1a390*/  HMUL2 R24, R9.reuse.H0_H0, R24.H0_H0 ;  /* 0x2000001809187232 */ /* 0x048fe40000000800 */
[----:B------:R-:W-:Y:S02]  /*1a3a0*/  HADD2.F32 R25, -RZ, R25.H0_H0 ;  /* 0x20000019ff197230 */ /* 0x000fe40000004100 */
[----:B------:R-:W-:Y:S01]  /*1a3b0*/  FADD R4, R5, R4 ;  /* 0x0000000405047221 */ /* 0x000fe20000000000 */
[----:B------:R-:W2:Y:S01]  /*1a3c0*/  LDS.U16 R8, [R3+0x600] ;  /* 0x0006000003087984 */ /* 0x000ea20000000400 */
[----:B----4-:R-:W-:Y:S02]  /*1a3d0*/  HMUL2 R6, R9.H1_H1, R6.H0_H0 ;  /* 0x2000000609067232 */ /* 0x010fe40000000c00 */
[----:B------:R-:W-:-:S02]  /*1a3e0*/  HADD2.F32 R9, -RZ, R24.H0_H0 ;  /* 0x20000018ff097230 */ /* 0x000fc40000004100 */
[----:B------:R-:W-:Y:S01]  /*1a3f0*/  FADD R4, R4, R25 ;  /* 0x0000001904047221 */ /* 0x000fe20000000000 */
[----:B------:R-:W3:Y:S03]  /*1a400*/  LDS.U16 R5, [R3+0x400] ;  /* 0x0004000003057984 */ /* 0x000ee60000000400 */
[----:B------:R-:W-:Y:S01]  /*1a410*/  FADD R4, R4, R9 ;  /* 0x0000000904047221 */ /* 0x000fe20000000000 */
[----:B------:R-:W4:Y:S01]  /*1a420*/  LDS.U16 R24, [R3+0x700] ;  /* 0x0007000003187984 */ /* 0x000f220000000400 */
[----:B-1----:R-:W-:-:S05]  /*1a430*/  HMUL2 R7, R10.H1_H1, R7.H0_H0 ;  /* 0x200000070a077232 */ /* 0x002fca0000000c00 */
[----:B------:R-:W-:Y:S02]  /*1a440*/  HADD2.F32 R7, -RZ, R7.H0_H0 ;  /* 0x20000007ff077230 */ /* 0x000fe40000004100 */
[C---:B--2---:R-:W-:Y:S02]  /*1a450*/  HMUL2 R8, R11.reuse.H0_H0, R8.H0_H0 ;  /* 0x200000080b087232 */ /* 0x044fe40000000800 */
[----:B---3--:R-:W-:Y:S02]  /*1a460*/  HMUL2 R9, R10.H0_H0, R5.H0_H0 ;  /* 0x200000050a097232 */ /* 0x008fe40000000800 */
[----:B------:R-:W-:Y:S02]  /*1a470*/  HADD2.F32 R5, -RZ, R6.H0_H0 ;  /* 0x20000006ff057230 */ /* 0x000fe40000004100 */
[----:B------:R-:W-:Y:S02]  /*1a480*/  HADD2.F32 R25, -RZ, R8.H0_H0 ;  /* 0x20000008ff197230 */ /* 0x000fe40000004100 */
[----:B----4-:R-:W-:-:S02]  /*1a490*/  HMUL2 R24, R11.H1_H1, R24.H0_H0 ;  /* 0x200000180b187232 */ /* 0x010fc40000000c00 */
[----:B------:R-:W-:Y:S02]  /*1a4a0*/  HADD2.F32 R9, -RZ, R9.H0_H0 ;  /* 0x20000009ff097230 */ /* 0x000fe40000004100 */
[----:B------:R-:W-:Y:S01]  /*1a4b0*/  FADD R4, R4, R5 ;  /* 0x0000000504047221 */ /* 0x000fe20000000000 */
[----:B------:R-:W-:-:S03]  /*1a4c0*/  HADD2.F32 R11, -RZ, R24.H0_H0 ;  /* 0x20000018ff0b7230 */ /* 0x000fc60000004100 */
[----:B------:R-:W-:Y:S02]  /*1a4d0*/  FADD R4, R4, R9 ;  /* 0x0000000904047221 */ /* 0x000fe40000000000 */
[----:B------:R-:W-:Y:S02]  /*1a4e0*/  LDS.U16 R9, [R3+0x800] ;  /* 0x0008000003097984 */ /* 0x000fe40000000400 */
[----:B------:R-:W-:Y:S02]  /*1a4f0*/  FADD R10, R4, R7 ;  /* 0x00000007040a7221 */ /* 0x000fe40000000000 */
[----:B------:R-:W1:Y:S02]  /*1a500*/  LDS.128 R4, [R22+-0x70] ;  /* 0xffff900016047984 */ /* 0x000e640000000c00 */
[----:B------:R-:W-:Y:S02]  /*1a510*/  FADD R8, R10, R25 ;  /* 0x000000190a087221 */ /* 0x000fe40000000000 */
[----:B------:R-:W-:Y:S02]  /*1a520*/  LDS.U16 R25, [R3+0x900] ;  /* 0x0009000003197984 */ /* 0x000fe40000000400 */
[----:B------:R-:W-:-:S02]  /*1a530*/  FADD R11, R8, R11 ;  /* 0x0000000b080b7221 */ /* 0x000fc40000000000 */
[----:B------:R-:W2:Y:S04]  /*1a540*/  LDS.U16 R10, [R3+0xa00] ;  /* 0x000a0000030a7984 */ /* 0x000ea80000000400 */
[----:B------:R-:W3:Y:S01]  /*1a550*/  LDS.U16 R8, [R3+0xb00] ;  /* 0x000b000003087984 */ /* 0x000ee20000000400 */
[----:B-1----:R-:W-:-:S05]  /*1a560*/  HMUL2 R9, R4.H0_H0, R9.H0_H0 ;  /* 0x2000000904097232 */ /* 0x002fca0000000800 */
[----:B------:R-:W-:Y:S02]  /*1a570*/  HADD2.F32 R24, -RZ, R9.H0_H0 ;  /* 0x20000009ff187230 */ /* 0x000fe40000004100 */
[----:B--2---:R-:W-:-:S03]  /*1a580*/  HMUL2 R28, R5.H0_H0, R10.H0_H0 ;  /* 0x2000000a051c7232 */ /* 0x004fc60000000800 */
[----:B------:R-:W-:Y:S01]  /*1a590*/  FADD R9, R11, R24 ;  /* 0x000000180b097221 */ /* 0x000fe20000000000 */
[----:B------:R-:W-:Y:S01]  /*1a5a0*/  HMUL2 R24, R4.H1_H1, R25.H0_H0 ;  /* 0x2000001904187232 */ /* 0x000fe20000000c00 */
[----:B------:R-:W1:Y:S01]  /*1a5b0*/  LDS.U16 R11, [R3+0xc00] ;  /* 0x000c0000030b7984 */ /* 0x000e620000000400 */
[----:B---3--:R-:W-:Y:S02]  /*1a5c0*/  HMUL2 R8, R5.H1_H1, R8.H0_H0 ;  /* 0x2000000805087232 */ /* 0x008fe40000000c00 */
[----:B------:R-:W-:Y:S01]  /*1a5d0*/  HADD2.F32 R28, -RZ, R28.H0_H0 ;  /* 0x2000001cff1c7230 */ /* 0x000fe20000004100 */
[----:B------:R-:W2:Y:S01]  /*1a5e0*/  LDS.U16 R25, [R3+0xd00] ;  /* 0x000d000003197984 */ /* 0x000ea20000000400 */
[----:B------:R-:W-:Y:S02]  /*1a5f0*/  HADD2.F32 R24, -RZ, R24.H0_H0 ;  /* 0x20000018ff187230 */ /* 0x000fe40000004100 */
[----:B------:R-:W-:Y:S01]  /*1a600*/  HADD2.F32 R8, -RZ, R8.H0_H0 ;  /* 0x20000008ff087230 */ /* 0x000fe20000004100 */
[----:B------:R-:W3:Y:S02]  /*1a610*/  LDS.U16 R10, [R3+0xe00] ;  /* 0x000e0000030a7984 */ /* 0x000ee40000000400 */
[----:B------:R-:W-:-:S02]  /*1a620*/  FADD R9, R9, R24 ;  /* 0x0000001809097221 */ /* 0x000fc40000000000 */
[----:B------:R-:W4:Y:S02]  /*1a630*/  LDS.U16 R4, [R3+0xf00] ;  /* 0x000f000003047984 */ /* 0x000f240000000400 */
[----:B------:R-:W-:-:S04]  /*1a640*/  FADD R9, R9, R28 ;  /* 0x0000001c09097221 */ /* 0x000fc80000000000 */
[----:B------:R-:W-:Y:S01]  /*1a650*/  FADD R5, R9, R8 ;  /* 0x0000000809057221 */ /* 0x000fe20000000000 */
[C---:B-1----:R-:W-:Y:S02]  /*1a660*/  HMUL2 R11, R6.reuse.H0_H0, R11.H0_H0 ;  /* 0x2000000b060b7232 */ /* 0x042fe40000000800 */
[----:B--2---:R-:W-:-:S03]  /*1a670*/  HMUL2 R25, R6.H1_H1, R25.H0_H0 ;  /* 0x2000001906197232 */ /* 0x004fc60000000c00 */
[----:B------:R-:W-:Y:S02]  /*1a680*/  HADD2.F32 R8, -RZ, R11.H0_H0 ;  /* 0x2000000bff087230 */ /* 0x000fe40000004100 */
[C---:B---3--:R-:W-:Y:S02]  /*1a690*/  HMUL2 R6, R7.reuse.H0_H0, R10.H0_H0 ;  /* 0x2000000a07067232 */ /* 0x048fe40000000800 */
[----:B------:R-:W-:Y:S02]  /*1a6a0*/  HADD2.F32 R24, -RZ, R25.H0_H0 ;  /* 0x20000019ff187230 */ /* 0x000fe40000004100 */
[----:B------:R-:W-:Y:S01]  /*1a6b0*/  FADD R5, R5, R8 ;  /* 0x0000000805057221 */ /* 0x000fe20000000000 */
[----:B----4-:R-:W-:Y:S01]  /*1a6c0*/  HMUL2 R4, R7.H1_H1, R4.H0_H0 ;  /* 0x2000000407047232 */ /* 0x010fe20000000c00 */
[----:B------:R-:W1:Y:S01]  /*1a6d0*/  LDS.128 R8, [R22+-0x60] ;  /* 0xffffa00016087984 */ /* 0x000e620000000c00 */
[----:B------:R-:W-:Y:S02]  /*1a6e0*/  HADD2.F32 R6, -RZ, R6.H0_H0 ;  /* 0x20000006ff067230 */ /* 0x000fe40000004100 */
[----:B------:R-:W-:Y:S01]  /*1a6f0*/  FADD R5, R5, R24 ;  /* 0x0000001805057221 */ /* 0x000fe20000000000 */
[----:B------:R-:W2:Y:S01]  /*1a700*/  LDS.U16 R7, [R3+0x1100] ;  /* 0x0011000003077984 */ /* 0x000ea20000000400 */
[----:B------:R-:W-:-:S02]  /*1a710*/  HADD2.F32 R4, -RZ, R4.H0_H0 ;  /* 0x20000004ff047230 */ /* 0x000fc40000004100 */
[----:B------:R-:W-:Y:S01]  /*1a720*/  FADD R5, R5, R6 ;  /* 0x0000000605057221 */ /* 0x000fe20000000000 */
[----:B------:R-:W3:Y:S03]  /*1a730*/  LDS.U16 R24, [R3+0x1200] ;  /* 0x0012000003187984 */ /* 0x000ee60000000400 */
[----:B------:R-:W-:Y:S01]  /*1a740*/  FADD R4, R5, R4 ;  /* 0x0000000405047221 */ /* 0x000fe20000000000 */
[----:B------:R-:W4:Y:S04]  /*1a750*/  LDS.U16 R6, [R3+0x1300] ;  /* 0x0013000003067984 */ /* 0x000f280000000400 */
[----:B------:R-:W5:Y:S01]  /*1a760*/  LDS.U16 R5, [R3+0x1400] ;  /* 0x0014000003057984 */ /* 0x000f620000000400 */
[----:B-1----:R-:W-:-:S02]  /*1a770*/  HMUL2 R29, R8.H0_H0, R29.H0_H0 ;  /* 0x2000001d081d7232 */ /* 0x002fc40000000800 */
[----:B--2---:R-:W-:-:S03]  /*1a780*/  HMUL2 R25, R8.H1_H1, R7.H0_H0 ;  /* 0x2000000708197232 */ /* 0x004fc60000000c00 */
[----:B------:R-:W-:Y:S01]  /*1a790*/  HADD2.F32 R29, -RZ, R29.H0_H0 ;  /* 0x2000001dff1d7230 */ /* 0x000fe20000004100 */
[----:B------:R-:W1:Y:S01]  /*1a7a0*/  LDS.U16 R7, [R3+0x1500] ;  /* 0x0015000003077984 */ /* 0x000e620000000400 */
[C---:B---3--:R-:W-:Y:S02]  /*1a7b0*/  HMUL2 R24, R9.reuse.H0_H0, R24.H0_H0 ;  /* 0x2000001809187232 */ /* 0x048fe40000000800 */
[----:B------:R-:W-:Y:S01]  /*1a7c0*/  HADD2.F32 R25, -RZ, R25.H0_H0 ;  /* 0x20000019ff197230 */ /* 0x000fe20000004100 */
[----:B------:R-:W2:Y:S01]  /*1a7d0*/  LDS.U16 R8, [R3+0x1600] ;  /* 0x0016000003087984 */ /* 0x000ea20000000400 */
        /* <DEDUP_REMOVED lines=13> */
[----:B-1----:R-:W-:Y:S02]  /*1a8b0*/  HMUL2 R7, R10.H1_H1, R7.H0_H0 ;  /* 0x200000070a077232 */ /* 0x002fe40000000c00 */
[----:B--2---:R-:W-:-:S03]  /*1a8c0*/  HMUL2 R8, R11.H0_H0, R8.H0_H0 ;  /* 0x200000080b087232 */ /* 0x004fc60000000800 */
[----:B------:R-:W-:Y:S02]  /*1a8d0*/  HADD2.F32 R7, -RZ, R7.H0_H0 ;  /* 0x20000007ff077230 */ /* 0x000fe40000004100 */
[----:B------:R-:W-:-:S03]  /*1a8e0*/  HADD2.F32 R25, -RZ, R8.H0_H0 ;  /* 0x20000008ff197230 */ /* 0x000fc60000004100 */
[----:B------:R-:W-:Y:S02]  /*1a8f0*/  FADD R10, R4, R7 ;  /* 0x00000007040a7221 */ /* 0x000fe40000000000 */
[----:B------:R-:W1:Y:S01]  /*1a900*/  LDS.128 R4, [R22+-0x50] ;  /* 0xffffb00016047984 */ /* 0x000e620000000c00 */
[----:B---3--:R-:W-:Y:S02]  /*1a910*/  HMUL2 R24, R11.H1_H1, R24.H0_H0 ;  /* 0x200000180b187232 */ /* 0x008fe40000000c00 */
[----:B------:R-:W-:Y:S02]  /*1a920*/  FADD R8, R10, R25 ;  /* 0x000000190a087221 */ /* 0x000fe40000000000 */
[----:B------:R-:W-:Y:S01]  /*1a930*/  LDS.U16 R25, [R3+0x1900] ;  /* 0x0019000003197984 */ /* 0x000fe20000000400 */
[----:B------:R-:W-:-:S03]  /*1a940*/  HADD2.F32 R11, -RZ, R24.H0_H0 ;  /* 0x20000018ff0b7230 */ /* 0x000fc60000004100 */
[----:B------:R-:W2:Y:S02]  /*1a950*/  LDS.U16 R10, [R3+0x1a00] ;  /* 0x001a0000030a7984 */ /* 0x000ea40000000400 */
[----:B------:R-:W-:Y:S02]  /*1a960*/  FADD R11, R8, R11 ;  /* 0x0000000b080b7221 */ /* 0x000fe40000000000 */
        /* <DEDUP_REMOVED lines=62> */
[----:B------:R-:W2:Y:S01]  /*1ad50*/  LDS.U16 R25, [R3+0x2900] ;  /* 0x0029000003197984 */ /* 0x000ea20000000400 */
[----:B------:R-:W-:-:S03]  /*1ad60*/  HADD2.F32 R11, -RZ, R24.H0_H0 ;  /* 0x20000018ff0b7230 */ /* 0x000fc60000004100 */
[----:B------:R-:W3:Y:S02]  /*1ad70*/  LDS.U16 R10, [R3+0x2a00] ;  /* 0x002a0000030a7984 */ /* 0x000ee40000000400 */
[----:B------:R-:W-:Y:S02]  /*1ad80*/  FADD R11, R8, R11 ;  /* 0x0000000b080b7221 */ /* 0x000fe40000000000 */
[----:B------:R-:W4:Y:S01]  /*1ad90*/  LDS.U16 R8, [R3+0x2b00] ;  /* 0x002b000003087984 */ /* 0x000f220000000400 */
[C---:B-1----:R-:W-:Y:S02]  /*1ada0*/  HMUL2 R9, R4.reuse.H0_H0, R9.H0_H0 ;  /* 0x2000000904097232 */ /* 0x042fe40000000800 */
[----:B--2---:R-:W-:-:S03]  /*1adb0*/  HMUL2 R4, R4.H1_H1, R25.H0_H0 ;  /* 0x2000001904047232 */ /* 0x004fc60000000c00 */
[----:B------:R-:W-:Y:S01]  /*1adc0*/  HADD2.F32 R24, -RZ, R9.H0_H0 ;  /* 0x20000009ff187230 */ /* 0x000fe20000004100 */
[----:B------:R-:W1:Y:S01]  /*1add0*/  LDS.U16 R25, [R3+0x2d00] ;  /* 0x002d000003197984 */ /* 0x000e620000000400 */
[----:B------:R-:W-:-:S03]  /*1ade0*/  HADD2.F32 R28, -RZ, R4.H0_H0 ;  /* 0x20000004ff1c7230 */ /* 0x000fc60000004100 */
[----:B------:R-:W-:Y:S01]  /*1adf0*/  FADD R9, R11, R24 ;  /* 0x000000180b097221 */ /* 0x000fe20000000000 */
[C---:B---3--:R-:W-:Y:S01]  /*1ae00*/  HMUL2 R24, R5.reuse.H0_H0, R10.H0_H0 ;  /* 0x2000000a05187232 */ /* 0x048fe20000000800 */
[----:B------:R-:W2:Y:S01]  /*1ae10*/  LDS.U16 R11, [R3+0x2c00] ;  /* 0x002c0000030b7984 */ /* 0x000ea20000000400 */
        /* <DEDUP_REMOVED lines=8> */
[C---:B-1----:R-:W-:Y:S02]  /*1aea0*/  HMUL2 R24, R6.reuse.H1_H1, R25.H0_H0 ;  /* 0x2000001906187232 */ /* 0x042fe40000000c00 */
[----:B------:R-:W-:Y:S03]  /*1aeb0*/  LDS.U16 R25, [R3+0x3000] ;  /* 0x0030000003197984 */ /* 0x000fe60000000400 */
[----:B------:R-:W-:Y:S02]  /*1aec0*/  HADD2.F32 R24, -RZ, R24.H0_H0 ;  /* 0x20000018ff187230 */ /* 0x000fe40000004100 */
[----:B--2---:R-:W-:Y:S02]  /*1aed0*/  HMUL2 R11, R6.H0_H0, R11.H0_H0 ;  /* 0x2000000b060b7232 */ /* 0x004fe40000000800 */
        /* <DEDUP_REMOVED lines=8> */
[----:B------:R-:W1:Y:S03]  /*1af60*/  LDS.128 R8, [R22+-0x20] ;  /* 0xffffe00016087984 */ /* 0x000e660000000c00 */
[----:B------:R-:W-:-:S02]  /*1af70*/  FADD R5, R5, R6 ;  /* 0x0000000605057221 */ /* 0x000fc40000000000 */
[----:B------:R-:W2:Y:S02]  /*1af80*/  LDS.U16 R6, [R3+0x3200] ;  /* 0x0032000003067984 */ /* 0x000ea40000000400 */
[----:B------:R-:W-:Y:S02]  /*1af90*/  FADD R5, R5, R4 ;  /* 0x0000000405057221 */ /* 0x000fe40000000000 */
[----:B------:R-:W3:Y:S01]  /*1afa0*/  LDS.U16 R4, [R3+0x3300] ;  /* 0x0033000003047984 */ /* 0x000ee20000000400 */
[C---:B-1----:R-:W-:Y:S02]  /*1afb0*/  HMUL2 R25, R8.reuse.H0_H0, R25.H0_H0 ;  /* 0x2000001908197232 */ /* 0x042fe40000000800 */
[----:B------:R-:W-:Y:S02]  /*1afc0*/  HMUL2 R8, R8.H1_H1, R7.H0_H0 ;  /* 0x2000000708087232 */ /* 0x000fe40000000c00 */
[----:B------:R-:W-:Y:S01]  /*1afd0*/  LDS.U16 R7, [R3+0x3500] ;  /* 0x0035000003077984 */ /* 0x000fe20000000400 */
[----:B------:R-:W-:-:S02]  /*1afe0*/  HADD2.F32 R24, -RZ, R25.H0_H0 ;  /* 0x20000019ff187230 */ /* 0x000fc40000004100 */
[C---:B--2---:R-:W-:Y:S02]  /*1aff0*/  HMUL2 R6, R9.reuse.H0_H0, R6.H0_H0 ;  /* 0x2000000609067232 */ /* 0x044fe40000000800 */
[----:B------:R-:W-:Y:S02]  /*1b000*/  HADD2.F32 R25, -RZ, R8.H0_H0 ;  /* 0x20000008ff197230 */ /* 0x000fe40000004100 */
[----:B------:R-:W-:Y:S01]  /*1b010*/  LDS.U16 R8, [R3+0x3700] ;  /* 0x0037000003087984 */ /* 0x000fe20000000400 */
[----:B------:R-:W-:Y:S01]  /*1b020*/  FADD R24, R5, R24 ;  /* 0x0000001805187221 */ /* 0x000fe20000000000 */
[----:B---3--:R-:W-:Y:S02]  /*1b030*/  HMUL2 R4, R9.H1_H1, R4.H0_H0 ;  /* 0x2000000409047232 */ /* 0x008fe40000000c00 */
[----:B------:R-:W-:Y:S01]  /*1b040*/  HADD2.F32 R6, -RZ, R6.H0_H0 ;  /* 0x20000006ff067230 */ /* 0x000fe20000004100 */
[----:B------:R-:W1:Y:S01]  /*1b050*/  LDS.U16 R5, [R3+0x3400] ;  /* 0x0034000003057984 */ /* 0x000e620000000400 */
[----:B------:R-:W-:Y:S01]  /*1b060*/  FADD R25, R24, R25 ;  /* 0x0000001918197221 */ /* 0x000fe20000000000 */
[----:B------:R-:W-:-:S02]  /*1b070*/  HADD2.F32 R9, -RZ, R4.H0_H0 ;  /* 0x20000004ff097230 */ /* 0x000fc40000004100 */
[----:B------:R-:W2:Y:S01]  /*1b080*/  LDS.U16 R24, [R3+0x3600] ;  /* 0x0036000003187984 */ /* 0x000ea20000000400 */
[----:B------:R-:W-:-:S03]  /*1b090*/  FADD R6, R25, R6 ;  /* 0x0000000619067221 */ /* 0x000fc60000000000 */
[----:B------:R-:W-:Y:S01]  /*1b0a0*/  LDS.U16 R25, [R3+0x3900] ;  /* 0x0039000003197984 */ /* 0x000fe20000000400 */
[----:B------:R-:W-:Y:S01]  /*1b0b0*/  FADD R9, R6, R9 ;  /* 0x0000000906097221 */ /* 0x000fe20000000000 */
[C---:B-1----:R-:W-:Y:S02]  /*1b0c0*/  HMUL2 R5, R10.reuse.H0_H0, R5.H0_H0 ;  /* 0x200000050a057232 */ /* 0x042fe40000000800 */
[----:B------:R-:W-:Y:S02]  /*1b0d0*/  HMUL2 R10, R10.H1_H1, R7.H0_H0 ;  /* 0x200000070a0a7232 */ /* 0x000fe40000000c00 */
[C---:B--2---:R-:W-:Y:S02]  /*1b0e0*/  HMUL2 R24, R11.reuse.H0_H0, R24.H0_H0 ;  /* 0x200000180b187232 */ /* 0x044fe40000000800 */
[----:B------:R-:W-:Y:S02]  /*1b0f0*/  HADD2.F32 R4, -RZ, R5.H0_H0 ;  /* 0x20000005ff047230 */ /* 0x000fe40000004100 */
[----:B------:R-:W-:-:S02]  /*1b100*/  HMUL2 R11, R11.H1_H1, R8.H0_H0 ;  /* 0x200000080b0b7232 */ /* 0x000fc40000000c00 */
[----:B------:R-:W-:Y:S01]  /*1b110*/  HADD2.F32 R10, -RZ, R10.H0_H0 ;  /* 0x2000000aff0a7230 */ /* 0x000fe20000004100 */
[----:B------:R-:W-:Y:S01]  /*1b120*/  LDS.U16 R8, [R3+0x3a00] ;  /* 0x003a000003087984 */ /* 0x000fe20000000400 */
[----:B------:R-:W-:Y:S02]  /*1b130*/  HADD2.F32 R24, -RZ, R24.H0_H0 ;  /* 0x20000018ff187230 */ /* 0x000fe40000004100 */
[----:B------:R-:W-:Y:S02]  /*1b140*/  FADD R9, R9, R4 ;  /* 0x0000000409097221 */ /* 0x000fe40000000000 */
[----:B------:R1:W2:Y:S02]  /*1b150*/  LDS.128 R4, [R22+-0x10] ;  /* 0xfffff00016047984 */ /* 0x0002a40000000c00 */
[----:B------:R-:W-:Y:S02]  /*1b160*/  FADD R9, R9, R10 ;  /* 0x0000000a09097221 */ /* 0x000fe40000000000 */
[----:B------:R-:W3:Y:S02]  /*1b170*/  LDS.U16 R10, [R3+0x3b00] ;  /* 0x003b0000030a7984 */ /* 0x000ee40000000400 */
[----:B------:R-:W-:Y:S01]  /*1b180*/  FADD R9, R9, R24 ;  /* 0x0000001809097221 */ /* 0x000fe20000000000 */
[----:B-1----:R-:W-:-:S05]  /*1b190*/  HADD2.F32 R22, -RZ, R11.H0_H0 ;  /* 0x2000000bff167230 */ /* 0x002fca0000004100 */
[----:B------:R-:W-:Y:S01]  /*1b1a0*/  FADD R9, R9, R22 ;  /* 0x0000001609097221 */ /* 0x000fe20000000000 */
[C---:B--2---:R-:W-:Y:S02]  /*1b1b0*/  HMUL2 R29, R4.reuse.H0_H0, R29.H0_H0 ;  /* 0x2000001d041d7232 */ /* 0x044fe40000000800 */
[----:B------:R-:W-:Y:S02]  /*1b1c0*/  HMUL2 R24, R4.H1_H1, R25.H0_H0 ;  /* 0x2000001904187232 */ /* 0x000fe40000000c00 */
[----:B------:R-:W1:Y:S01]  /*1b1d0*/  LDS.U16 R25, [R3+0x3d00] ;  /* 0x003d000003197984 */ /* 0x000e620000000400 */
[----:B------:R-:W-:Y:S02]  /*1b1e0*/  HADD2.F32 R22, -RZ, R29.H0_H0 ;  /* 0x2000001dff167230 */ /* 0x000fe40000004100 */
[C---:B---3--:R-:W-:Y:S02]  /*1b1f0*/  HMUL2 R10, R5.reuse.H1_H1, R10.H0_H0 ;  /* 0x2000000a050a7232 */ /* 0x048fe40000000c00 */
[----:B------:R-:W-:Y:S01]  /*1b200*/  HADD2.F32 R24, -RZ, R24.H0_H0 ;  /* 0x20000018ff187230 */ /* 0x000fe20000004100 */
[----:B------:R-:W2:Y:S01]  /*1b210*/  LDS.U16 R4, [R3+0x3e00] ;  /* 0x003e000003047984 */ /* 0x000ea20000000400 */
[----:B------:R-:W-:Y:S01]  /*1b220*/  FADD R11, R9, R22 ;  /* 0x00000016090b7221 */ /* 0x000fe20000000000 */
[----:B------:R-:W-:-:S02]  /*1b230*/  HMUL2 R22, R5.H0_H0, R8.H0_H0 ;  /* 0x2000000805167232 */ /* 0x000fc40000000800 */
[----:B------:R-:W3:Y:S01]  /*1b240*/  LDS.U16 R9, [R3+0x3c00] ;  /* 0x003c000003097984 */ /* 0x000ee20000000400 */
[----:B------:R-:W-:Y:S02]  /*1b250*/  HADD2.F32 R10, -RZ, R10.H0_H0 ;  /* 0x2000000aff0a7230 */ /* 0x000fe40000004100 */
[----:B------:R-:W-:Y:S01]  /*1b260*/  FADD R11, R11, R24 ;  /* 0x000000180b0b7221 */ /* 0x000fe20000000000 */
[----:B------:R-:W4:Y:S01]  /*1b270*/  LDS.U16 R8, [R3+0x3f00] ;  /* 0x003f000003087984 */ /* 0x000f220000000400 */
[----:B------:R-:W-:-:S05]  /*1b280*/  HADD2.F32 R22, -RZ, R22.H0_H0 ;  /* 0x20000016ff167230 */ /* 0x000fca0000004100 */
[----:B------:R-:W-:-:S04]  /*1b290*/  FADD R11, R11, R22 ;  /* 0x000000160b0b7221 */ /* 0x000fc80000000000 */
[----:B------:R-:W-:Y:S01]  /*1b2a0*/  FADD R10, R11, R10 ;  /* 0x0000000a0b0a7221 */ /* 0x000fe20000000000 */
[----:B-1----:R-:W-:Y:S02]  /*1b2b0*/  HMUL2 R25, R6.H1_H1, R25.H0_H0 ;  /* 0x2000001906197232 */ /* 0x002fe40000000c00 */
[----:B--2---:R-:W-:-:S03]  /*1b2c0*/  HMUL2 R5, R7.H0_H0, R4.H0_H0 ;  /* 0x2000000407057232 */ /* 0x004fc60000000800 */
[----:B------:R-:W-:Y:S02]  /*1b2d0*/  HADD2.F32 R4, -RZ, R25.H0_H0 ;  /* 0x20000019ff047230 */ /* 0x000fe40000004100 */
[----:B---3--:R-:W-:Y:S02]  /*1b2e0*/  HMUL2 R9, R6.H0_H0, R9.H0_H0 ;  /* 0x2000000906097232 */ /* 0x008fe40000000800 */
[----:B------:R-:W-:Y:S02]  /*1b2f0*/  HADD2.F32 R5, -RZ, R5.H0_H0 ;  /* 0x20000005ff057230 */ /* 0x000fe40000004100 */
[----:B----4-:R-:W-:Y:S02]  /*1b300*/  HMUL2 R8, R7.H1_H1, R8.H0_H0 ;  /* 0x2000000807087232 */ /* 0x010fe40000000c00 */
[----:B------:R-:W-:-:S03]  /*1b310*/  HADD2.F32 R9, -RZ, R9.H0_H0 ;  /* 0x20000009ff097230 */ /* 0x000fc60000004100 */
[----:B------:R-:W-:Y:S02]  /*1b320*/  HADD2.F32 R7, -RZ, R8.H0_H0 ;  /* 0x20000008ff077230 */ /* 0x000fe40000004100 */
[----:B------:R-:W-:-:S04]  /*1b330*/  FADD R9, R10, R9 ;  /* 0x000000090a097221 */ /* 0x000fc80000000000 */
[----:B------:R-:W-:-:S04]  /*1b340*/  FADD R4, R9, R4 ;  /* 0x0000000409047221 */ /* 0x000fc80000000000 */
[----:B------:R-:W-:-:S04]  /*1b350*/  FADD R4, R4, R5 ;  /* 0x0000000504047221 */ /* 0x000fc80000000000 */
[----:B------:R-:W-:-:S07]  /*1b360*/  FADD R4, R4, R7 ;  /* 0x0000000704047221 */ /* 0x000fce0000000000 */
.L_x_345:
[----:B------:R-:W-:Y:S05]  /*1b370*/  BSYNC B0 ;  /* 0x0000000000007941 */ /* 0x000fea0003800000 */
.L_x_333:
[----:B------:R-:W-:-:S04]  /*1b380*/  IADD3 R17, PT, PT, R17, 0x1, RZ ;  /* 0x0000000111117810 */ /* 0x000fc80007ffe0ff */
[----:B------:R-:W-:-:S13]  /*1b390*/  ISETP.NE.AND P0, PT, R17, 0x10, PT ;  /* 0x000000101100780c */ /* 0x000fda0003f05270 */
[----:B------:R-:W-:Y:S05]  /*1b3a0*/  @P0 BRA `(.L_x_353) ;  /* 0xffffffd400e80947 */ /* 0x000fea000383ffff */
[----:B------:R-:W-:Y:S05]  /*1b3b0*/  BSYNC B1 ;  /* 0x0000000000017941 */ /* 0x000fea0003800000 */
.L_x_332:
[----:B------:R-:W-:Y:S01]  /*1b3c0*/  CS2R R6, SR_GLOBALTIMERLO ;  /* 0x0000000000067805 */ /* 0x000fe20000015200 */
[----:B------:R-:W1:Y:S01]  /*1b3d0*/  SYNCS.PHASECHK.TRANS64.TRYWAIT P0, [R16+URZ], R27 ;  /* 0x0000001b100075a7 */ /* 0x000e6200080011ff */
[----:B------:R-:W-:Y:S04]  /*1b3e0*/  BSSY B0, `(.L_x_354) ;  /* 0x000001c000007945 */ /* 0x000fe80003800000 */
[----:B-1----:R-:W-:Y:S05]  /*1b3f0*/  @P0 BRA `(.L_x_355) ;  /* 0x0000000000680947 */ /* 0x002fea0003800000 */
[----:B------:R-:W-:-:S07]  /*1b400*/  MOV R10, RZ ;  /* 0x000000ff000a7202 */ /* 0x000fce0000000f00 */
.L_x_359:
        /* <DEDUP_REMOVED lines=13> */
.L_x_358:
        /* <DEDUP_REMOVED lines=9> */
.L_x_357:
[----:B------:R-:W-:Y:S05]  /*1b570*/  BSYNC B1 ;  /* 0x0000000000017941 */ /* 0x000fea0003800000 */
.L_x_356:
[----:B------:R-:W1:Y:S02]  /*1b580*/  SYNCS.PHASECHK.TRANS64.TRYWAIT P0, [R16+URZ], R27 ;  /* 0x0000001b100075a7 */ /* 0x000e6400080011ff */
[----:B-1----:R-:W-:Y:S05]  /*1b590*/  @!P0 BRA `(.L_x_359) ;  /* 0xfffffffc009c8947 */ /* 0x002fea000383ffff */
.L_x_355:
[----:B------:R-:W-:Y:S05]  /*1b5a0*/  BSYNC B0 ;  /* 0x0000000000007941 */ /* 0x000fea0003800000 */
.L_x_354:
[----:B------:R-:W1:Y:S01]  /*1b5b0*/  S2UR UR4, SR_CgaCtaId ;  /* 0x00000000000479c3 */ /* 0x000e620000008800 */
[----:B------:R-:W-:Y:S01]  /*1b5c0*/  MOV R12, 0x400 ;  /* 0x00000400000c7802 */ /* 0x000fe20000000f00 */
[----:B------:R-:W-:Y:S01]  /*1b5d0*/  LDS.U16 R5, [R3] ;  /* 0x0000000003057984 */ /* 0x000fe20000000400 */
[----:B------:R-:W-:Y:S02]  /*1b5e0*/  ISETP.NE.AND P0, PT, R15, 0x3, PT ;  /* 0x000000030f00780c */ /* 0x000fe40003f05270 */
[----:B------:R-:W-:Y:S01]  /*1b5f0*/  LOP3.LUT R28, R21, 0x3fffffe0, RZ, 0xc0, !PT ;  /* 0x3fffffe0151c7812 */ /* 0x000fe200078ec0ff */
[----:B------:R-:W-:Y:S02]  /*1b600*/  LDS.U16 R7, [R3+0x100] ;  /* 0x0001000003077984 */ /* 0x000fe40000000400 */
[----:B------:R-:W2:Y:S02]  /*1b610*/  S2UR UR5, SR_CgaCtaId ;  /* 0x00000000000579c3 */ /* 0x000ea40000008800 */
[----:B------:R-:W-:Y:S04]  /*1b620*/  LDS.U16 R6, [R3+0x200] ;  /* 0x0002000003067984 */ /* 0x000fe80000000400 */
[----:B0-----:R-:W-:Y:S04]  /*1b630*/  LDS.U16 R14, [R3+0x300] ;  /* 0x00030000030e7984 */ /* 0x001fe80000000400 */
[----:B------:R-:W-:Y:S04]  /*1b640*/  LDS.U16 R17, [R3+0x500] ;  /* 0x0005000003117984 */ /* 0x000fe80000000400 */
[----:B------:R-:W-:Y:S01]  /*1b650*/  LDS.U16 R19, [R3+0x400] ;  /* 0x0004000003137984 */ /* 0x000fe20000000400 */
[----:B-1----:R-:W-:Y:S01]  /*1b660*/  MOV R2, UR4 ;  /* 0x0000000400027c02 */ /* 0x002fe20008000f00 */
[----:B------:R-:W-:-:S02]  /*1b670*/  UMOV UR4, 0x400 ;  /* 0x0000040000047882 */ /* 0x000fc40000000000 */
[----:B------:R-:W-:Y:S01]  /*1b680*/  LDS.U16 R18, [R3+0x600] ;  /* 0x0006000003127984 */ /* 0x000fe20000000400 */
[----:B------:R-:W-:Y:S01]  /*1b690*/  UIADD3 UR4, UPT, UPT, UR4, 0x820, URZ ;  /* 0x0000082004047890 */ /* 0x000fe2000fffe0ff */
[----:B------:R-:W-:Y:S02]  /*1b6a0*/  LEA R13, R2, R12, 0x18 ;  /* 0x0000000c020d7211 */ /* 0x000fe400078ec0ff */
[----:B------:R-:W-:Y:S01]  /*1b6b0*/  LDS.U16 R25, [R3+0x800] ;  /* 0x0008000003197984 */ /* 0x000fe20000000400 */
[----:B--2---:R-:W-:-:S03]  /*1b6c0*/  ULEA UR4, UR5, UR4, 0x18 ;  /* 0x0000000405047291 */ /* 0x004fc6000f8ec0ff */
[----:B------:R-:W0:Y:S04]  /*1b6d0*/  LDS.128 R8, [R13+0x9300] ;  /* 0x009300000d087984 */ /* 0x000e280000000c00 */
[----:B------:R-:W-:Y:S01]  /*1b6e0*/  LDS.U16 R15, [R3+0x3400] ;  /* 0x00340000030f7984 */ /* 0x000fe20000000400 */
[C---:B0-----:R-:W-:Y:S02]  /*1b6f0*/  HMUL2 R5, R8.reuse.H0_H0, R5.H0_H0 ;  /* 0x2000000508057232 */ /* 0x041fe40000000800 */
[----:B------:R-:W-:Y:S02]  /*1b700*/  HMUL2 R7, R8.H1_H1, R7.H0_H0 ;  /* 0x2000000708077232 */ /* 0x000fe40000000c00 */
[----:B------:R-:W0:Y:S01]  /*1b710*/  LDS.U16 R8, [R3+0x700] ;  /* 0x0007000003087984 */ /* 0x000e220000000400 */
[----:B------:R-:W-:-:S02]  /*1b720*/  HADD2.F32 R5, -RZ, R5.H0_H0 ;  /* 0x20000005ff057230 */ /* 0x000fc40000004100 */
[C---:B------:R-:W-:Y:S02]  /*1b730*/  HMUL2 R20, R9.reuse.H0_H0, R6.H0_H0 ;  /* 0x2000000609147232 */ /* 0x040fe40000000800 */
[----:B------:R-:W-:Y:S02]  /*1b740*/  HADD2.F32 R27, -RZ, R7.H0_H0 ;  /* 0x20000007ff1b7230 */ /* 0x000fe40000004100 */
[----:B------:R-:W-:Y:S02]  /*1b750*/  HMUL2 R14, R9.H1_H1, R14.H0_H0 ;  /* 0x2000000e090e7232 */ /* 0x000fe40000000c00 */
[----:B----4-:R-:W-:Y:S01]  /*1b760*/  FADD R16, R4, R5 ;  /* 0x0000000504107221 */ /* 0x010fe20000000000 */
[----:B------:R-:W-:Y:S01]  /*1b770*/  HADD2.F32 R29, -RZ, R20.H0_H0 ;  /* 0x20000014ff1d7230 */ /* 0x000fe20000004100 */
[----:B------:R-:W1:Y:S01]  /*1b780*/  LDS.128 R4, [R13+0x9310] ;  /* 0x009310000d047984 */ /* 0x000e620000000c00 */
[----:B------:R-:W-:Y:S02]  /*1b790*/  HADD2.F32 R14, -RZ, R14.H0_H0 ;  /* 0x2000000eff0e7230 */ /* 0x000fe40000004100 */
[----:B------:R-:W-:Y:S01]  /*1b7a0*/  FADD R16, R16, R27 ;  /* 0x0000001b10107221 */ /* 0x000fe20000000000 */
[C---:B------:R-:W-:Y:S01]  /*1b7b0*/  HMUL2 R17, R10.reuse.H1_H1, R17.H0_H0 ;  /* 0x200000110a117232 */ /* 0x040fe20000000c00 */
[----:B------:R-:W2:Y:S01]  /*1b7c0*/  LDS.U16 R27, [R3+0x900] ;  /* 0x00090000031b7984 */ /* 0x000ea20000000400 */
[----:B------:R-:W-:-:S02]  /*1b7d0*/  HMUL2 R19, R10.H0_H0, R19.H0_H0 ;  /* 0x200000130a137232 */ /* 0x000fc40000000800 */
[----:B------:R-:W-:Y:S01]  /*1b7e0*/  FADD R29, R16, R29 ;  /* 0x0000001d101d7221 */ /* 0x000fe20000000000 */
[----:B------:R-:W-:Y:S01]  /*1b7f0*/  HMUL2 R18, R11.H0_H0, R18.H0_H0 ;  /* 0x200000120b127232 */ /* 0x000fe20000000800 */
[----:B------:R-:W3:Y:S01]  /*1b800*/  LDS.U16 R16, [R3+0xa00] ;  /* 0x000a000003107984 */ /* 0x000ee20000000400 */
[----:B------:R-:W-:Y:S02]  /*1b810*/  HADD2.F32 R9, -RZ, R17.H0_H0 ;  /* 0x20000011ff097230 */ /* 0x000fe40000004100 */
[----:B------:R-:W-:Y:S01]  /*1b820*/  FADD R29, R29, R14 ;  /* 0x0000000e1d1d7221 */ /* 0x000fe20000000000 */
[----:B------:R-:W-:Y:S01]  /*1b830*/  HADD2.F32 R20, -RZ, R19.H0_H0 ;  /* 0x20000013ff147230 */ /* 0x000fe20000004100 */
[----:B------:R-:W4:Y:S01]  /*1b840*/  LDS.U16 R14, [R3+0xb00] ;  /* 0x000b0000030e7984 */ /* 0x000f220000000400 */
[----:B------:R-:W-:-:S03]  /*1b850*/  HADD2.F32 R10, -RZ, R18.H0_H0 ;  /* 0x20000012ff0a7230 */ /* 0x000fc60000004100 */
[----:B------:R-:W5:Y:S01]  /*1b860*/  LDS.U16 R17, [R3+0xc00] ;  /* 0x000c000003117984 */ /* 0x000f620000000400 */
[----:B------:R-:W-:-:S03]  /*1b870*/  FADD R20, R29, R20 ;  /* 0x000000141d147221 */ /* 0x000fc60000000000 */
[----:B------:R-:W5:Y:S01]  /*1b880*/  LDS.U16 R19, [R3+0xd00] ;  /* 0x000d000003137984 */ /* 0x000f620000000400 */
[----:B------:R-:W-:-:S03]  /*1b890*/  FADD R9, R20, R9 ;  /* 0x0000000914097221 */ /* 0x000fc60000000000 */
[----:B------:R-:W5:Y:S01]  /*1b8a0*/  LDS.U16 R18, [R3+0xe00] ;  /* 0x000e000003127984 */ /* 0x000f620000000400 */
[----:B------:R-:W-:-:S03]  /*1b8b0*/  FADD R9, R9, R10 ;  /* 0x0000000a09097221 */ /* 0x000fc60000000000 */
[----:B------:R-:W5:Y:S01]  /*1b8c0*/  LDS.U16 R20, [R3+0xf00] ;  /* 0x000f000003147984 */ /* 0x000f620000000400 */
[----:B0-----:R-:W-:-:S05]  /*1b8d0*/  HMUL2 R8, R11.H1_H1, R8.H0_H0 ;  /* 0x200000080b087232 */ /* 0x001fca0000000c00 */
[----:B------:R-:W-:Y:S02]  /*1b8e0*/  HADD2.F32 R8, -RZ, R8.H0_H0 ;  /* 0x20000008ff087230 */ /* 0x000fe40000004100 */
[----:B-1----:R-:W-:-:S03]  /*1b8f0*/  HMUL2 R25, R4.H0_H0, R25.H0_H0 ;  /* 0x2000001904197232 */ /* 0x002fc60000000800 */
[----:B------:R-:W-:Y:S02]  /*1b900*/  FADD R22, R9, R8 ;  /* 0x0000000809167221 */ /* 0x000fe40000000000 */
[----:B------:R-:W-:Y:S01]  /*1b910*/  LDS.128 R8, [R13+0x9320] ;  /* 0x009320000d087984 */ /* 0x000fe20000000c00 */
[----:B------:R-:W-:Y:S02]  /*1b920*/  HADD2.F32 R29, -RZ, R25.H0_H0 ;  /* 0x20000019ff1d7230 */ /* 0x000fe40000004100 */
[----:B--2---:R-:W-:Y:S01]  /*1b930*/  HMUL2 R27, R4.H1_H1, R27.H0_H0 ;  /* 0x2000001b041b7232 */ /* 0x004fe20000000c00 */
[----:B------:R-:W0:Y:S01]  /*1b940*/  LDS.U16 R25, [R3+0x1000] ;  /* 0x0010000003197984 */ /* 0x000e220000000400 */
[----:B---3--:R-:W-:Y:S02]  /*1b950*/  HMUL2 R16, R5.H0_H0, R16.H0_H0 ;  /* 0x2000001005107232 */ /* 0x008fe40000000800 */
[----:B------:R-:W-:Y:S01]  /*1b960*/  FADD R22, R22, R29 ;  /* 0x0000001d16167221 */ /* 0x000fe20000000000 */
[----:B------:R-:W-:-:S02]  /*1b970*/  HADD2.F32 R29, -RZ, R27.H0_H0 ;  /* 0x2000001bff1d7230 */ /* 0x000fc40000004100 */
[----:B----4-:R-:W-:Y:S01]  /*1b980*/  HMUL2 R14, R5.H1_H1, R14.H0_H0 ;  /* 0x2000000e050e7232 */ /* 0x010fe20000000c00 */
[----:B------:R-:W1:Y:S02]  /*1b990*/  LDS.U16 R27, [R3+0x1100] ;  /* 0x00110000031b7984 */ /* 0x000e640000000400 */
[----:B------:R-:W-:Y:S01]  /*1b9a0*/  FADD R22, R22, R29 ;  /* 0x0000001d16167221 */ /* 0x000fe20000000000 */
[----:B------:R-:W-:Y:S02]  /*1b9b0*/  HADD2.F32 R29, -RZ, R16.H0_H0 ;  /* 0x20000010ff1d7230 */ /* 0x000fe40000004100 */
[C---:B-----5:R-:W-:Y:S02]  /*1b9c0*/  HMUL2 R17, R6.reuse.H0_H0, R17.H0_H0 ;  /* 0x2000001106117232 */ /* 0x060fe40000000800 */
[----:B------:R-:W-:Y:S02]  /*1b9d0*/  HADD2.F32 R5, -RZ, R14.H0_H0 ;  /* 0x2000000eff057230 */ /* 0x000fe40000004100 */
[----:B------:R-:W-:Y:S01]  /*1b9e0*/  HMUL2 R19, R6.H1_H1, R19.H0_H0 ;  /* 0x2000001306137232 */ /* 0x000fe20000000c00 */
[----:B------:R-:W2:Y:S01]  /*1b9f0*/  LDS.U16 R14, [R3+0x1200] ;  /* 0x00120000030e7984 */ /* 0x000ea20000000400 */
[----:B------:R-:W-:Y:S01]  /*1ba00*/  FADD R22, R22, R29 ;  /* 0x0000001d16167221 */ /* 0x000fe20000000000 */
[----:B------:R-:W-:-:S02]  /*1ba10*/  HADD2.F32 R4, -RZ, R17.H0_H0 ;  /* 0x20000011ff047230 */ /* 0x000fc40000004100 */
[C---:B------:R-:W-:Y:S01]  /*1ba20*/  HMUL2 R18, R7.reuse.H0_H0, R18.H0_H0 ;  /* 0x2000001207127232 */ /* 0x040fe20000000800 */
[----:B------:R-:W3:Y:S01]  /*1ba30*/  LDS.U16 R16, [R3+0x1300] ;  /* 0x0013000003107984 */ /* 0x000ee20000000400 */
[----:B------:R-:W-:Y:S01]  /*1ba40*/  FADD R5, R22, R5 ;  /* 0x0000000516057221 */ /* 0x000fe20000000000 */
[----:B------:R-:W-:Y:S02]  /*1ba50*/  HADD2.F32 R19, -RZ, R19.H0_H0 ;  /* 0x20000013ff137230 */ /* 0x000fe40000004100 */
[----:B------:R-:W-:Y:S01]  /*1ba60*/  HMUL2 R20, R7.H1_H1, R20.H0_H0 ;  /* 0x2000001407147232 */ /* 0x000fe20000000c00 */
[----:B------:R-:W4:Y:S01]  /*1ba70*/  LDS.U16 R17, [R3+0x1400] ;  /* 0x0014000003117984 */ /* 0x000f220000000400 */
[----:B------:R-:W-:Y:S01]  /*1ba80*/  FADD R4, R5, R4 ;  /* 0x0000000405047221 */ /* 0x000fe20000000000 */
[----:B------:R-:W-:Y:S02]  /*1ba90*/  HADD2.F32 R5, -RZ, R18.H0_H0 ;  /* 0x20000012ff057230 */ /* 0x000fe40000004100 */
[----:B------:R-:W5:Y:S01]  /*1baa0*/  LDS.U16 R18, [R3+0x1600] ;  /* 0x0016000003127984 */ /* 0x000f620000000400 */
[----:B------:R-:W-:-:S03]  /*1bab0*/  FADD R4, R4, R19 ;  /* 0x0000001304047221 */ /* 0x000fc60000000000 */
[----:B------:R-:W5:Y:S01]  /*1bac0*/  LDS.U16 R19, [R3+0x1500] ;  /* 0x0015000003137984 */ /* 0x000f620000000400 */
[----:B------:R-:W-:Y:S01]  /*1bad0*/  FADD R4, R4, R5 ;  /* 0x0000000504047221 */ /* 0x000fe20000000000 */
[----:B------:R-:W-:Y:S02]  /*1bae0*/  HADD2.F32 R5, -RZ, R20.H0_H0 ;  /* 0x20000014ff057230 */ /* 0x000fe40000004100 */
[----:B------:R-:W5:Y:S03]  /*1baf0*/  LDS.U16 R20, [R3+0x1700] ;  /* 0x0017000003147984 */ /* 0x000f660000000400 */
[----:B------:R-:W-:Y:S02]  /*1bb00*/  FADD R22, R4, R5 ;  /* 0x0000000504167221 */ /* 0x000fe40000000000 */
[----:B------:R-:W-:Y:S01]  /*1bb10*/  LDS.128 R4, [R13+0x9330] ;  /* 0x009330000d047984 */ /* 0x000fe20000000c00 */
[----:B0-----:R-:W-:-:S05]  /*1bb20*/  HMUL2 R25, R8.H0_H0, R25.H0_H0 ;  /* 0x2000001908197232 */ /* 0x001fca0000000800 */
[----:B------:R-:W-:Y:S02]  /*1bb30*/  HADD2.F32 R29, -RZ, R25.H0_H0 ;  /* 0x20000019ff1d7230 */ /* 0x000fe40000004100 */
[----:B-1----:R-:W-:Y:S01]  /*1bb40*/  HMUL2 R27, R8.H1_H1, R27.H0_H0 ;  /* 0x2000001b081b7232 */ /* 0x002fe20000000c00 */
[----:B------:R-:W0:Y:S02]  /*1bb50*/  LDS.U16 R25, [R3+0x1800] ;  /* 0x0018000003197984 */ /* 0x000e240000000400 */
[----:B------:R-:W-:Y:S02]  /*1bb60*/  FADD R22, R22, R29 ;  /* 0x0000001d16167221 */ /* 0x000fe40000000000 */
[----:B------:R-:W-:Y:S02]  /*1bb70*/  HADD2.F32 R27, -RZ, R27.H0_H0 ;  /* 0x2000001bff1b7230 */ /* 0x000fe40000004100 */
[----:B--2---:R-:W-:-:S03]  /*1bb80*/  HMUL2 R14, R9.H0_H0, R14.H0_H0 ;  /* 0x2000000e090e7232 */ /* 0x004fc60000000800 */
[----:B------:R-:W-:Y:S01]  /*1bb90*/  FADD R22, R22, R27 ;  /* 0x0000001b16167221 */ /* 0x000fe20000000000 */
[----:B---3--:R-:W-:Y:S01]  /*1bba0*/  HMUL2 R16, R9.H1_H1, R16.H0_H0 ;  /* 0x2000001009107232 */ /* 0x008fe20000000c00 */
[----:B------:R-:W1:Y:S01]  /*1bbb0*/  LDS.U16 R27, [R3+0x1900] ;  /* 0x00190000031b7984 */ /* 0x000e620000000400 */
[----:B------:R-:W-:Y:S02]  /*1bbc0*/  HADD2.F32 R29, -RZ, R14.H0_H0 ;  /* 0x2000000eff1d7230 */ /* 0x000fe40000004100 */
[----:B----4-:R-:W-:Y:S01]  /*1bbd0*/  HMUL2 R17, R10.H0_H0, R17.H0_H0 ;  /* 0x200000110a117232 */ /* 0x010fe20000000800 */
[----:B------:R-:W2:Y:S01]  /*1bbe0*/  LDS.U16 R14, [R3+0x1a00] ;  /* 0x001a0000030e7984 */ /* 0x000ea20000000400 */
[----:B------:R-:W-:Y:S02]  /*1bbf0*/  HADD2.F32 R9, -RZ, R16.H0_H0 ;  /* 0x20000010ff097230 */ /* 0x000fe40000004100 */
[----:B------:R-:W-:Y:S01]  /*1bc00*/  FADD R22, R22, R29 ;  /* 0x0000001d16167221 */ /* 0x000fe20000000000 */
[----:B-----5:R-:W-:Y:S01]  /*1bc10*/  HMUL2 R18, R11.H0_H0, R18.H0_H0 ;  /* 0x200000120b127232 */ /* 0x020fe20000000800 */
[----:B------:R-:W3:Y:S01]  /*1bc20*/  LDS.U16 R16, [R3+0x1b00] ;  /* 0x001b000003107984 */ /* 0x000ee20000000400 */
[----:B------:R-:W-:-:S02]  /*1bc30*/  HADD2.F32 R8, -RZ, R17.H0_H0 ;  /* 0x20000011ff087230 */ /* 0x000fc40000004100 */
[----:B------:R-:W-:Y:S01]  /*1bc40*/  FADD R9, R22, R9 ;  /* 0x0000000916097221 */ /* 0x000fe20000000000 */
[----:B------:R-:W-:Y:S01]  /*1bc50*/  HMUL2 R19, R10.H1_H1, R19.H0_H0 ;  /* 0x200000130a137232 */ /* 0x000fe20000000c00 */
[----:B------:R-:W4:Y:S02]  /*1bc60*/  LDS.U16 R17, [R3+0x1c00] ;  /* 0x001c000003117984 */ /* 0x000f240000000400 */
[----:B------:R-:W-:Y:S01]  /*1bc70*/  FADD R8, R9, R8 ;  /* 0x0000000809087221 */ /* 0x000fe20000000000 */
[----:B------:R-:W-:Y:S02]  /*1bc80*/  HMUL2 R10, R11.H1_H1, R20.H0_H0 ;  /* 0x200000140b0a7232 */ /* 0x000fe40000000c00 */
[----:B------:R-:W-:Y:S01]  /*1bc90*/  HADD2.F32 R9, -RZ, R19.H0_H0 ;  /* 0x20000013ff097230 */ /* 0x000fe20000004100 */
[----:B------:R-:W5:Y:S01]  /*1bca0*/  LDS.U16 R20, [R3+0x1e00] ;  /* 0x001e000003147984 */ /* 0x000f620000000400 */
[----:B------:R-:W-:-:S03]  /*1bcb0*/  HADD2.F32 R11, -RZ, R18.H0_H0 ;  /* 0x20000012ff0b7230 */ /* 0x000fc60000004100 */
[----:B------:R-:W-:Y:S01]  /*1bcc0*/  FADD R8, R8, R9 ;  /* 0x0000000908087221 */ /* 0x000fe20000000000 */
[----:B------:R-:W5:Y:S01]  /*1bcd0*/  LDS.U16 R19, [R3+0x1d00] ;  /* 0x001d000003137984 */ /* 0x000f620000000400 */
[----:B------:R-:W-:Y:S02]  /*1bce0*/  HADD2.F32 R9, -RZ, R10.H0_H0 ;  /* 0x2000000aff097230 */ /* 0x000fe40000004100 */
[----:B------:R-:W-:Y:S01]  /*1bcf0*/  FADD R8, R8, R11 ;  /* 0x0000000b08087221 */ /* 0x000fe20000000000 */
[----:B------:R-:W5:Y:S01]  /*1bd00*/  LDS.U16 R18, [R3+0x1f00] ;  /* 0x001f000003127984 */ /* 0x000f620000000400 */
[----:B0-----:R-:W-:Y:S02]  /*1bd10*/  HMUL2 R25, R4.H0_H0, R25.H0_H0 ;  /* 0x2000001904197232 */ /* 0x001fe40000000800 */
[----:B------:R-:W-:Y:S01]  /*1bd20*/  FADD R8, R8, R9 ;  /* 0x0000000908087221 */ /* 0x000fe20000000000 */
[----:B------:R-:W-:Y:S02]  /*1bd30*/  LDS.U16 R29, [R3+0x2000] ;  /* 0x00200000031d7984 */ /* 0x000fe40000000400 */
[----:B------:R-:W-:-:S05]  /*1bd40*/  HADD2.F32 R25, -RZ, R25.H0_H0 ;  /* 0x20000019ff197230 */ /* 0x000fca0000004100 */
[----:B------:R-:W-:Y:S01]  /*1bd50*/  FADD R22, R8, R25 ;  /* 0x0000001908167221 */ /* 0x000fe20000000000 */
[----:B-1----:R-:W-:Y:S01]  /*1bd60*/  HMUL2 R27, R4.H1_H1, R27.H0_H0 ;  /* 0x2000001b041b7232 */ /* 0x002fe20000000c00 */
[----:B------:R-:W0:Y:S01]  /*1bd70*/  LDS.128 R8, [R13+0x9340] ;  /* 0x009340000d087984 */ /* 0x000e220000000c00 */
[----:B--2---:R-:W-:-:S03]  /*1bd80*/  HMUL2 R14, R5.H0_H0, R14.H0_H0 ;  /* 0x2000000e050e7232 */ /* 0x004fc60000000800 */
[----:B------:R-:W1:Y:S01]  /*1bd90*/  LDS.U16 R25, [R3+0x2100] ;  /* 0x0021000003197984 */ /* 0x000e620000000400 */
[----:B------:R-:W-:Y:S02]  /*1bda0*/  HADD2.F32 R27, -RZ, R27.H0_H0 ;  /* 0x2000001bff1b7230 */ /* 0x000fe40000004100 */
[----:B---3--:R-:W-:Y:S02]  /*1bdb0*/  HMUL2 R16, R5.H1_H1, R16.H0_H0 ;  /* 0x2000001005107232 */ /* 0x008fe40000000c00 */
[----:B------:R-:W-:Y:S02]  /*1bdc0*/  HADD2.F32 R5, -RZ, R14.H0_H0 ;  /* 0x2000000eff057230 */ /* 0x000fe40000004100 */
[----:B------:R-:W2:Y:S01]  /*1bdd0*/  LDS.U16 R14, [R3+0x2200] ;  /* 0x00220000030e7984 */ /* 0x000ea20000000400 */
[----:B------:R-:W-:Y:S01]  /*1bde0*/  FADD R22, R22, R27 ;  /* 0x0000001b16167221 */ /* 0x000fe20000000000 */
[----:B------:R-:W-:Y:S02]  /*1bdf0*/  HADD2.F32 R16, -RZ, R16.H0_H0 ;  /* 0x20000010ff107230 */ /* 0x000fe40000004100 */
[----:B----4-:R-:W-:Y:S01]  /*1be00*/  HMUL2 R17, R6.H0_H0, R17.H0_H0 ;  /* 0x2000001106117232 */ /* 0x010fe20000000800 */
[----:B------:R-:W3:Y:S01]  /*1be10*/  LDS.U16 R27, [R3+0x2400] ;  /* 0x00240000031b7984 */ /* 0x000ee20000000400 */
[----:B------:R-:W-:Y:S01]  /*1be20*/  FADD R5, R22, R5 ;  /* 0x0000000516057221 */ /* 0x000fe20000000000 */
[----:B-----5:R-:W-:-:S02]  /*1be30*/  HMUL2 R20, R7.H0_H0, R20.H0_H0 ;  /* 0x2000001407147232 */ /* 0x020fc40000000800 */
[----:B------:R-:W-:Y:S02]  /*1be40*/  HADD2.F32 R4, -RZ, R17.H0_H0 ;  /* 0x20000011ff047230 */ /* 0x000fe40000004100 */
[----:B------:R-:W-:Y:S02]  /*1be50*/  FADD R5, R5, R16 ;  /* 0x0000001005057221 */ /* 0x000fe40000000000 */
[----:B------:R-:W4:Y:S01]  /*1be60*/  LDS.U16 R16, [R3+0x2300] ;  /* 0x0023000003107984 */ /* 0x000f220000000400 */
[----:B------:R-:W-:Y:S02]  /*1be70*/  HMUL2 R19, R6.H1_H1, R19.H0_H0 ;  /* 0x2000001306137232 */ /* 0x000fe40000000c00 */
[----:B------:R-:W-:Y:S01]  /*1be80*/  FADD R4, R5, R4 ;  /* 0x0000000405047221 */ /* 0x000fe20000000000 */
[----:B------:R-:W-:Y:S02]  /*1be90*/  HADD2.F32 R17, -RZ, R20.H0_H0 ;  /* 0x20000014ff117230 */ /* 0x000fe40000004100 */
[----:B------:R-:W-:Y:S01]  /*1bea0*/  HMUL2 R18, R7.H1_H1, R18.H0_H0 ;  /* 0x2000001207127232 */ /* 0x000fe20000000c00 */
[----:B------:R-:W5:Y:S01]  /*1beb0*/  LDS.U16 R20, [R3+0x2600] ;  /* 0x0026000003147984 */ /* 0x000f620000000400 */
[----:B------:R-:W-:-:S03]  /*1bec0*/  HADD2.F32 R5, -RZ, R19.H0_H0 ;  /* 0x20000013ff057230 */ /* 0x000fc60000004100 */
[----:B------:R-:W5:Y:S01]  /*1bed0*/  LDS.U16 R19, [R3+0x2500] ;  /* 0x0025000003137984 */ /* 0x000f620000000400 */
[----:B------:R-:W-:Y:S02]  /*1bee0*/  HADD2.F32 R22, -RZ, R18.H0_H0 ;  /* 0x20000012ff167230 */ /* 0x000fe40000004100 */
[----:B------:R-:W-:Y:S01]  /*1bef0*/  FADD R4, R4, R5 ;  /* 0x0000000504047221 */ /* 0x000fe20000000000 */
[----:B------:R-:W5:Y:S03]  /*1bf00*/  LDS.U16 R18, [R3+0x2700] ;  /* 0x0027000003127984 */ /* 0x000f660000000400 */
[----:B------:R-:W-:Y:S02]  /*1bf10*/  FADD R17, R4, R17 ;  /* 0x0000001104117221 */ /* 0x000fe40000000000 */
[----:B------:R-:W-:Y:S01]  /*1bf20*/  LDS.128 R4, [R13+0x9350] ;  /* 0x009350000d047984 */ /* 0x000fe20000000c00 */
[----:B0-----:R-:W-:-:S02]  /*1bf30*/  HMUL2 R24, R8.H0_H0, R29.H0_H0 ;  /* 0x2000001d08187232 */ /* 0x001fc40000000800 */
[----:B------:R-:W-:Y:S01]  /*1bf40*/  FADD R17, R17, R22 ;  /* 0x0000001611117221 */ /* 0x000fe20000000000 */
[----:B------:R-:W0:Y:S01]  /*1bf50*/  LDS.U16 R29, [R3+0x2800] ;  /* 0x00280000031d7984 */ /* 0x000e220000000400 */
[----:B-1----:R-:W-:Y:S02]  /*1bf60*/  HMUL2 R25, R8.H1_H1, R25.H0_H0 ;  /* 0x2000001908197232 */ /* 0x002fe40000000c00 */
[----:B------:R-:W-:-:S03]  /*1bf70*/  HADD2.F32 R24, -RZ, R24.H0_H0 ;  /* 0x20000018ff187230 */ /* 0x000fc60000004100 */
[----:B------:R-:W-:Y:S02]  /*1bf80*/  HADD2.F32 R8, -RZ, R25.H0_H0 ;  /* 0x20000019ff087230 */ /* 0x000fe40000004100 */
[----:B------:R-:W-:Y:S01]  /*1bf90*/  FADD R17, R17, R24 ;  /* 0x0000001811117221 */ /* 0x000fe20000000000 */
[----:B--2---:R-:W-:Y:S01]  /*1bfa0*/  HMUL2 R14, R9.H0_H0, R14.H0_H0 ;  /* 0x2000000e090e7232 */ /* 0x004fe20000000800 */
[----:B------:R-:W-:Y:S02]  /*1bfb0*/  LDS.U16 R24, [R3+0x3a00] ;  /* 0x003a000003187984 */ /* 0x000fe40000000400 */
[----:B------:R-:W-:Y:S01]  /*1bfc0*/  FADD R8, R17, R8 ;  /* 0x0000000811087221 */ /* 0x000fe20000000000 */
[----:B---3--:R-:W-:Y:S01]  /*1bfd0*/  HMUL2 R27, R10.H0_H0, R27.H0_H0 ;  /* 0x2000001b0a1b7232 */ /* 0x008fe20000000800 */
[----:B------:R-:W1:Y:S01]  /*1bfe0*/  LDS.U16 R17, [R3+0x2900] ;  /* 0x0029000003117984 */ /* 0x000e620000000400 */
[----:B------:R-:W-:-:S03]  /*1bff0*/  HADD2.F32 R25, -RZ, R14.H0_H0 ;  /* 0x2000000eff197230 */ /* 0x000fc60000004100 */
[----:B------:R-:W2:Y:S01]  /*1c000*/  LDS.U16 R14, [R3+0x2a00] ;  /* 0x002a0000030e7984 */ /* 0x000ea20000000400 */
[----:B----4-:R-:W-:Y:S02]  /*1c010*/  HMUL2 R9, R9.H1_H1, R16.H0_H0 ;  /* 0x2000001009097232 */ /* 0x010fe40000000c00 */
[----:B------:R-:W-:Y:S01]  /*1c020*/  FADD R8, R8, R25 ;  /* 0x0000001908087221 */ /* 0x000fe20000000000 */
[----:B------:R-:W3:Y:S02]  /*1c030*/  LDS.U16 R16, [R3+0x2b00] ;  /* 0x002b000003107984 */ /* 0x000ee40000000400 */
[----:B------:R-:W-:Y:S02]  /*1c040*/  HADD2.F32 R9, -RZ, R9.H0_H0 ;  /* 0x20000009ff097230 */ /* 0x000fe40000004100 */
[----:B-----5:R-:W-:Y:S01]  /*1c050*/  HMUL2 R20, R11.H0_H0, R20.H0_H0 ;  /* 0x200000140b147232 */ /* 0x020fe20000000800 */
[----:B------:R-:W4:Y:S01]  /*1c060*/  LDS.U16 R25, [R3+0x2d00] ;  /* 0x002d000003197984 */ /* 0x000f220000000400 */
[----:B------:R-:W-:-:S02]  /*1c070*/  HMUL2 R10, R10.H1_H1, R19.H0_H0 ;  /* 0x200000130a0a7232 */ /* 0x000fc40000000c00 */
[----:B------:R-:W-:Y:S02]  /*1c080*/  HADD2.F32 R19, -RZ, R27.H0_H0 ;  /* 0x2000001bff137230 */ /* 0x000fe40000004100 */
[----:B------:R-:W-:Y:S01]  /*1c090*/  FADD R8, R8, R9 ;  /* 0x0000000908087221 */ /* 0x000fe20000000000 */
[----:B------:R-:W5:Y:S01]  /*1c0a0*/  LDS.U16 R27, [R3+0x2c00] ;  /* 0x002c0000031b7984 */ /* 0x000f620000000400 */
[----:B------:R-:W-:Y:S02]  /*1c0b0*/  HMUL2 R18, R11.H1_H1, R18.H0_H0 ;  /* 0x200000120b127232 */ /* 0x000fe40000000c00 */
[----:B------:R-:W-:Y:S02]  /*1c0c0*/  HADD2.F32 R9, -RZ, R10.H0_H0 ;  /* 0x2000000aff097230 */ /* 0x000fe40000004100 */
[----:B------:R-:W-:Y:S01]  /*1c0d0*/  FADD R8, R8, R19 ;  /* 0x0000001308087221 */ /* 0x000fe20000000000 */
[----:B------:R-:W-:Y:S01]  /*1c0e0*/  HADD2.F32 R11, -RZ, R20.H0_H0 ;  /* 0x20000014ff0b7230 */ /* 0x000fe20000004100 */
[----:B------:R-:W-:Y:S02]  /*1c0f0*/  LDS.U16 R19, [R3+0x3000] ;  /* 0x0030000003137984 */ /* 0x000fe40000000400 */
[----:B------:R-:W-:Y:S01]  /*1c100*/  FADD R8, R8, R9 ;  /* 0x0000000908087221 */ /* 0x000fe20000000000 */
[----:B------:R-:W-:-:S02]  /*1c110*/  HADD2.F32 R9, -RZ, R18.H0_H0 ;  /* 0x20000012ff097230 */ /* 0x000fc40000004100 */
[----:B0-----:R-:W-:Y:S01]  /*1c120*/  HMUL2 R29, R4.H0_H0, R29.H0_H0 ;  /* 0x2000001d041d7232 */ /* 0x001fe20000000800 */
[----:B------:R-:W0:Y:S01]  /*1c130*/  LDS.U16 R20, [R3+0x2e00] ;  /* 0x002e000003147984 */ /* 0x000e220000000400 */
[----:B------:R-:W-:-:S03]  /*1c140*/  FADD R8, R8, R11 ;  /* 0x0000000b08087221 */ /* 0x000fc60000000000 */
[----:B------:R-:W-:Y:S02]  /*1c150*/  HADD2.F32 R29, -RZ, R29.H0_H0 ;  /* 0x2000001dff1d7230 */ /* 0x000fe40000004100 */
[----:B------:R-:W-:Y:S01]  /*1c160*/  FADD R8, R8, R9 ;  /* 0x0000000908087221 */ /* 0x000fe20000000000 */
[----:B------:R-:W0:Y:S03]  /*1c170*/  LDS.U16 R18, [R3+0x2f00] ;  /* 0x002f000003127984 */ /* 0x000e260000000400 */
[----:B------:R-:W-:Y:S02]  /*1c180*/  FADD R22, R8, R29 ;  /* 0x0000001d08167221 */ /* 0x000fe40000000000 */
[----:B------:R-:W0:Y:S01]  /*1c190*/  LDS.128 R8, [R13+0x9360] ;  /* 0x009360000d087984 */ /* 0x000e220000000c00 */
[----:B-1----:R-:W-:-:S03]  /*1c1a0*/  HMUL2 R17, R4.H1_H1, R17.H0_H0 ;  /* 0x2000001104117232 */ /* 0x002fc60000000c00 */
[----:B------:R-:W1:Y:S01]  /*1c1b0*/  LDS.U16 R29, [R3+0x3100] ;  /* 0x00310000031d7984 */ /* 0x000e620000000400 */
[C---:B--2---:R-:W-:Y:S02]  /*1c1c0*/  HMUL2 R14, R5.reuse.H0_H0, R14.H0_H0 ;  /* 0x2000000e050e7232 */ /* 0x044fe40000000800 */
[----:B------:R-:W-:Y:S01]  /*1c1d0*/  HADD2.F32 R17, -RZ, R17.H0_H0 ;  /* 0x20000011ff117230 */ /* 0x000fe20000004100 */
[----:B------:R-:W2:Y:S01]  /*1c1e0*/  LDS.U16 R4, [R3+0x3200] ;  /* 0x0032000003047984 */ /* 0x000ea20000000400 */
[----:B---3--:R-:W-:Y:S02]  /*1c1f0*/  HMUL2 R16, R5.H1_H1, R16.H0_H0 ;  /* 0x2000001005107232 */ /* 0x008fe40000000c00 */
[----:B------:R-:W-:Y:S02]  /*1c200*/  HADD2.F32 R14, -RZ, R14.H0_H0 ;  /* 0x2000000eff0e7230 */ /* 0x000fe40000004100 */
[----:B------:R-:W-:Y:S01]  /*1c210*/  FADD R17, R22, R17 ;  /* 0x0000001116117221 */ /* 0x000fe20000000000 */
[----:B----4-:R-:W-:-:S02]  /*1c220*/  HMUL2 R25, R6.H1_H1, R25.H0_H0 ;  /* 0x2000001906197232 */ /* 0x010fc40000000c00 */
[----:B------:R-:W-:Y:S02]  /*1c230*/  HADD2.F32 R16, -RZ, R16.H0_H0 ;  /* 0x20000010ff107230 */ /* 0x000fe40000004100 */
[----:B------:R-:W-:Y:S02]  /*1c240*/  FADD R17, R17, R14 ;  /* 0x0000000e11117221 */ /* 0x000fe40000000000 */
[----:B------:R-:W3:Y:S01]  /*1c250*/  LDS.U16 R14, [R3+0x3300] ;  /* 0x00330000030e7984 */ /* 0x000ee20000000400 */
[----:B-----5:R-:W-:Y:S02]  /*1c260*/  HMUL2 R27, R6.H0_H0, R27.H0_H0 ;  /* 0x2000001b061b7232 */ /* 0x020fe40000000800 */
[----:B------:R-:W-:Y:S01]  /*1c270*/  FADD R16, R17, R16 ;  /* 0x0000001011107221 */ /* 0x000fe20000000000 */
[----:B------:R-:W-:Y:S01]  /*1c280*/  HADD2.F32 R6, -RZ, R25.H0_H0 ;  /* 0x20000019ff067230 */ /* 0x000fe20000004100 */
[----:B------:R-:W4:Y:S01]  /*1c290*/  LDS.U16 R17, [R3+0x3500] ;  /* 0x0035000003117984 */ /* 0x000f220000000400 */
[----:B------:R-:W-:-:S02]  /*1c2a0*/  HADD2.F32 R27, -RZ, R27.H0_H0 ;  /* 0x2000001bff1b7230 */ /* 0x000fc40000004100 */
[----:B0-----:R-:W-:-:S03]  /*1c2b0*/  HMUL2 R20, R7.H0_H0, R20.H0_H0 ;  /* 0x2000001407147232 */ /* 0x001fc60000000800 */
[----:B------:R-:W-:Y:S02]  /*1c2c0*/  FADD R27, R16, R27 ;  /* 0x0000001b101b7221 */ /* 0x000fe40000000000 */
[----:B------:R-:W-:Y:S01]  /*1c2d0*/  @P0 LDS.U16 R16, [R3+0x3f00] ;  /* 0x003f000003100984 */ /* 0x000fe20000000400 */
[----:B------:R-:W-:Y:S02]  /*1c2e0*/  HADD2.F32 R5, -RZ, R20.H0_H0 ;  /* 0x20000014ff057230 */ /* 0x000fe40000004100 */
[----:B------:R-:W-:Y:S02]  /*1c2f0*/  HMUL2 R18, R7.H1_H1, R18.H0_H0 ;  /* 0x2000001207127232 */ /* 0x000fe40000000c00 */
[----:B------:R-:W-:Y:S01]  /*1c300*/  FADD R6, R27, R6 ;  /* 0x000000061b067221 */ /* 0x000fe20000000000 */
[----:B------:R-:W-:Y:S02]  /*1c310*/  HMUL2 R19, R8.H0_H0, R19.H0_H0 ;  /* 0x2000001308137232 */ /* 0x000fe40000000800 */
[----:B------:R-:W-:-:S02]  /*1c320*/  HADD2.F32 R20, -RZ, R18.H0_H0 ;  /* 0x20000012ff147230 */ /* 0x000fc40000004100 */
[----:B------:R-:W-:Y:S01]  /*1c330*/  FADD R5, R6, R5 ;  /* 0x0000000506057221 */ /* 0x000fe20000000000 */
[----:B------:R-:W0:Y:S01]  /*1c340*/  LDS.U16 R18, [R3+0x3600] ;  /* 0x0036000003127984 */ /* 0x000e220000000400 */
[----:B-1----:R-:W-:Y:S02]  /*1c350*/  HMUL2 R29, R8.H1_H1, R29.H0_H0 ;  /* 0x2000001d081d7232 */ /* 0x002fe40000000c00 */
[----:B------:R-:W-:Y:S02]  /*1c360*/  HADD2.F32 R25, -RZ, R19.H0_H0 ;  /* 0x20000013ff197230 */ /* 0x000fe40000004100 */
[----:B------:R-:W-:Y:S01]  /*1c370*/  FADD R20, R5, R20 ;  /* 0x0000001405147221 */ /* 0x000fe20000000000 */
[----:B------:R-:W1:Y:S01]  /*1c380*/  LDS.U16 R8, [R3+0x3700] ;  /* 0x0037000003087984 */ /* 0x000e620000000400 */
[----:B--2---:R-:W-:Y:S02]  /*1c390*/  HMUL2 R22, R9.H0_H0, R4.H0_H0 ;  /* 0x2000000409167232 */ /* 0x004fe40000000800 */
[----:B------:R-:W-:-:S02]  /*1c3a0*/  HADD2.F32 R29, -RZ, R29.H0_H0 ;  /* 0x2000001dff1d7230 */ /* 0x000fc40000004100 */
[----:B------:R-:W-:Y:S01]  /*1c3b0*/  FADD R20, R20, R25 ;  /* 0x0000001914147221 */ /* 0x000fe20000000000 */
[----:B------:R-:W-:Y:S01]  /*1c3c0*/  LDS.U16 R19, [R3+0x3800] ;  /* 0x0038000003137984 */ /* 0x000fe20000000400 */
[C---:B------:R-:W-:Y:S02]  /*1c3d0*/  HMUL2 R15, R10.reuse.H0_H0, R15.H0_H0 ;  /* 0x2000000f0a0f7232 */ /* 0x040fe40000000800 */
[----:B------:R-:W-:Y:S02]  /*1c3e0*/  HADD2.F32 R27, -RZ, R22.H0_H0 ;  /* 0x20000016ff1b7230 */ /* 0x000fe40000004100 */
[----:B------:R-:W-:Y:S01]  /*1c3f0*/  FADD R20, R20, R29 ;  /* 0x0000001d14147221 */ /* 0x000fe20000000000 */
[----:B------:R-:W2:Y:S01]  /*1c400*/  LDS.128 R4, [R13+0x9370] ;  /* 0x009370000d047984 */ /* 0x000ea20000000c00 */
[----:B------:R-:W-:Y:S02]  /*1c410*/  HADD2.F32 R15, -RZ, R15.H0_H0 ;  /* 0x2000000fff0f7230 */ /* 0x000fe40000004100 */
[----:B---3--:R-:W-:Y:S01]  /*1c420*/  HMUL2 R26, R9.H1_H1, R14.H0_H0 ;  /* 0x2000000e091a7232 */ /* 0x008fe20000000c00 */
[----:B------:R-:W3:Y:S01]  /*1c430*/  LDS.U16 R25, [R3+0x3900] ;  /* 0x0039000003197984 */ /* 0x000ee20000000400 */
[----:B------:R-:W-:Y:S01]  /*1c440*/  LOP3.LUT R14, R28, 0x1f, R21, 0xf8, !PT ;  /* 0x0000001f1c0e7812 */ /* 0x000fe200078ef815 */
[----:B------:R-:W-:Y:S01]  /*1c450*/  FADD R20, R20, R27 ;  /* 0x0000001b14147221 */ /* 0x000fe20000000000 */
[----:B----4-:R-:W-:Y:S01]  /*1c460*/  HMUL2 R10, R10.H1_H1, R17.H0_H0 ;  /* 0x200000110a0a7232 */ /* 0x010fe20000000c00 */
[----:B------:R-:W4:Y:S01]  /*1c470*/  LDS.U16 R22, [R3+0x3b00] ;  /* 0x003b000003167984 */ /* 0x000f220000000400 */
[C---:B------:R-:W-:Y:S01]  /*1c480*/  LEA R27, R14.reuse, R23, 0x1 ;  /* 0x000000170e1b7211 */ /* 0x040fe200078e08ff */
[----:B------:R-:W-:Y:S01]  /*1c490*/  HADD2.F32 R23, -RZ, R26.H0_H0 ;  /* 0x2000001aff177230 */ /* 0x000fe20000004100 */
[----:B------:R-:W-:Y:S01]  /*1c4a0*/  LEA R14, R14, UR4, 0x1 ;  /* 0x000000040e0e7c11 */ /* 0x000fe2000f8e08ff */
[----:B------:R-:W5:Y:S01]  /*1c4b0*/  LDS.U16 R9, [R3+0x3c00] ;  /* 0x003c000003097984 */ /* 0x000f620000000400 */
[----:B------:R-:W-:Y:S01]  /*1c4c0*/  HADD2.F32 R10, -RZ, R10.H0_H0 ;  /* 0x2000000aff0a7230 */ /* 0x000fe20000004100 */
[----:B------:R-:W-:Y:S01]  /*1c4d0*/  UMOV UR4, 0xffffffff ;  /* 0xffffffff00047882 */ /* 0x000fe20000000000 */
[----:B------:R-:W-:Y:S01]  /*1c4e0*/  FADD R20, R20, R23 ;  /* 0x0000001714147221 */ /* 0x000fe20000000000 */
[----:B------:R-:W5:Y:S03]  /*1c4f0*/  LDS.U16 R17, [R3+0x3d00] ;  /* 0x003d000003117984 */ /* 0x000f660000000400 */
[----:B------:R-:W-:Y:S01]  /*1c500*/  FADD R15, R20, R15 ;  /* 0x0000000f140f7221 */ /* 0x000fe20000000000 */
[----:B------:R-:W5:Y:S03]  /*1c510*/  @!P0 LDS.U16 R16, [R27] ;  /* 0x000000001b108984 */ /* 0x000f660000000400 */
[----:B------:R-:W-:Y:S01]  /*1c520*/  FADD R10, R15, R10 ;  /* 0x0000000a0f0a7221 */ /* 0x000fe20000000000 */
[----:B------:R-:W5:Y:S01]  /*1c530*/  LDS.U16 R13, [R3+0x3e00] ;  /* 0x003e0000030d7984 */ /* 0x000f620000000400 */
[----:B0-----:R-:W-:-:S02]  /*1c540*/  HMUL2 R18, R11.H0_H0, R18.H0_H0 ;  /* 0x200000120b127232 */ /* 0x001fc40000000800 */
[----:B-1----:R-:W-:-:S03]  /*1c550*/  HMUL2 R8, R11.H1_H1, R8.H0_H0 ;  /* 0x200000080b087232 */ /* 0x002fc60000000c00 */
[----:B------:R-:W-:Y:S02]  /*1c560*/  HADD2.F32 R11, -RZ, R18.H0_H0 ;  /* 0x20000012ff0b7230 */ /* 0x000fe40000004100 */
[----:B------:R-:W-:-:S03]  /*1c570*/  HADD2.F32 R15, -RZ, R8.H0_H0 ;  /* 0x20000008ff0f7230 */ /* 0x000fc60000004100 */
[----:B------:R-:W-:Y:S01]  /*1c580*/  FADD R10, R10, R11 ;  /* 0x0000000b0a0a7221 */ /* 0x000fe20000000000 */
[----:B--2---:R-:W-:-:S03]  /*1c590*/  HMUL2 R19, R4.H0_H0, R19.H0_H0 ;  /* 0x2000001304137232 */ /* 0x004fc60000000800 */
[----:B------:R-:W-:Y:S01]  /*1c5a0*/  FADD R10, R10, R15 ;  /* 0x0000000f0a0a7221 */ /* 0x000fe20000000000 */
[C---:B------:R-:W-:Y:S02]  /*1c5b0*/  HMUL2 R24, R5.reuse.H0_H0, R24.H0_H0 ;  /* 0x2000001805187232 */ /* 0x040fe40000000800 */
[----:B---3--:R-:W-:Y:S02]  /*1c5c0*/  HMUL2 R25, R4.H1_H1, R25.H0_H0 ;  /* 0x2000001904197232 */ /* 0x008fe40000000c00 */
[----:B------:R-:W-:Y:S02]  /*1c5d0*/  HADD2.F32 R19, -RZ, R19.H0_H0 ;  /* 0x20000013ff137230 */ /* 0x000fe40000004100 */
[----:B----4-:R-:W-:Y:S02]  /*1c5e0*/  HMUL2 R22, R5.H1_H1, R22.H0_H0 ;  /* 0x2000001605167232 */ /* 0x010fe40000000c00 */
[----:B------:R-:W-:Y:S02]  /*1c5f0*/  HADD2.F32 R5, -RZ, R24.H0_H0 ;  /* 0x20000018ff057230 */ /* 0x000fe40000004100 */
[----:B------:R-:W-:-:S02]  /*1c600*/  HADD2.F32 R4, -RZ, R25.H0_H0 ;  /* 0x20000019ff047230 */ /* 0x000fc40000004100 */
[----:B------:R-:W-:Y:S01]  /*1c610*/  FADD R19, R10, R19 ;  /* 0x000000130a137221 */ /* 0x000fe20000000000 */
[C---:B-----5:R-:W-:Y:S02]  /*1c620*/  HMUL2 R9, R6.reuse.H0_H0, R9.H0_H0 ;  /* 0x2000000906097232 */ /* 0x060fe40000000800 */
[----:B------:R-:W-:Y:S02]  /*1c630*/  HADD2.F32 R11, -RZ, R22.H0_H0 ;  /* 0x20000016ff0b7230 */ /* 0x000fe40000004100 */
[----:B------:R-:W-:Y:S02]  /*1c640*/  HMUL2 R17, R6.H1_H1, R17.H0_H0 ;  /* 0x2000001106117232 */ /* 0x000fe40000000c00 */
[----:B------:R-:W-:Y:S01]  /*1c650*/  FADD R4, R19, R4 ;  /* 0x0000000413047221 */ /* 0x000fe20000000000 */
[----:B------:R-:W-:Y:S01]  /*1c660*/  HADD2.F32 R9, -RZ, R9.H0_H0 ;  /* 0x20000009ff097230 */ /* 0x000fe20000004100 */
[----:B------:R0:W-:Y:S02]  /*1c670*/  @!P0 STS.U16 [R3+0x3f00], R16 ;  /* 0x003f001003008388 */ /* 0x0001e40000000400 */
[----:B------:R-:W-:Y:S01]  /*1c680*/  FADD R4, R4, R5 ;  /* 0x0000000504047221 */ /* 0x000fe20000000000 */
[----:B------:R-:W-:Y:S01]  /*1c690*/  HADD2.F32 R17, -RZ, R17.H0_H0 ;  /* 0x20000011ff117230 */ /* 0x000fe20000004100 */
[----:B------:R-:W-:-:S02]  /*1c6a0*/  PRMT R6, R13, 0x5410, R16 ;  /* 0x000054100d067816 */ /* 0x000fc40000000010 */
[----:B------:R-:W-:-:S04]  /*1c6b0*/  FADD R4, R4, R11 ;  /* 0x0000000b04047221 */ /* 0x000fc80000000000 */
[----:B------:R-:W-:Y:S01]  /*1c6c0*/  FADD R4, R4, R9 ;  /* 0x0000000904047221 */ /* 0x000fe20000000000 */
[----:B------:R-:W-:Y:S01]  /*1c6d0*/  HFMA2 R7, R7, R6, -RZ ;  /* 0x0000000607077231 */ /* 0x000fe200001000ff */
[----:B------:R-:W-:Y:S02]  /*1c6e0*/  IADD3 R6, PT, PT, R0, -0x3, RZ ;  /* 0xfffffffd00067810 */ /* 0x000fe40007ffe0ff */
[----:B------:R-:W-:Y:S02]  /*1c6f0*/  FADD R4, R4, R17 ;  /* 0x0000001104047221 */ /* 0x000fe40000000000 */
[----:B------:R-:W-:Y:S01]  /*1c700*/  ISETP.GT.U32.AND P0, PT, R6, -0x3, PT ;  /* 0xfffffffd0600780c */ /* 0x000fe20003f04070 */
[--C-:B------:R-:W-:Y:S02]  /*1c710*/  HADD2.F32 R5, -RZ, R7.reuse.H0_H0 ;  /* 0x20000007ff057230 */ /* 0x100fe40000004100 */
[----:B------:R-:W-:-:S03]  /*1c720*/  HADD2.F32 R7, -RZ, R7.H1_H1 ;  /* 0x30000007ff077230 */ /* 0x000fc60000004100 */
[----:B------:R-:W-:-:S04]  /*1c730*/  FADD R4, R4, R5 ;  /* 0x0000000504047221 */ /* 0x000fc80000000000 */
[----:B------:R-:W-:-:S05]  /*1c740*/  FADD R4, R4, R7 ;  /* 0x0000000704047221 */ /* 0x000fca0000000000 */
[----:B------:R-:W-:-:S05]  /*1c750*/  F2FP.F16.F32.PACK_AB R4, RZ, R4 ;  /* 0x00000004ff04723e */ /* 0x000fca00000000ff */
[----:B------:R0:W-:Y:S01]  /*1c760*/  STS.U16 [R14], R4 ;  /* 0x000000040e007388 */ /* 0x0001e20000000400 */
[----:B------:R-:W-:Y:S05]  /*1c770*/  BRA.DIV UR4, `(.L_x_360) ;  /* 0x0000005e04587947 */ /* 0x000fea000b800000 */
[----:B------:R-:W-:Y:S06]  /*1c780*/  BAR.SYNC.DEFER_BLOCKING 0x0 ;  /* 0x0000000000007b1d */ /* 0x000fec0000010000 */
.L_x_566:
[----:B------:R-:W-:Y:S05]  /*1c790*/  @P0 BRA `(.L_x_361) ;  /* 0x0000001800340947 */ /* 0x000fea0003800000 */
[----:B------:R-:W-:Y:S01]  /*1c7a0*/  ISETP.GE.U32.AND P0, PT, R6, 0x3, PT ;  /* 0x000000030600780c */ /* 0x000fe20003f06070 */
[----:B------:R-:W-:Y:S01]  /*1c7b0*/  HFMA2 R7, -RZ, RZ, 0, 5.9604644775390625e-08 ;  /* 0x00000001ff077431 */ /* 0x000fe200000001ff */
[C---:B0-----:R-:W-:Y:S02]  /*1c7c0*/  IADD3 R3, PT, PT, R12.reuse, 0x8a80, RZ ;  /* 0x00008a800c037810 */ /* 0x041fe40007ffe0ff */
[----:B------:R-:W-:Y:S02]  /*1c7d0*/  IADD3 R5, PT, PT, R12, 0x820, RZ ;  /* 0x000008200c057810 */ /* 0x000fe40007ffe0ff */
[----:B------:R-:W-:Y:S02]  /*1c7e0*/  IADD3 R4, PT, PT, R0, -0x2, RZ ;  /* 0xfffffffe00047810 */ /* 0x000fe40007ffe0ff */
[C---:B------:R-:W-:Y:S02]  /*1c7f0*/  LEA R10, R2.reuse, R3, 0x18 ;  /* 0x00000003020a7211 */ /* 0x040fe400078ec0ff */
[----:B------:R-:W-:-:S02]  /*1c800*/  LEA R8, R2, R5, 0x18 ;  /* 0x0000000502087211 */ /* 0x000fc400078ec0ff */
[----:B------:R-:W-:Y:S02]  /*1c810*/  LOP3.LUT R3, R4, 0x3, RZ, 0xc0, !PT ;  /* 0x0000000304037812 */ /* 0x000fe400078ec0ff */
        /* <DEDUP_REMOVED lines=8> */
.L_x_385:
        /* <DEDUP_REMOVED lines=27> */
.L_x_570:
[----:B------:R-:W-:Y:S04]  /*1ca50*/  BSSY.RECONVERGENT B1, `(.L_x_365) ;  /* 0x0000024000017945 */ /* 0x000fe80003800200 */
[----:B------:R-:W-:Y:S05]  /*1ca60*/  @P2 BRA `(.L_x_366) ;  /* 0x0000000000882947 */ /* 0x000fea0003800000 */
[----:B------:R-:W1:Y:S01]  /*1ca70*/  I2F.U32.RP R4, R0 ;  /* 0x0000000000047306 */ /* 0x000e620000209000 */
[----:B------:R-:W-:Y:S01]  /*1ca80*/  ISETP.NE.U32.AND P3, PT, R0, RZ, PT ;  /* 0x000000ff0000720c */ /* 0x000fe20003f65070 */
[----:B------:R-:W-:Y:S01]  /*1ca90*/  UMOV UR4, 0x10 ;  /* 0x0000001000047882 */ /* 0x000fe20000000000 */
[----:B------:R-:W-:-:S05]  /*1caa0*/  R2UR UR5, R8 ;  /* 0x00000000080572ca */ /* 0x000fca00000e0000 */
[----:B-1----:R-:W1:Y:S02]  /*1cab0*/  MUFU.RCP R4, R4 ;  /* 0x0000000400047308 */ /* 0x002e640000001000 */
[----:B-1----:R-:W-:-:S06]  /*1cac0*/  IADD3 R12, PT, PT, R4, 0xffffffe, RZ ;  /* 0x0ffffffe040c7810 */ /* 0x002fcc0007ffe0ff */
[----:B------:R1:W2:Y:S02]  /*1cad0*/  F2I.FTZ.U32.TRUNC.NTZ R13, R12 ;  /* 0x0000000c000d7305 */ /* 0x0002a4000021f000 */
[----:B-1----:R-:W-:Y:S01]  /*1cae0*/  HFMA2 R12, -RZ, RZ, 0, 0 ;  /* 0x00000000ff0c7431 */ /* 0x002fe200000001ff */
[----:B--2---:R-:W-:-:S05]  /*1caf0*/  IADD3 R15, PT, PT, RZ, -R13, RZ ;  /* 0x8000000dff0f7210 */ /* 0x004fca0007ffe0ff */
[----:B------:R-:W-:-:S04]  /*1cb00*/  IMAD R15, R15, R0, RZ ;  /* 0x000000000f0f7224 */ /* 0x000fc800078e02ff */
[----:B0-----:R-:W-:Y:S01]  /*1cb10*/  IMAD.HI.U32 R2, R13, R15, R12 ;  /* 0x0000000f0d027227 */ /* 0x001fe200078e000c */
        /* <DEDUP_REMOVED lines=16> */
.L_x_367:
[----:B------:R-:W-:-:S13]  /*1cc20*/  @P0 ELECT P3, URZ, PT ;  /* 0x0000000000ff082f */ /* 0x000fda0003860000 */
[----:B------:R-:W-:Y:S02]  /*1cc30*/  @P3 R2UR.BROADCAST UR13, R2 ;  /* 0x00000000020d32ca */ /* 0x000fe400008e0000 */
[----:B------:R-:W-:Y:S02]  /*1cc40*/  @P3 R2UR.BROADCAST UR12, R13 ;  /* 0x000000000d0c32ca */ /* 0x000fe400008e0000 */
[----:B------:R-:W-:Y:S02]  /*1cc50*/  @P3 PLOP3.LUT P0, PT, P3, PT, PT, 0x8, 0x80 ;  /* 0x000000000080381c */ /* 0x000fe40001f0e170 */
[----:B------:R-:W-:-:S09]  /*1cc60*/  PLOP3.LUT P3, PT, PT, PT, PT, 0x8, 0x80 ;  /* 0x000000000080781c */ /* 0x000fd20003f6e170 */
[----:B------:R1:W-:Y:S02]  /*1cc70*/  UBLKCP.S.S [UR12], [UR5], UR4 ;  /* 0x0000000c050073ba */ /* 0x0003e40008000604 */
[----:B-1----:R-:W-:Y:S05]  /*1cc80*/  @P0 BRA.U.ANY `(.L_x_367) ;  /* 0xfffffffd00e40947 */ /* 0x002fea000393ffff */
.L_x_366:
[----:B------:R-:W-:Y:S05]  /*1cc90*/  BSYNC.RECONVERGENT B1 ;  /* 0x0000000000017941 */ /* 0x000fea0003800200 */
.L_x_365:
        /* <DEDUP_REMOVED lines=9> */
.L_x_571:
        /* <DEDUP_REMOVED lines=31> */
.L_x_577:
        /* <DEDUP_REMOVED lines=24> */
.L_x_372:
[----:B------:R-:W-:-:S13]  /*1d0a0*/  @P0 ELECT P4, URZ, PT ;  /* 0x0000000000ff082f */ /* 0x000fda0003880000 */
[----:B------:R-:W-:Y:S02]  /*1d0b0*/  @P4 R2UR.BROADCAST UR13, R15 ;  /* 0x000000000f0d42ca */ /* 0x000fe400008e0000 */
[----:B------:R-:W-:Y:S02]  /*1d0c0*/  @P4 R2UR.BROADCAST UR12, R4 ;  /* 0x00000000040c42ca */ /* 0x000fe400008e0000 */
[----:B------:R-:W-:Y:S02]  /*1d0d0*/  @P4 PLOP3.LUT P0, PT, P4, PT, PT, 0x8, 0x80 ;  /* 0x000000000080481c */ /* 0x000fe4000270e170 */
[----:B------:R-:W-:-:S09]  /*1d0e0*/  PLOP3.LUT P4, PT, PT, PT, PT, 0x8, 0x80 ;  /* 0x000000000080781c */ /* 0x000fd20003f8e170 */
[----:B------:R0:W-:Y:S02]  /*1d0f0*/  UBLKCP.S.S [UR12], [UR5], UR4 ;  /* 0x0000000c050073ba */ /* 0x0001e40008000604 */
[----:B0-----:R-:W-:Y:S05]  /*1d100*/  @P0 BRA.U.ANY `(.L_x_372) ;  /* 0xfffffffd00e40947 */ /* 0x001fea000393ffff */
.L_x_371:
[----:B------:R-:W-:Y:S05]  /*1d110*/  BSYNC.RECONVERGENT B1 ;  /* 0x0000000000017941 */ /* 0x000fea0003800200 */
.L_x_370:
[----:B------:R-:W0:Y:S02]  /*1d120*/  SYNCS.PHASECHK.TRANS64.TRYWAIT P0, [R13+URZ], R12 ;  /* 0x0000000c0d0075a7 */ /* 0x000e2400080011ff */
[----:B0-----:R-:W-:Y:S05]  /*1d130*/  @!P0 BRA `(.L_x_373) ;  /* 0x0000005800048947 */ /* 0x001fea0003800000 */
.L_x_578:
        /* <DEDUP_REMOVED lines=31> */
.L_x_584:
        /* <DEDUP_REMOVED lines=25> */
.L_x_377:
[----:B------:R-:W-:-:S13]  /*1d4c0*/  @P0 ELECT P4, URZ, PT ;  /* 0x0000000000ff082f */ /* 0x000fda0003880000 */
[----:B------:R-:W-:Y:S02]  /*1d4d0*/  @P4 R2UR.BROADCAST UR13, R15 ;  /* 0x000000000f0d42ca */ /* 0x000fe400008e0000 */
[----:B------:R-:W-:Y:S02]  /*1d4e0*/  @P4 R2UR.BROADCAST UR12, R4 ;  /* 0x00000000040c42ca */ /* 0x000fe400008e0000 */
[----:B------:R-:W-:Y:S02]  /*1d4f0*/  @P4 PLOP3.LUT P0, PT, P4, PT, PT, 0x8, 0x80 ;  /* 0x000000000080481c */ /* 0x000fe4000270e170 */
[----:B------:R-:W-:-:S09]  /*1d500*/  PLOP3.LUT P4, PT, PT, PT, PT, 0x8, 0x80 ;  /* 0x000000000080781c */ /* 0x000fd20003f8e170 */
[----:B------:R0:W-:Y:S02]  /*1d510*/  UBLKCP.S.S [UR12], [UR5], UR4 ;  /* 0x0000000c050073ba */ /* 0x0001e40008000604 */
[----:B0-----:R-:W-:Y:S05]  /*1d520*/  @P0 BRA.U.ANY `(.L_x_377) ;  /* 0xfffffffd00e40947 */ /* 0x001fea000393ffff */
.L_x_376:
[----:B------:R-:W-:Y:S05]  /*1d530*/  BSYNC.RECONVERGENT B1 ;  /* 0x0000000000017941 */ /* 0x000fea0003800200 */
.L_x_375:
[----:B------:R-:W0:Y:S02]  /*1d540*/  SYNCS.PHASECHK.TRANS64.TRYWAIT P0, [R13+URZ], R12 ;  /* 0x0000000c0d0075a7 */ /* 0x000e2400080011ff */
[----:B0-----:R-:W-:Y:S05]  /*1d550*/  @!P0 BRA `(.L_x_378) ;  /* 0x0000005400a88947 */ /* 0x001fea0003800000 */
.L_x_585:
        /* <DEDUP_REMOVED lines=31> */
.L_x_591:
        /* <DEDUP_REMOVED lines=25> */
.L_x_382:
[----:B------:R-:W-:-:S13]  /*1d8e0*/  @P0 ELECT P2, URZ, PT ;  /* 0x0000000000ff082f */ /* 0x000fda0003840000 */
[----:B------:R-:W-:Y:S02]  /*1d8f0*/  @P2 R2UR.BROADCAST UR13, R15 ;  /* 0x000000000f0d22ca */ /* 0x000fe400008e0000 */
[----:B------:R-:W-:Y:S02]  /*1d900*/  @P2 R2UR.BROADCAST UR12, R4 ;  /* 0x00000000040c22ca */ /* 0x000fe400008e0000 */
[----:B------:R-:W-:Y:S02]  /*1d910*/  @P2 PLOP3.LUT P0, PT, P2, PT, PT, 0x8, 0x80 ;  /* 0x000000000080281c */ /* 0x000fe4000170e170 */
[----:B------:R-:W-:-:S09]  /*1d920*/  PLOP3.LUT P2, PT, PT, PT, PT, 0x8, 0x80 ;  /* 0x000000000080781c */ /* 0x000fd20003f4e170 */
[----:B------:R0:W-:Y:S02]  /*1d930*/  UBLKCP.S.S [UR12], [UR5], UR4 ;  /* 0x0000000c050073ba */ /* 0x0001e40008000604 */
[----:B0-----:R-:W-:Y:S05]  /*1d940*/  @P0 BRA.U.ANY `(.L_x_382) ;  /* 0xfffffffd00e40947 */ /* 0x001fea000393ffff */
.L_x_381:
[----:B------:R-:W-:Y:S05]  /*1d950*/  BSYNC.RECONVERGENT B1 ;  /* 0x0000000000017941 */ /* 0x000fea0003800200 */
.L_x_380:
[----:B------:R-:W0:Y:S02]  /*1d960*/  SYNCS.PHASECHK.TRANS64.TRYWAIT P0, [R13+URZ], R12 ;  /* 0x0000000c0d0075a7 */ /* 0x000e2400080011ff */
[----:B0-----:R-:W-:Y:S05]  /*1d970*/  @!P0 BRA `(.L_x_383) ;  /* 0x00000054004c8947 */ /* 0x001fea0003800000 */
.L_x_592:
        /* <DEDUP_REMOVED lines=13> */
.L_x_596:
[----:B------:R-:W-:Y:S02]  /*1da50*/  IADD3 R7, PT, PT, R7, 0x4, RZ ;  /* 0x0000000407077810 */ /* 0x000fe40007ffe0ff */
[----:B------:R-:W-:Y:S01]  /*1da60*/  IADD3 R9, PT, PT, R9, 0x4, RZ ;  /* 0x0000000409097810 */ /* 0x000fe20007ffe0ff */
[----:B------:R-:W-:Y:S06]  /*1da70*/  @P1 BRA `(.L_x_385) ;  /* 0xffffffec00881947 */ /* 0x000fec000383ffff */
[----:B------:R-:W-:Y:S05]  /*1da80*/  BSYNC B0 ;  /* 0x0000000000007941 */ /* 0x000fea0003800000 */
.L_x_363:
[----:B------:R-:W-:-:S07]  /*1da90*/  IADD3 R7, PT, PT, R9, -0x1, RZ ;  /* 0xffffffff09077810 */ /* 0x000fce0007ffe0ff */
.L_x_362:
[----:B------:R-:W-:Y:S01]  /*1daa0*/  ISETP.NE.AND P0, PT, R3, RZ, PT ;  /* 0x000000ff0300720c */ /* 0x000fe20003f05270 */
[----:B------:R-:W-:-:S12]  /*1dab0*/  BSSY B0, `(.L_x_361) ;  /* 0x000005b000007945 */ /* 0x000fd80003800000 */
[----:B------:R-:W-:Y:S05]  /*1dac0*/  @!P0 BRA `(.L_x_386) ;  /* 0x0000000400648947 */ /* 0x000fea0003800000 */
[----:B------:R-:W-:Y:S01]  /*1dad0*/  ISETP.NE.AND P1, PT, R21, RZ, PT ;  /* 0x000000ff1500720c */ /* 0x000fe20003f25270 */
[----:B------:R-:W-:Y:S01]  /*1dae0*/  HFMA2 R12, -RZ, RZ, 0, 5.9604644775390625e-08 ;  /* 0x00000001ff0c7431 */ /* 0x000fe200000001ff */
[----:B------:R-:W-:Y:S02]  /*1daf0*/  IADD3 R7, PT, PT, R2, R7, RZ ;  /* 0x0000000702077210 */ /* 0x000fe40007ffe0ff */
[----:B------:R-:W-:-:S09]  /*1db00*/  IADD3 R11, PT, PT, -R3, RZ, RZ ;  /* 0x000000ff030b7210 */ /* 0x000fd20007ffe1ff */
[----:B------:R-:W1:Y:S01]  /*1db10*/  @!P1 S2R R9, SR_CgaCtaId ;  /* 0x0000000000099919 */ /* 0x000e620000008800 */
[----:B0-----:R-:W-:Y:S02]  /*1db20*/  @!P1 MOV R4, 0x400 ;  /* 0x0000040000049802 */ /* 0x001fe40000000f00 */
[----:B------:R-:W-:-:S04]  /*1db30*/  @!P1 IADD3 R2, PT, PT, -R12, 0x100000, RZ ;  /* 0x001000000c029810 */ /* 0x000fc80007ffe1ff */
[C---:B------:R-:W-:Y:S02]  /*1db40*/  @!P1 SHF.L.U32 R3, R2.reuse, 0xb, RZ ;  /* 0x0000000b02039819 */ /* 0x040fe400000006ff */
[----:B------:R-:W-:Y:S02]  /*1db50*/  @!P1 SHF.L.U32 R2, R2, 0x1, RZ ;  /* 0x0000000102029819 */ /* 0x000fe400000006ff */
[----:B------:R-:W-:Y:S02]  /*1db60*/  @!P1 IADD3 R4, PT, PT, R4, 0x9390, RZ ;  /* 0x0000939004049810 */ /* 0x000fe40007ffe0ff */
[----:B------:R-:W-:Y:S02]  /*1db70*/  @!P1 MOV R14, 0x100 ;  /* 0x00000100000e9802 */ /* 0x000fe40000000f00 */
[----:B-1----:R-:W-:-:S07]  /*1db80*/  @!P1 LEA R9, R9, R4, 0x18 ;  /* 0x0000000409099211 */ /* 0x002fce00078ec0ff */
.L_x_393:
        /* <DEDUP_REMOVED lines=18> */
.L_x_600:
[----:B------:R-:W1:Y:S01]  /*1dcb0*/  S2R R12, SR_CgaCtaId ;  /* 0x00000000000c7919 */ /* 0x000e620000008800 */
[----:B------:R-:W-:Y:S01]  /*1dcc0*/  MOV R4, 0x400 ;  /* 0x0000040000047802 */ /* 0x000fe20000000f00 */
[----:B------:R-:W-:Y:S03]  /*1dcd0*/  BSSY.RECONVERGENT B1, `(.L_x_388) ;  /* 0x0000026000017945 */ /* 0x000fe60003800200 */
[----:B------:R-:W-:Y:S02]  /*1dce0*/  IADD3 R15, PT, PT, R4, 0x9390, RZ ;  /* 0x00009390040f7810 */ /* 0x000fe40007ffe0ff */
[----:B------:R-:W-:Y:S02]  /*1dcf0*/  SHF.L.U32 R4, RZ, 0x1f, RZ ;  /* 0x0000001fff047819 */ /* 0x000fe400000006ff */
[----:B-1----:R-:W-:Y:S01]  /*1dd00*/  LEA R15, R12, R15, 0x18 ;  /* 0x0000000f0c0f7211 */ /* 0x002fe200078ec0ff */
[----:B------:R-:W-:Y:S06]  /*1dd10*/  @P1 BRA `(.L_x_389) ;  /* 0x0000000000841947 */ /* 0x000fec0003800000 */
[----:B------:R-:W1:Y:S01]  /*1dd20*/  I2F.U32.RP R16, R0 ;  /* 0x0000000000107306 */ /* 0x000e620000209000 */
[----:B------:R-:W-:Y:S01]  /*1dd30*/  HFMA2 R12, -RZ, RZ, 0, 0 ;  /* 0x00000000ff0c7431 */ /* 0x000fe200000001ff */
[----:B------:R-:W-:Y:S01]  /*1dd40*/  ISETP.NE.U32.AND P3, PT, R0, RZ, PT ;  /* 0x000000ff0000720c */ /* 0x000fe20003f65070 */
[----:B------:R-:W-:Y:S01]  /*1dd50*/  UMOV UR4, 0x10 ;  /* 0x0000001000047882 */ /* 0x000fe20000000000 */
[----:B------:R-:W-:-:S04]  /*1dd60*/  R2UR UR5, R8 ;  /* 0x00000000080572ca */ /* 0x000fc800000e0000 */
[----:B-1----:R-:W1:Y:S02]  /*1dd70*/  MUFU.RCP R16, R16 ;  /* 0x0000001000107308 */ /* 0x002e640000001000 */
[----:B-1----:R-:W-:-:S06]  /*1dd80*/  IADD3 R17, PT, PT, R16, 0xffffffe, RZ ;  /* 0x0ffffffe10117810 */ /* 0x002fcc0007ffe0ff */
[----:B------:R-:W1:Y:S02]  /*1dd90*/  F2I.FTZ.U32.TRUNC.NTZ R13, R17 ;  /* 0x00000011000d7305 */ /* 0x000e64000021f000 */
[----:B-1----:R-:W-:-:S05]  /*1dda0*/  IADD3 R19, PT, PT, RZ, -R13, RZ ;  /* 0x8000000dff137210 */ /* 0x002fca0007ffe0ff */
[----:B------:R-:W-:-:S04]  /*1ddb0*/  IMAD R19, R19, R0, RZ ;  /* 0x0000000013137224 */ /* 0x000fc800078e02ff */
[----:B------:R-:W-:Y:S02]  /*1ddc0*/  IMAD.HI.U32 R12, R13, R19, R12 ;  /* 0x000000130d0c7227 */ /* 0x000fe400078e000c */
[----:B------:R-:W1:Y:S04]  /*1ddd0*/  S2R R19, SR_CgaCtaId ;  /* 0x0000000000137919 */ /* 0x000e680000008800 */
[----:B------:R-:W-:-:S05]  /*1dde0*/  IMAD.HI.U32 R12, R12, R7, RZ ;  /* 0x000000070c0c7227 */ /* 0x000fca00078e00ff */
[----:B------:R-:W-:-:S05]  /*1ddf0*/  IADD3 R12, PT, PT, -R12, RZ, RZ ;  /* 0x000000ff0c0c7210 */ /* 0x000fca0007ffe1ff */
[----:B------:R-:W-:Y:S01]  /*1de00*/  IMAD R13, R0, R12, R7 ;  /* 0x0000000c000d7224 */ /* 0x000fe200078e0207 */
[----:B------:R-:W-:-:S04]  /*1de10*/  MOV R12, 0x400 ;  /* 0x00000400000c7802 */ /* 0x000fc80000000f00 */
[----:B------:R-:W-:Y:S02]  /*1de20*/  ISETP.GE.U32.AND P0, PT, R13, R0, PT ;  /* 0x000000000d00720c */ /* 0x000fe40003f06070 */
[----:B------:R-:W-:-:S11]  /*1de30*/  IADD3 R12, PT, PT, R12, 0x9390, RZ ;  /* 0x000093900c0c7810 */ /* 0x000fd60007ffe0ff */
[----:B------:R-:W-:Y:S02]  /*1de40*/  @P0 IADD3 R13, PT, PT, R13, -R0, RZ ;  /* 0x800000000d0d0210 */ /* 0x000fe40007ffe0ff */
[----:B-1----:R-:W-:Y:S02]  /*1de50*/  LEA R12, R19, R12, 0x18 ;  /* 0x0000000c130c7211 */ /* 0x002fe400078ec0ff */
[----:B------:R-:W-:-:S13]  /*1de60*/  ISETP.GE.U32.AND P0, PT, R13, R0, PT ;  /* 0x000000000d00720c */ /* 0x000fda0003f06070 */
[-C--:B------:R-:W-:Y:S02]  /*1de70*/  @P0 IADD3 R13, PT, PT, R13, -R0.reuse, RZ ;  /* 0x800000000d0d0210 */ /* 0x080fe40007ffe0ff */
[----:B------:R-:W-:Y:S02]  /*1de80*/  @!P3 LOP3.LUT R13, RZ, R0, RZ, 0x33, !PT ;  /* 0x00000000ff0db212 */ /* 0x000fe400078e33ff */
[----:B------:R-:W-:Y:S02]  /*1de90*/  PLOP3.LUT P0, PT, PT, PT, PT, 0x80, 0x8 ;  /* 0x000000000008781c */ /* 0x000fe40003f0f070 */
[C---:B------:R-:W-:Y:S02]  /*1dea0*/  PRMT R12, R13.reuse, 0x654, R12 ;  /* 0x000006540d0c7816 */ /* 0x040fe4000000000c */
[----:B------:R-:W-:-:S09]  /*1deb0*/  PRMT R13, R13, 0x654, R10 ;  /* 0x000006540d0d7816 */ /* 0x000fd2000000000a */
.L_x_390:
[----:B------:R-:W-:-:S13]  /*1dec0*/  @P0 ELECT P3, URZ, PT ;  /* 0x0000000000ff082f */ /* 0x000fda0003860000 */
[----:B------:R-:W-:Y:S02]  /*1ded0*/  @P3 R2UR.BROADCAST UR13, R12 ;  /* 0x000000000c0d32ca */ /* 0x000fe400008e0000 */
[----:B------:R-:W-:Y:S02]  /*1dee0*/  @P3 R2UR.BROADCAST UR12, R13 ;  /* 0x000000000d0c32ca */ /* 0x000fe400008e0000 */
[----:B------:R-:W-:Y:S02]  /*1def0*/  @P3 PLOP3.LUT P0, PT, P3, PT, PT, 0x8, 0x80 ;  /* 0x000000000080381c */ /* 0x000fe40001f0e170 */
[----:B------:R-:W-:-:S09]  /*1df00*/  PLOP3.LUT P3, PT, PT, PT, PT, 0x8, 0x80 ;  /* 0x000000000080781c */ /* 0x000fd20003f6e170 */
[----:B------:R1:W-:Y:S02]  /*1df10*/  UBLKCP.S.S [UR12], [UR5], UR4 ;  /* 0x0000000c050073ba */ /* 0x0003e40008000604 */
[----:B-1----:R-:W-:Y:S05]  /*1df20*/  @P0 BRA.U.ANY `(.L_x_390) ;  /* 0xfffffffd00e40947 */ /* 0x002fea000393ffff */
.L_x_389:
[----:B------:R-:W-:Y:S05]  /*1df30*/  BSYNC.RECONVERGENT B1 ;  /* 0x0000000000017941 */ /* 0x000fea0003800200 */
.L_x_388:
[----:B------:R-:W1:Y:S01]  /*1df40*/  SYNCS.PHASECHK.TRANS64.TRYWAIT P0, [R15+URZ], R4 ;  /* 0x000000040f0075a7 */ /* 0x000e6200080011ff */
[----:B------:R-:W-:Y:S01]  /*1df50*/  ISETP.GT.U32.AND P3, PT, R21, 0x3f, PT ;  /* 0x0000003f1500780c */ /* 0x000fe20003f64070 */
[----:B-1----:R-:W-:-:S12]  /*1df60*/  @!P0 BRA `(.L_x_391) ;  /* 0x0000005000608947 */ /* 0x002fd80003800000 */
.L_x_601:
        /* <DEDUP_REMOVED lines=13> */
.L_x_605:
[----:B------:R-:W-:Y:S01]  /*1e040*/  IADD3 R7, PT, PT, R7, 0x1, RZ ;  /* 0x0000000107077810 */ /* 0x000fe20007ffe0ff */
[----:B------:R-:W-:Y:S06]  /*1e050*/  @P2 BRA `(.L_x_393) ;  /* 0xfffffff800cc2947 */ /* 0x000fec000383ffff */
.L_x_386:
[----:B------:R-:W-:Y:S05]  /*1e060*/  BSYNC B0 ;  /* 0x0000000000007941 */ /* 0x000fea0003800000 */
.L_x_361:
[----:B------:R-:W-:-:S03]  /*1e070*/  UMOV UR4, 0xffffffff ;  /* 0xffffffff00047882 */ /* 0x000fc60000000000 */
[----:B------:R-:W-:Y:S05]  /*1e080*/  BRA.DIV UR4, `(.L_x_394) ;  /* 0x0000005204687947 */ /* 0x000fea000b800000 */
[----:B------:R-:W-:-:S00]  /*1e090*/  MEMBAR.ALL.CTA ;  /* 0x0000000000007992 */ /* 0x000fc00000008000 */
[----:B------:R-:W-:Y:S06]  /*1e0a0*/  MEMBAR.ALL.GPU ;  /* 0x0000000000007992 */ /* 0x000fec000000a000 */
[----:B------:R-:W-:-:S00]  /*1e0b0*/  ERRBAR ;  /* 0x00000000000079ab */ /* 0x000fc00000000000 */
[----:B------:R-:W-:Y:S08]  /*1e0c0*/  CGAERRBAR ;  /* 0x00000000000075ab */ /* 0x000ff00000000000 */
[----:B------:R-:W-:Y:S06]  /*1e0d0*/  UCGABAR_ARV ;  /* 0x00000000000079c7 */ /* 0x000fec0008000000 */
.L_x_608:
[----:B------:R-:W-:-:S03]  /*1e0e0*/  UMOV UR4, 0xffffffff ;  /* 0xffffffff00047882 */ /* 0x000fc60000000000 */
[----:B------:R-:W-:Y:S05]  /*1e0f0*/  BRA.CONV UR4, `(.L_x_395) ;  /* 0x0000000304207947 */ /* 0x000fea000b800000 */
[----:B------:R-:W-:Y:S01]  /*1e100*/  BSSY B0, `(.L_x_396) ;  /* 0x0000006000007945 */ /* 0x000fe20003800000 */
[----:B01----:R-:W-:-:S07]  /*1e110*/  MOV R4, 0xffffffff ;  /* 0xffffffff00047802 */ /* 0x003fce0000000f00 */
[----:B------:R-:W-:Y:S05]  /*1e120*/  WARPSYNC.COLLECTIVE.ALL `(.L_x_397) ;  /* 0x00000000000c7948 */ /* 0x000fea0003c00000 */
[----:B------:R-:W-:Y:S01]  /*1e130*/  UCGABAR_WAIT ;  /* 0x0000000000007dc7 */ /* 0x000fe20008000000 */
[----:B------:R-:W-:Y:S01]  /*1e140*/  CCTL.IVALL ;  /* 0x00000000ff00798f */ /* 0x000fe20002000000 */
[----:B------:R-:W-:Y:S05]  /*1e150*/  ENDCOLLECTIVE ;  /* 0x000000000000791b */ /* 0x000fea0003800000 */
.L_x_397:
[----:B------:R-:W-:Y:S05]  /*1e160*/  BSYNC B0 ;  /* 0x0000000000007941 */ /* 0x000fea0003800000 */
.L_x_396:
[----:B------:R-:W-:Y:S05]  /*1e170*/  EXIT ;  /* 0x000000000000794d */ /* 0x000fea0003800000 */
.L_x_395:
[----:B------:R-:W-:Y:S01]  /*1e180*/  UCGABAR_WAIT ;  /* 0x0000000000007dc7 */ /* 0x000fe20008000000 */
[----:B------:R-:W-:Y:S01]  /*1e190*/  CCTL.IVALL ;  /* 0x00000000ff00798f */ /* 0x000fe20002000000 */
[----:B------:R-:W-:Y:S05]  /*1e1a0*/  EXIT ;  /* 0x000000000000794d */ /* 0x000fea0003800000 */
.L_x_81:
[----:B------:R-:W-:Y:S01]  /*1e1b0*/  HFMA2 R31, -RZ, RZ, 0, 0 ;  /* 0x00000000ff1f7431 */ /* 0x000fe200000001ff */
[----:B------:R-:W-:Y:S01]  /*1e1c0*/  BSSY B0, `(.L_x_398) ;  /* 0x0000009000007945 */ /* 0x000fe20003800000 */
[----:B------:R-:W-:Y:S02]  /*1e1d0*/  MOV R16, 0x0 ;  /* 0x0000000000107802 */ /* 0x000fe40000000f00 */
[----:B0-----:R-:W-:-:S07]  /*1e1e0*/  MOV R4, 0xffffffff ;  /* 0xffffffff00047802 */ /* 0x001fce0000000f00 */
[----:B------:R-:W-:Y:S05]  /*1e1f0*/  WARPSYNC.COLLECTIVE.ALL `(.L_x_399) ;  /* 0x0000000000147948 */ /* 0x000fea0003c00000 */
[----:B------:R-:W-:-:S04]  /*1e200*/  SHF.L.U32 R16, R16, 0x10, RZ ;  /* 0x0000001010107819 */ /* 0x000fc800000006ff */
[----:B------:R-:W-:-:S05]  /*1e210*/  LOP3.LUT R16, R16, 0xf, R31, 0xf8, !PT ;  /* 0x0000000f10107812 */ /* 0x000fca00078ef81f */
[----:B------:R0:W-:Y:S02]  /*1e220*/  BAR.SYNC.DEFER_BLOCKING R16, R16 ;  /* 0x000000100000731d */ /* 0x0001e40000010000 */
[----:B0-----:R-:W-:-:S04]  /*1e230*/  SHF.R.U32 R16, R16, 0x10, RZ ;  /* 0x0000001010107819 */ /* 0x001fc800000016ff */
[----:B------:R-:W-:Y:S05]  /*1e240*/  ENDCOLLECTIVE ;  /* 0x000000000000791b */ /* 0x000fea0003800000 */
.L_x_399:
[----:B------:R-:W-:Y:S05]  /*1e250*/  BSYNC B0 ;  /* 0x0000000000007941 */ /* 0x000fea0003800000 */
.L_x_398:
[----:B------:R-:W-:Y:S05]  /*1e260*/  BRA `(.L_x_400) ;  /* 0xfffffe7c00f07947 */ /* 0x000fea000383ffff */
.L_x_113:
        /* <DEDUP_REMOVED lines=10> */
.L_x_402:
[----:B------:R-:W-:Y:S05]  /*1e310*/  BSYNC B0 ;  /* 0x0000000000007941 */ /* 0x000fea0003800000 */
.L_x_401:
[----:B------:R-:W-:Y:S05]  /*1e320*/  BRA `(.L_x_403) ;  /* 0xfffffebc00a07947 */ /* 0x000fea000383ffff */
.L_x_119:
[----:B------:R-:W-:Y:S01]  /*1e330*/  BSSY B1, `(.L_x_404) ;  /* 0x0000009000017945 */ /* 0x000fe20003800000 */
[----:B0-----:R-:W-:-:S07]  /*1e340*/  MOV R4, 0xffffffff ;  /* 0xffffffff00047802 */ /* 0x001fce0000000f00 */
[----:B------:R-:W-:Y:S05]  /*1e350*/  WARPSYNC.COLLECTIVE.ALL `(.L_x_405) ;  /* 0x0000000000187948 */ /* 0x000fea0003c00000 */
[----:B------:R-:W-:-:S00]  /*1e360*/  MEMBAR.ALL.CTA ;  /* 0x0000000000007992 */ /* 0x000fc00000008000 */
[----:B------:R-:W-:Y:S06]  /*1e370*/  MEMBAR.ALL.GPU ;  /* 0x0000000000007992 */ /* 0x000fec000000a000 */
[----:B------:R-:W-:-:S00]  /*1e380*/  ERRBAR ;  /* 0x00000000000079ab */ /* 0x000fc00000000000 */
[----:B------:R-:W-:Y:S08]  /*1e390*/  CGAERRBAR ;  /* 0x00000000000075ab */ /* 0x000ff00000000000 */
[----:B------:R-:W-:Y:S01]  /*1e3a0*/  UCGABAR_ARV ;  /* 0x00000000000079c7 */ /* 0x000fe20008000000 */
[----:B------:R-:W-:Y:S05]  /*1e3b0*/  ENDCOLLECTIVE ;  /* 0x000000000000791b */ /* 0x000fea0003800000 */
.L_x_405:
[----:B------:R-:W-:Y:S05]  /*1e3c0*/  BSYNC B1 ;  /* 0x0000000000017941 */ /* 0x000fea0003800000 */
.L_x_404:
[----:B------:R-:W-:-:S07]  /*1e3d0*/  MOV R4, 0xffffffff ;  /* 0xffffffff00047802 */ /* 0x000fce0000000f00 */
[----:B------:R-:W-:Y:S05]  /*1e3e0*/  WARPSYNC.COLLECTIVE.ALL `(.L_x_406) ;  /* 0x00000000000c7948 */ /* 0x000fea0003c00000 */
[----:B------:R-:W-:Y:S01]  /*1e3f0*/  UCGABAR_WAIT ;  /* 0x0000000000007dc7 */ /* 0x000fe20008000000 */
[----:B------:R-:W-:Y:S01]  /*1e400*/  CCTL.IVALL ;  /* 0x00000000ff00798f */ /* 0x000fe20002000000 */
[----:B------:R-:W-:Y:S05]  /*1e410*/  ENDCOLLECTIVE ;  /* 0x000000000000791b */ /* 0x000fea0003800000 */
.L_x_406:
[----:B------:R-:W-:Y:S05]  /*1e420*/  BRA `(.L_x_407) ;  /* 0xfffffec000b87947 */ /* 0x000fea000383ffff */
.L_x_123:
[----:B------:R-:W-:Y:S05]  /*1e430*/  YIELD ;  /* 0x0000000000007946 */ /* 0x000fea0003800000 */
[----:B------:R-:W1:Y:S02]  /*1e440*/  SYNCS.PHASECHK.TRANS64.TRYWAIT P0, [R16+URZ], R15 ;  /* 0x0000000f100075a7 */ /* 0x000e6400080011ff */
[----:B-1----:R-:W-:Y:S05]  /*1e450*/  @!P0 BRA `(.L_x_123) ;  /* 0xfffffffc00f48947 */ /* 0x002fea000383ffff */
[----:B------:R-:W-:Y:S05]  /*1e460*/  BRA `(.L_x_408) ;  /* 0xfffffec400647947 */ /* 0x000fea000383ffff */
.L_x_124:
[----:B------:R-:W-:Y:S01]  /*1e470*/  BSSY B1, `(.L_x_409) ;  /* 0x0000009000017945 */ /* 0x000fe20003800000 */
[----:B------:R-:W-:-:S07]  /*1e480*/  MOV R4, 0xffffffff ;  /* 0xffffffff00047802 */ /* 0x000fce0000000f00 */
[----:B0-----:R-:W-:Y:S05]  /*1e490*/  WARPSYNC.COLLECTIVE.ALL `(.L_x_410) ;  /* 0x0000000000187948 */ /* 0x001fea0003c00000 */
[----:B------:R-:W-:-:S00]  /*1e4a0*/  MEMBAR.ALL.CTA ;  /* 0x0000000000007992 */ /* 0x000fc00000008000 */
[----:B------:R-:W-:Y:S06]  /*1e4b0*/  MEMBAR.ALL.GPU ;  /* 0x0000000000007992 */ /* 0x000fec000000a000 */
[----:B------:R-:W-:-:S00]  /*1e4c0*/  ERRBAR ;  /* 0x00000000000079ab */ /* 0x000fc00000000000 */
[----:B------:R-:W-:Y:S08]  /*1e4d0*/  CGAERRBAR ;  /* 0x00000000000075ab */ /* 0x000ff00000000000 */
[----:B------:R-:W-:Y:S01]  /*1e4e0*/  UCGABAR_ARV ;  /* 0x00000000000079c7 */ /* 0x000fe20008000000 */
[----:B0-----:R-:W-:Y:S05]  /*1e4f0*/  ENDCOLLECTIVE ;  /* 0x000000000000791b */ /* 0x001fea0003800000 */
.L_x_410:
[----:B------:R-:W-:Y:S05]  /*1e500*/  BSYNC B1 ;  /* 0x0000000000017941 */ /* 0x000fea0003800000 */
.L_x_409:
[----:B------:R-:W-:-:S07]  /*1e510*/  MOV R4, 0xffffffff ;  /* 0xffffffff00047802 */ /* 0x000fce0000000f00 */
[----:B------:R-:W-:Y:S05]  /*1e520*/  WARPSYNC.COLLECTIVE.ALL `(.L_x_411) ;  /* 0x00000000000c7948 */ /* 0x000fea0003c00000 */
[----:B------:R-:W-:Y:S01]  /*1e530*/  UCGABAR_WAIT ;  /* 0x0000000000007dc7 */ /* 0x000fe20008000000 */
[----:B------:R-:W-:Y:S01]  /*1e540*/  CCTL.IVALL ;  /* 0x00000000ff00798f */ /* 0x000fe20002000000 */
[----:B------:R-:W-:Y:S05]  /*1e550*/  ENDCOLLECTIVE ;  /* 0x000000000000791b */ /* 0x000fea0003800000 */
.L_x_411:
[----:B------:R-:W-:Y:S01]  /*1e560*/  VOTEU.ALL UP0, P2 ;  /* 0x0000000000ff7886 */ /* 0x000fe20001000000 */
[----:B------:R-:W-:Y:S01]  /*1e570*/  UMOV UR4, 0x1 ;  /* 0x0000000100047882 */ /* 0x000fe20000000000 */
[----:B------:R-:W-:Y:S02]  /*1e580*/  @!P2 R2UR UR7, R16 ;  /* 0x000000001007a2ca */ /* 0x000fe400000e0000 */
[----:B------:R-:W-:Y:S01]  /*1e590*/  @!P2 MOV R5, 0x100 ;  /* 0x000001000005a802 */ /* 0x000fe20000000f00 */
[----:B------:R-:W-:-:S04]  /*1e5a0*/  @!UP0 UIADD3 UR4, UPT, UPT, -UR4, 0x100000, URZ ;  /* 0x0010000004048890 */ /* 0x000fc8000fffe1ff */
[----:B------:R-:W-:Y:S02]  /*1e5b0*/  @!UP0 USHF.L.U32 UR5, UR4, 0xb, URZ ;  /* 0x0000000b04058899 */ /* 0x000fe400080006ff */
[----:B------:R-:W-:Y:S01]  /*1e5c0*/  @!UP0 USHF.L.U32 UR4, UR4, 0x1, URZ ;  /* 0x0000000104048899 */ /* 0x000fe200080006ff */
[----:B------:R-:W-:Y:S01]  /*1e5d0*/  VOTEU.ALL UP0, P2 ;  /* 0x0000000000ff7886 */ /* 0x000fe20001000000 */
[----:B------:R-:W0:Y:S10]  /*1e5e0*/  FENCE.VIEW.ASYNC.S ;  /* 0x00000000000073c6 */ /* 0x000e340000000000 */
[----:B0-----:R0:W1:Y:S02]  /*1e5f0*/  @!UP0 SYNCS.EXCH.64 URZ, [UR7], UR4 ;  /* 0x0000000407ff85b2 */ /* 0x0010640008000100 */
[----:B-1----:R0:W-:Y:S01]  /*1e600*/  @!P2 SYNCS.ARRIVE.TRANS64 RZ, [R16+URZ], R5 ;  /* 0x0000000510ffa9a7 */ /* 0x0021e200080000ff */
[----:B------:R-:W-:Y:S01]  /*1e610*/  NOP ;  /* 0x0000000000007918 */ /* 0x000fe20000000000 */
[----:B0-----:R-:W-:Y:S05]  /*1e620*/  WARPSYNC.COLLECTIVE.ALL `(.L_x_412) ;  /* 0x0000000000187948 */ /* 0x001fea0003c00000 */
[----:B------:R-:W-:-:S00]  /*1e630*/  MEMBAR.ALL.CTA ;  /* 0x0000000000007992 */ /* 0x000fc00000008000 */
[----:B------:R-:W-:Y:S06]  /*1e640*/  MEMBAR.ALL.GPU ;  /* 0x0000000000007992 */ /* 0x000fec000000a000 */
[----:B------:R-:W-:-:S00]  /*1e650*/  ERRBAR ;  /* 0x00000000000079ab */ /* 0x000fc00000000000 */
[----:B------:R-:W-:Y:S08]  /*1e660*/  CGAERRBAR ;  /* 0x00000000000075ab */ /* 0x000ff00000000000 */
[----:B------:R-:W-:Y:S01]  /*1e670*/  UCGABAR_ARV ;  /* 0x00000000000079c7 */ /* 0x000fe20008000000 */
[----:B0-----:R-:W-:Y:S05]  /*1e680*/  ENDCOLLECTIVE ;  /* 0x000000000000791b */ /* 0x001fea0003800000 */
.L_x_412:
[----:B------:R-:W-:Y:S05]  /*1e690*/  WARPSYNC.COLLECTIVE.ALL `(.L_x_413) ;  /* 0x00000000000c7948 */ /* 0x000fea0003c00000 */
[----:B------:R-:W-:Y:S01]  /*1e6a0*/  UCGABAR_WAIT ;  /* 0x0000000000007dc7 */ /* 0x000fe20008000000 */
[----:B------:R-:W-:Y:S01]  /*1e6b0*/  CCTL.IVALL ;  /* 0x00000000ff00798f */ /* 0x000fe20002000000 */
[----:B------:R-:W-:Y:S05]  /*1e6c0*/  ENDCOLLECTIVE ;  /* 0x000000000000791b */ /* 0x000fea0003800000 */
.L_x_413:
[----:B------:R-:W-:Y:S05]  /*1e6d0*/  BRA `(.L_x_414) ;  /* 0xfffffec400447947 */ /* 0x000fea000383ffff */
.L_x_128:
[----:B------:R-:W-:Y:S05]  /*1e6e0*/  YIELD ;  /* 0x0000000000007946 */ /* 0x000fea0003800000 */
[----:B------:R-:W0:Y:S02]  /*1e6f0*/  SYNCS.PHASECHK.TRANS64.TRYWAIT P0, [R16+URZ], R15 ;  /* 0x0000000f100075a7 */ /* 0x000e2400080011ff */
[----:B0-----:R-:W-:Y:S05]  /*1e700*/  @!P0 BRA `(.L_x_128) ;  /* 0xfffffffc00f48947 */ /* 0x001fea000383ffff */
[----:B------:R-:W-:Y:S05]  /*1e710*/  BRA `(.L_x_415) ;  /* 0xfffffec400bc7947 */ /* 0x000fea000383ffff */
.L_x_129:
        /* <DEDUP_REMOVED lines=9> */
.L_x_417:
[----:B------:R-:W-:Y:S05]  /*1e7b0*/  BSYNC B1 ;  /* 0x0000000000017941 */ /* 0x000fea0003800000 */
.L_x_416:
[----:B------:R-:W-:-:S07]  /*1e7c0*/  MOV R4, 0xffffffff ;  /* 0xffffffff00047802 */ /* 0x000fce0000000f00 */
[----:B------:R-:W-:Y:S05]  /*1e7d0*/  WARPSYNC.COLLECTIVE.ALL `(.L_x_418) ;  /* 0x00000000000c7948 */ /* 0x000fea0003c00000 */
[----:B------:R-:W-:Y:S01]  /*1e7e0*/  UCGABAR_WAIT ;  /* 0x0000000000007dc7 */ /* 0x000fe20008000000 */
[----:B------:R-:W-:Y:S01]  /*1e7f0*/  CCTL.IVALL ;  /* 0x00000000ff00798f */ /* 0x000fe20002000000 */
[----:B------:R-:W-:Y:S05]  /*1e800*/  ENDCOLLECTIVE ;  /* 0x000000000000791b */ /* 0x000fea0003800000 */
.L_x_418:
        /* <DEDUP_REMOVED lines=19> */
.L_x_419:
[----:B------:R-:W-:Y:S05]  /*1e940*/  WARPSYNC.COLLECTIVE.ALL `(.L_x_420) ;  /* 0x00000000000c7948 */ /* 0x000fea0003c00000 */
[----:B------:R-:W-:Y:S01]  /*1e950*/  UCGABAR_WAIT ;  /* 0x0000000000007dc7 */ /* 0x000fe20008000000 */
[----:B------:R-:W-:Y:S01]  /*1e960*/  CCTL.IVALL ;  /* 0x00000000ff00798f */ /* 0x000fe20002000000 */
[----:B------:R-:W-:Y:S05]  /*1e970*/  ENDCOLLECTIVE ;  /* 0x000000000000791b */ /* 0x000fea0003800000 */
.L_x_420:
[----:B------:R-:W-:Y:S05]  /*1e980*/  BRA `(.L_x_421) ;  /* 0xfffffec4009c7947 */ /* 0x000fea000383ffff */
.L_x_133:
[----:B------:R-:W-:Y:S05]  /*1e990*/  YIELD ;  /* 0x0000000000007946 */ /* 0x000fea0003800000 */
[----:B------:R-:W0:Y:S02]  /*1e9a0*/  SYNCS.PHASECHK.TRANS64.TRYWAIT P0, [R16+URZ], R15 ;  /* 0x0000000f100075a7 */ /* 0x000e2400080011ff */
[----:B0-----:R-:W-:Y:S05]  /*1e9b0*/  @!P0 BRA `(.L_x_133) ;  /* 0xfffffffc00f48947 */ /* 0x001fea000383ffff */
[----:B------:R-:W-:Y:S05]  /*1e9c0*/  BRA `(.L_x_422) ;  /* 0xfffffec800187947 */ /* 0x000fea000383ffff */
.L_x_134:
        /* <DEDUP_REMOVED lines=9> */
.L_x_424:
[----:B------:R-:W-:Y:S05]  /*1ea60*/  BSYNC B1 ;  /* 0x0000000000017941 */ /* 0x000fea0003800000 */
.L_x_423:
[----:B------:R-:W-:-:S07]  /*1ea70*/  MOV R4, 0xffffffff ;  /* 0xffffffff00047802 */ /* 0x000fce0000000f00 */
[----:B------:R-:W-:Y:S05]  /*1ea80*/  WARPSYNC.COLLECTIVE.ALL `(.L_x_425) ;  /* 0x00000000000c7948 */ /* 0x000fea0003c00000 */
[----:B------:R-:W-:Y:S01]  /*1ea90*/  UCGABAR_WAIT ;  /* 0x0000000000007dc7 */ /* 0x000fe20008000000 */
[----:B------:R-:W-:Y:S01]  /*1eaa0*/  CCTL.IVALL ;  /* 0x00000000ff00798f */ /* 0x000fe20002000000 */
[----:B------:R-:W-:Y:S05]  /*1eab0*/  ENDCOLLECTIVE ;  /* 0x000000000000791b */ /* 0x000fea0003800000 */
.L_x_425:
        /* <DEDUP_REMOVED lines=19> */
.L_x_426:
[----:B------:R-:W-:Y:S05]  /*1ebf0*/  WARPSYNC.COLLECTIVE.ALL `(.L_x_427) ;  /* 0x00000000000c7948 */ /* 0x000fea0003c00000 */
[----:B------:R-:W-:Y:S01]  /*1ec00*/  UCGABAR_WAIT ;  /* 0x0000000000007dc7 */ /* 0x000fe20008000000 */
[----:B------:R-:W-:Y:S01]  /*1ec10*/  CCTL.IVALL ;  /* 0x00000000ff00798f */ /* 0x000fe20002000000 */
[----:B------:R-:W-:Y:S05]  /*1ec20*/  ENDCOLLECTIVE ;  /* 0x000000000000791b */ /* 0x000fea0003800000 */
.L_x_427:
[----:B------:R-:W-:Y:S05]  /*1ec30*/  BRA `(.L_x_428) ;  /* 0xfffffec400f87947 */ /* 0x000fea000383ffff */
.L_x_138:
[----:B------:R-:W-:Y:S05]  /*1ec40*/  YIELD ;  /* 0x0000000000007946 */ /* 0x000fea0003800000 */
[----:B------:R-:W0:Y:S02]  /*1ec50*/  SYNCS.PHASECHK.TRANS64.TRYWAIT P0, [R16+URZ], R15 ;  /* 0x0000000f100075a7 */ /* 0x000e2400080011ff */
[----:B0-----:R-:W-:Y:S05]  /*1ec60*/  @!P0 BRA `(.L_x_138) ;  /* 0xfffffffc00f48947 */ /* 0x001fea000383ffff */
[----:B------:R-:W-:Y:S05]  /*1ec70*/  BRA `(.L_x_429) ;  /* 0xfffffec800747947 */ /* 0x000fea000383ffff */
.L_x_139:
        /* <DEDUP_REMOVED lines=9> */
.L_x_431:
[----:B------:R-:W-:Y:S05]  /*1ed10*/  BSYNC B1 ;  /* 0x0000000000017941 */ /* 0x000fea0003800000 */
.L_x_430:
[----:B------:R-:W-:-:S07]  /*1ed20*/  MOV R4, 0xffffffff ;  /* 0xffffffff00047802 */ /* 0x000fce0000000f00 */
[----:B------:R-:W-:Y:S05]  /*1ed30*/  WARPSYNC.COLLECTIVE.ALL `(.L_x_432) ;  /* 0x00000000000c7948 */ /* 0x000fea0003c00000 */
[----:B------:R-:W-:Y:S01]  /*1ed40*/  UCGABAR_WAIT ;  /* 0x0000000000007dc7 */ /* 0x000fe20008000000 */
[----:B------:R-:W-:Y:S01]  /*1ed50*/  CCTL.IVALL ;  /* 0x00000000ff00798f */ /* 0x000fe20002000000 */
[----:B------:R-:W-:Y:S05]  /*1ed60*/  ENDCOLLECTIVE ;  /* 0x000000000000791b */ /* 0x000fea0003800000 */
.L_x_432:
[----:B------:R-:W-:Y:S05]  /*1ed70*/  BRA `(.L_x_433) ;  /* 0xfffffec800687947 */ /* 0x000fea000383ffff */
.L_x_142:
        /* <DEDUP_REMOVED lines=9> */
.L_x_435:
[----:B------:R-:W-:Y:S05]  /*1ee10*/  BSYNC B1 ;  /* 0x0000000000017941 */ /* 0x000fea0003800000 */
.L_x_434:
[----:B------:R-:W-:-:S07]  /*1ee20*/  MOV R4, 0xffffffff ;  /* 0xffffffff00047802 */ /* 0x000fce0000000f00 */
[----:B------:R-:W-:Y:S05]  /*1ee30*/  WARPSYNC.COLLECTIVE.ALL `(.L_x_436) ;  /* 0x00000000000c7948 */ /* 0x000fea0003c00000 */
[----:B------:R-:W-:Y:S01]  /*1ee40*/  UCGABAR_WAIT ;  /* 0x0000000000007dc7 */ /* 0x000fe20008000000 */
[----:B------:R-:W-:Y:S01]  /*1ee50*/  CCTL.IVALL ;  /* 0x00000000ff00798f */ /* 0x000fe20002000000 */
[----:B------:R-:W-:Y:S05]  /*1ee60*/  ENDCOLLECTIVE ;  /* 0x000000000000791b */ /* 0x000fea0003800000 */
.L_x_436:
[----:B------:R-:W-:Y:S05]  /*1ee70*/  BRA `(.L_x_437) ;  /* 0xfffffec800cc7947 */ /* 0x000fea000383ffff */
.L_x_146:
[----:B------:R-:W-:Y:S05]  /*1ee80*/  YIELD ;  /* 0x0000000000007946 */ /* 0x000fea0003800000 */
[----:B------:R-:W1:Y:S02]  /*1ee90*/  SYNCS.PHASECHK.TRANS64.TRYWAIT P0, [R4+URZ], R5 ;  /* 0x00000005040075a7 */ /* 0x000e6400080011ff */
[----:B-1----:R-:W-:Y:S05]  /*1eea0*/  @!P0 BRA `(.L_x_146) ;  /* 0xfffffffc00f48947 */ /* 0x002fea000383ffff */
[----:B------:R-:W-:Y:S05]  /*1eeb0*/  BRA `(.L_x_438) ;  /* 0xfffffecc00747947 */ /* 0x000fea000383ffff */
.L_x_147:
[----:B------:R-:W-:Y:S01]  /*1eec0*/  BSSY B1, `(.L_x_439) ;  /* 0x0000009000017945 */ /* 0x000fe20003800000 */
[----:B------:R-:W-:-:S07]  /*1eed0*/  MOV R4, 0xffffffff ;  /* 0xffffffff00047802 */ /* 0x000fce0000000f00 */
[----:B01----:R-:W-:Y:S05]  /*1eee0*/  WARPSYNC.COLLECTIVE.ALL `(.L_x_440) ;  /* 0x0000000000187948 */ /* 0x003fea0003c00000 */
[----:B------:R-:W-:-:S00]  /*1eef0*/  MEMBAR.ALL.CTA ;  /* 0x0000000000007992 */ /* 0x000fc00000008000 */
[----:B------:R-:W-:Y:S06]  /*1ef00*/  MEMBAR.ALL.GPU ;  /* 0x0000000000007992 */ /* 0x000fec000000a000 */
[----:B------:R-:W-:-:S00]  /*1ef10*/  ERRBAR ;  /* 0x00000000000079ab */ /* 0x000fc00000000000 */
[----:B------:R-:W-:Y:S08]  /*1ef20*/  CGAERRBAR ;  /* 0x00000000000075ab */ /* 0x000ff00000000000 */
[----:B------:R-:W-:Y:S01]  /*1ef30*/  UCGABAR_ARV ;  /* 0x00000000000079c7 */ /* 0x000fe20008000000 */
[----:B01----:R-:W-:Y:S05]  /*1ef40*/  ENDCOLLECTIVE ;  /* 0x000000000000791b */ /* 0x003fea0003800000 */
.L_x_440:
[----:B------:R-:W-:Y:S05]  /*1ef50*/  BSYNC B1 ;  /* 0x0000000000017941 */ /* 0x000fea0003800000 */
.L_x_439:
[----:B------:R-:W-:-:S07]  /*1ef60*/  MOV R4, 0xffffffff ;  /* 0xffffffff00047802 */ /* 0x000fce0000000f00 */
[----:B------:R-:W-:Y:S05]  /*1ef70*/  WARPSYNC.COLLECTIVE.ALL `(.L_x_441) ;  /* 0x00000000000c7948 */ /* 0x000fea0003c00000 */
[----:B------:R-:W-:Y:S01]  /*1ef80*/  UCGABAR_WAIT ;  /* 0x0000000000007dc7 */ /* 0x000fe20008000000 */
[----:B------:R-:W-:Y:S01]  /*1ef90*/  CCTL.IVALL ;  /* 0x00000000ff00798f */ /* 0x000fe20002000000 */
[----:B------:R-:W-:Y:S05]  /*1efa0*/  ENDCOLLECTIVE ;  /* 0x000000000000791b */ /* 0x000fea0003800000 */
.L_x_441:
[----:B------:R-:W-:Y:S05]  /*1efb0*/  BRA `(.L_x_442) ;  /* 0xfffffecc00687947 */ /* 0x000fea000383ffff */
.L_x_151:
[----:B------:R-:W-:Y:S01]  /*1efc0*/  BSSY B1, `(.L_x_443) ;  /* 0x0000009000017945 */ /* 0x000fe20003800000 */
[----:B-1----:R-:W-:-:S07]  /*1efd0*/  MOV R4, 0xffffffff ;  /* 0xffffffff00047802 */ /* 0x002fce0000000f00 */
[----:B0-----:R-:W-:Y:S05]  /*1efe0*/  WARPSYNC.COLLECTIVE.ALL `(.L_x_444) ;  /* 0x0000000000187948 */ /* 0x001fea0003c00000 */
[----:B------:R-:W-:-:S00]  /*1eff0*/  MEMBAR.ALL.CTA ;  /* 0x0000000000007992 */ /* 0x000fc00000008000 */
[----:B------:R-:W-:Y:S06]  /*1f000*/  MEMBAR.ALL.GPU ;  /* 0x0000000000007992 */ /* 0x000fec000000a000 */
[----:B------:R-:W-:-:S00]  /*1f010*/  ERRBAR ;  /* 0x00000000000079ab */ /* 0x000fc00000000000 */
[----:B------:R-:W-:Y:S08]  /*1f020*/  CGAERRBAR ;  /* 0x00000000000075ab */ /* 0x000ff00000000000 */
[----:B------:R-:W-:Y:S01]  /*1f030*/  UCGABAR_ARV ;  /* 0x00000000000079c7 */ /* 0x000fe20008000000 */
[----:B0-----:R-:W-:Y:S05]  /*1f040*/  ENDCOLLECTIVE ;  /* 0x000000000000791b */ /* 0x001fea0003800000 */
.L_x_444:
[----:B------:R-:W-:Y:S05]  /*1f050*/  BSYNC B1 ;  /* 0x0000000000017941 */ /* 0x000fea0003800000 */
.L_x_443:
[----:B------:R-:W-:-:S07]  /*1f060*/  MOV R4, 0xffffffff ;  /* 0xffffffff00047802 */ /* 0x000fce0000000f00 */
[----:B------:R-:W-:Y:S05]  /*1f070*/  WARPSYNC.COLLECTIVE.ALL `(.L_x_445) ;  /* 0x00000000000c7948 */ /* 0x000fea0003c00000 */
[----:B------:R-:W-:Y:S01]  /*1f080*/  UCGABAR_WAIT ;  /* 0x0000000000007dc7 */ /* 0x000fe20008000000 */
[----:B------:R-:W-:Y:S01]  /*1f090*/  CCTL.IVALL ;  /* 0x00000000ff00798f */ /* 0x000fe20002000000 */
[----:B------:R-:W-:Y:S05]  /*1f0a0*/  ENDCOLLECTIVE ;  /* 0x000000000000791b */ /* 0x000fea0003800000 */
.L_x_445:
[----:B------:R-:W-:Y:S05]  /*1f0b0*/  BRA `(.L_x_446) ;  /* 0xfffffecc00cc7947 */ /* 0x000fea000383ffff */
.L_x_155:
[----:B------:R-:W-:Y:S05]  /*1f0c0*/  YIELD ;  /* 0x0000000000007946 */ /* 0x000fea0003800000 */
[----:B------:R-:W0:Y:S02]  /*1f0d0*/  SYNCS.PHASECHK.TRANS64.TRYWAIT P0, [R15+URZ], R12 ;  /* 0x0000000c0f0075a7 */ /* 0x000e2400080011ff */
[----:B0-----:R-:W-:Y:S05]  /*1f0e0*/  @!P0 BRA `(.L_x_155) ;  /* 0xfffffffc00f48947 */ /* 0x001fea000383ffff */
[----:B------:R-:W-:Y:S05]  /*1f0f0*/  BRA `(.L_x_447) ;  /* 0xfffffed000787947 */ /* 0x000fea000383ffff */
.L_x_156:
        /* <DEDUP_REMOVED lines=9> */
.L_x_449:
[----:B------:R-:W-:Y:S05]  /*1f190*/  BSYNC B1 ;  /* 0x0000000000017941 */ /* 0x000fea0003800000 */
.L_x_448:
[----:B------:R-:W-:-:S07]  /*1f1a0*/  MOV R4, 0xffffffff ;  /* 0xffffffff00047802 */ /* 0x000fce0000000f00 */
[----:B------:R-:W-:Y:S05]  /*1f1b0*/  WARPSYNC.COLLECTIVE.ALL `(.L_x_450) ;  /* 0x00000000000c7948 */ /* 0x000fea0003c00000 */
[----:B------:R-:W-:Y:S01]  /*1f1c0*/  UCGABAR_WAIT ;  /* 0x0000000000007dc7 */ /* 0x000fe20008000000 */
[----:B------:R-:W-:Y:S01]  /*1f1d0*/  CCTL.IVALL ;  /* 0x00000000ff00798f */ /* 0x000fe20002000000 */
[----:B------:R-:W-:Y:S05]  /*1f1e0*/  ENDCOLLECTIVE ;  /* 0x000000000000791b */ /* 0x000fea0003800000 */
.L_x_450:
        /* <DEDUP_REMOVED lines=9> */
[----:B0-----:R-:W0:Y:S02]  /*1f280*/  @!UP0 SYNCS.EXCH.64 URZ, [UR7], UR4 ;  /* 0x0000000407ff85b2 */ /* 0x001e240008000100 */
[----:B0-----:R0:W-:Y:S02]  /*1f290*/  @!P2 SYNCS.ARRIVE.TRANS64 RZ, [R15+URZ], R4 ;  /* 0x000000040fffa9a7 */ /* 0x0011e400080000ff */
        /* <DEDUP_REMOVED lines=8> */
.L_x_451:
[----:B------:R-:W-:Y:S05]  /*1f320*/  WARPSYNC.COLLECTIVE.ALL `(.L_x_452) ;  /* 0x00000000000c7948 */ /* 0x000fea0003c00000 */
[----:B------:R-:W-:Y:S01]  /*1f330*/  UCGABAR_WAIT ;  /* 0x0000000000007dc7 */ /* 0x000fe20008000000 */
[----:B------:R-:W-:Y:S01]  /*1f340*/  CCTL.IVALL ;  /* 0x00000000ff00798f */ /* 0x000fe20002000000 */
[----:B------:R-:W-:Y:S05]  /*1f350*/  ENDCOLLECTIVE ;  /* 0x000000000000791b */ /* 0x000fea0003800000 */
.L_x_452:
[----:B------:R-:W-:Y:S05]  /*1f360*/  BRA `(.L_x_453) ;  /* 0xfffffed000587947 */ /* 0x000fea000383ffff */
.L_x_160:
[----:B------:R-:W-:Y:S05]  /*1f370*/  YIELD ;  /* 0x0000000000007946 */ /* 0x000fea0003800000 */
[----:B------:R-:W1:Y:S02]  /*1f380*/  SYNCS.PHASECHK.TRANS64.TRYWAIT P0, [R15+URZ], R12 ;  /* 0x0000000c0f0075a7 */ /* 0x000e6400080011ff */
[----:B-1----:R-:W-:Y:S05]  /*1f390*/  @!P0 BRA `(.L_x_160) ;  /* 0xfffffffc00f48947 */ /* 0x002fea000383ffff */
[----:B------:R-:W-:Y:S05]  /*1f3a0*/  BRA `(.L_x_454) ;  /* 0xfffffed000d07947 */ /* 0x000fea000383ffff */
.L_x_161:
        /* <DEDUP_REMOVED lines=9> */
.L_x_456:
[----:B------:R-:W-:Y:S05]  /*1f440*/  BSYNC B1 ;  /* 0x0000000000017941 */ /* 0x000fea0003800000 */
.L_x_455:
[----:B------:R-:W-:-:S07]  /*1f450*/  MOV R4, 0xffffffff ;  /* 0xffffffff00047802 */ /* 0x000fce0000000f00 */
[----:B------:R-:W-:Y:S05]  /*1f460*/  WARPSYNC.COLLECTIVE.ALL `(.L_x_457) ;  /* 0x00000000000c7948 */ /* 0x000fea0003c00000 */
[----:B------:R-:W-:Y:S01]  /*1f470*/  UCGABAR_WAIT ;  /* 0x0000000000007dc7 */ /* 0x000fe20008000000 */
[----:B------:R-:W-:Y:S01]  /*1f480*/  CCTL.IVALL ;  /* 0x00000000ff00798f */ /* 0x000fe20002000000 */
[----:B------:R-:W-:Y:S05]  /*1f490*/  ENDCOLLECTIVE ;  /* 0x000000000000791b */ /* 0x000fea0003800000 */
.L_x_457:
        /* <DEDUP_REMOVED lines=19> */
.L_x_458:
[----:B------:R-:W-:Y:S05]  /*1f5d0*/  WARPSYNC.COLLECTIVE.ALL `(.L_x_459) ;  /* 0x00000000000c7948 */ /* 0x000fea0003c00000 */
[----:B------:R-:W-:Y:S01]  /*1f5e0*/  UCGABAR_WAIT ;  /* 0x0000000000007dc7 */ /* 0x000fe20008000000 */
[----:B------:R-:W-:Y:S01]  /*1f5f0*/  CCTL.IVALL ;  /* 0x00000000ff00798f */ /* 0x000fe20002000000 */
[----:B------:R-:W-:Y:S05]  /*1f600*/  ENDCOLLECTIVE ;  /* 0x000000000000791b */ /* 0x000fea0003800000 */
.L_x_459:
[----:B------:R-:W-:Y:S05]  /*1f610*/  BRA `(.L_x_460) ;  /* 0xfffffed000b07947 */ /* 0x000fea000383ffff */
.L_x_165:
[----:B------:R-:W-:Y:S05]  /*1f620*/  YIELD ;  /* 0x0000000000007946 */ /* 0x000fea0003800000 */
[----:B------:R-:W1:Y:S02]  /*1f630*/  SYNCS.PHASECHK.TRANS64.TRYWAIT P0, [R15+URZ], R12 ;  /* 0x0000000c0f0075a7 */ /* 0x000e6400080011ff */
[----:B-1----:R-:W-:Y:S05]  /*1f640*/  @!P0 BRA `(.L_x_165) ;  /* 0xfffffffc00f48947 */ /* 0x002fea000383ffff */
[----:B------:R-:W-:Y:S05]  /*1f650*/  BRA `(.L_x_461) ;  /* 0xfffffed4002c7947 */ /* 0x000fea000383ffff */
.L_x_166:
        /* <DEDUP_REMOVED lines=9> */
.L_x_463:
[----:B------:R-:W-:Y:S05]  /*1f6f0*/  BSYNC B1 ;  /* 0x0000000000017941 */ /* 0x000fea0003800000 */
.L_x_462:
[----:B------:R-:W-:-:S07]  /*1f700*/  MOV R4, 0xffffffff ;  /* 0xffffffff00047802 */ /* 0x000fce0000000f00 */
[----:B------:R-:W-:Y:S05]  /*1f710*/  WARPSYNC.COLLECTIVE.ALL `(.L_x_464) ;  /* 0x00000000000c7948 */ /* 0x000fea0003c00000 */
[----:B------:R-:W-:Y:S01]  /*1f720*/  UCGABAR_WAIT ;  /* 0x0000000000007dc7 */ /* 0x000fe20008000000 */
[----:B------:R-:W-:Y:S01]  /*1f730*/  CCTL.IVALL ;  /* 0x00000000ff00798f */ /* 0x000fe20002000000 */
[----:B------:R-:W-:Y:S05]  /*1f740*/  ENDCOLLECTIVE ;  /* 0x000000000000791b */ /* 0x000fea0003800000 */
.L_x_464:
        /* <DEDUP_REMOVED lines=19> */
.L_x_465:
[----:B------:R-:W-:Y:S05]  /*1f880*/  WARPSYNC.COLLECTIVE.ALL `(.L_x_466) ;  /* 0x00000000000c7948 */ /* 0x000fea0003c00000 */
[----:B------:R-:W-:Y:S01]  /*1f890*/  UCGABAR_WAIT ;  /* 0x0000000000007dc7 */ /* 0x000fe20008000000 */
[----:B------:R-:W-:Y:S01]  /*1f8a0*/  CCTL.IVALL ;  /* 0x00000000ff00798f */ /* 0x000fe20002000000 */
[----:B------:R-:W-:Y:S05]  /*1f8b0*/  ENDCOLLECTIVE ;  /* 0x000000000000791b */ /* 0x000fea0003800000 */
.L_x_466:
[----:B------:R-:W-:Y:S05]  /*1f8c0*/  BRA `(.L_x_467) ;  /* 0xfffffed4000c7947 */ /* 0x000fea000383ffff */
.L_x_170:
[----:B------:R-:W-:Y:S05]  /*1f8d0*/  YIELD ;  /* 0x0000000000007946 */ /* 0x000fea0003800000 */
[----:B------:R-:W1:Y:S02]  /*1f8e0*/  SYNCS.PHASECHK.TRANS64.TRYWAIT P0, [R15+URZ], R12 ;  /* 0x0000000c0f0075a7 */ /* 0x000e6400080011ff */
[----:B-1----:R-:W-:Y:S05]  /*1f8f0*/  @!P0 BRA `(.L_x_170) ;  /* 0xfffffffc00f48947 */ /* 0x002fea000383ffff */
[----:B------:R-:W-:Y:S05]  /*1f900*/  BRA `(.L_x_468) ;  /* 0xfffffed400887947 */ /* 0x000fea000383ffff */
.L_x_171:
        /* <DEDUP_REMOVED lines=9> */
.L_x_470:
[----:B------:R-:W-:Y:S05]  /*1f9a0*/  BSYNC B1 ;  /* 0x0000000000017941 */ /* 0x000fea0003800000 */
.L_x_469:
[----:B------:R-:W-:-:S07]  /*1f9b0*/  MOV R4, 0xffffffff ;  /* 0xffffffff00047802 */ /* 0x000fce0000000f00 */
[----:B------:R-:W-:Y:S05]  /*1f9c0*/  WARPSYNC.COLLECTIVE.ALL `(.L_x_471) ;  /* 0x00000000000c7948 */ /* 0x000fea0003c00000 */
[----:B------:R-:W-:Y:S01]  /*1f9d0*/  UCGABAR_WAIT ;  /* 0x0000000000007dc7 */ /* 0x000fe20008000000 */
[----:B------:R-:W-:Y:S01]  /*1f9e0*/  CCTL.IVALL ;  /* 0x00000000ff00798f */ /* 0x000fe20002000000 */
[----:B------:R-:W-:Y:S05]  /*1f9f0*/  ENDCOLLECTIVE ;  /* 0x000000000000791b */ /* 0x000fea0003800000 */
.L_x_471:
[----:B------:R-:W-:Y:S05]  /*1fa00*/  BRA `(.L_x_472) ;  /* 0xfffffed4007c7947 */ /* 0x000fea000383ffff */
.L_x_174:
        /* <DEDUP_REMOVED lines=9> */
.L_x_474:
[----:B------:R-:W-:Y:S05]  /*1faa0*/  BSYNC B1 ;  /* 0x0000000000017941 */ /* 0x000fea0003800000 */
.L_x_473:
[----:B------:R-:W-:-:S07]  /*1fab0*/  MOV R4, 0xffffffff ;  /* 0xffffffff00047802 */ /* 0x000fce0000000f00 */
[----:B------:R-:W-:Y:S05]  /*1fac0*/  WARPSYNC.COLLECTIVE.ALL `(.L_x_475) ;  /* 0x00000000000c7948 */ /* 0x000fea0003c00000 */
[----:B------:R-:W-:Y:S01]  /*1fad0*/  UCGABAR_WAIT ;  /* 0x0000000000007dc7 */ /* 0x000fe20008000000 */
[----:B------:R-:W-:Y:S01]  /*1fae0*/  CCTL.IVALL ;  /* 0x00000000ff00798f */ /* 0x000fe20002000000 */
[----:B------:R-:W-:Y:S05]  /*1faf0*/  ENDCOLLECTIVE ;  /* 0x000000000000791b */ /* 0x000fea0003800000 */
.L_x_475:
[----:B------:R-:W-:Y:S05]  /*1fb00*/  BRA `(.L_x_476) ;  /* 0xfffffed400e07947 */ /* 0x000fea000383ffff */
.L_x_178:
[----:B------:R-:W-:Y:S05]  /*1fb10*/  YIELD ;  /* 0x0000000000007946 */ /* 0x000fea0003800000 */
[----:B------:R-:W1:Y:S02]  /*1fb20*/  SYNCS.PHASECHK.TRANS64.TRYWAIT P0, [R4+URZ], R5 ;  /* 0x00000005040075a7 */ /* 0x000e6400080011ff */
[----:B-1----:R-:W-:Y:S05]  /*1fb30*/  @!P0 BRA `(.L_x_178) ;  /* 0xfffffffc00f48947 */ /* 0x002fea000383ffff */
[----:B------:R-:W-:Y:S05]  /*1fb40*/  BRA `(.L_x_477) ;  /* 0xfffffed800887947 */ /* 0x000fea000383ffff */
.L_x_179:
        /* <DEDUP_REMOVED lines=9> */
.L_x_479:
[----:B------:R-:W-:Y:S05]  /*1fbe0*/  BSYNC B1 ;  /* 0x0000000000017941 */ /* 0x000fea0003800000 */
.L_x_478:
[----:B------:R-:W-:-:S07]  /*1fbf0*/  MOV R4, 0xffffffff ;  /* 0xffffffff00047802 */ /* 0x000fce0000000f00 */
[----:B------:R-:W-:Y:S05]  /*1fc00*/  WARPSYNC.COLLECTIVE.ALL `(.L_x_480) ;  /* 0x00000000000c7948 */ /* 0x000fea0003c00000 */
[----:B------:R-:W-:Y:S01]  /*1fc10*/  UCGABAR_WAIT ;  /* 0x0000000000007dc7 */ /* 0x000fe20008000000 */
[----:B------:R-:W-:Y:S01]  /*1fc20*/  CCTL.IVALL ;  /* 0x00000000ff00798f */ /* 0x000fe20002000000 */
[----:B------:R-:W-:Y:S05]  /*1fc30*/  ENDCOLLECTIVE ;  /* 0x000000000000791b */ /* 0x000fea0003800000 */
.L_x_480:
[----:B------:R-:W-:Y:S05]  /*1fc40*/  BRA `(.L_x_481) ;  /* 0xfffffed8007c7947 */ /* 0x000fea000383ffff */
.L_x_198:
[----:B------:R-:W-:Y:S01]  /*1fc50*/  BSSY B2, `(.L_x_482) ;  /* 0x0000007000027945 */ /* 0x000fe20003800000 */
[----:B------:R-:W-:Y:S02]  /*1fc60*/  MOV R6, 0x1 ;  /* 0x0000000100067802 */ /* 0x000fe40000000f00 */
[----:B------:R-:W-:Y:S02]  /*1fc70*/  MOV R9, 0x1f ;  /* 0x0000001f00097802 */ /* 0x000fe40000000f00 */
[----:B------:R-:W-:-:S07]  /*1fc80*/  MOV R4, 0xffffffff ;  /* 0xffffffff00047802 */ /* 0x000fce0000000f00 */
[----:B--2-4-:R-:W-:Y:S05]  /*1fc90*/  WARPSYNC.COLLECTIVE R4, `(.L_x_483) ;  /* 0x0000000004087348 */ /* 0x014fea0003c00000 */
[----:B------:R0:W1:Y:S02]  /*1fca0*/  SHFL.DOWN P1, R10, R11, R6, R9 ;  /* 0x080000060b0a7389 */ /* 0x0000640000020009 */
[----:B012-4-:R-:W-:Y:S05]  /*1fcb0*/  ENDCOLLECTIVE ;  /* 0x000000000000791b */ /* 0x017fea0003800000 */
.L_x_483:
[----:B------:R-:W-:Y:S05]  /*1fcc0*/  BSYNC B2 ;  /* 0x0000000000027941 */ /* 0x000fea0003800000 */
.L_x_482:
[----:B------:R-:W-:Y:S05]  /*1fcd0*/  BRA `(.L_x_484) ;  /* 0xfffffeec000c7947 */ /* 0x000fea000383ffff */
.L_x_210:
[----:B------:R-:W-:Y:S01]  /*1fce0*/  BSSY B2, `(.L_x_485) ;  /* 0x0000007000027945 */ /* 0x000fe20003800000 */
[----:B------:R-:W-:Y:S02]  /*1fcf0*/  MOV R6, 0x1 ;  /* 0x0000000100067802 */ /* 0x000fe40000000f00 */
[----:B------:R-:W-:Y:S02]  /*1fd00*/  MOV R9, 0x1f ;  /* 0x0000001f00097802 */ /* 0x000fe40000000f00 */
[----:B------:R-:W-:-:S07]  /*1fd10*/  MOV R4, 0xffffffff ;  /* 0xffffffff00047802 */ /* 0x000fce0000000f00 */
[----:B0-2---:R-:W-:Y:S05]  /*1fd20*/  WARPSYNC.COLLECTIVE R4, `(.L_x_486) ;  /* 0x0000000004087348 */ /* 0x005fea0003c00000 */
[----:B------:R1:W3:Y:S02]  /*1fd30*/  SHFL.DOWN P1, R10, R11, R6, R9 ;  /* 0x080000060b0a7389 */ /* 0x0002e40000020009 */
[----:B0123--:R-:W-:Y:S05]  /*1fd40*/  ENDCOLLECTIVE ;  /* 0x000000000000791b */ /* 0x00ffea0003800000 */
.L_x_486:
[----:B------:R-:W-:Y:S05]  /*1fd50*/  BSYNC B2 ;  /* 0x0000000000027941 */ /* 0x000fea0003800000 */
.L_x_485:
[----:B------:R-:W-:Y:S05]  /*1fd60*/  BRA `(.L_x_487) ;  /* 0xfffffef800f07947 */ /* 0x000fea000383ffff */
.L_x_218:
[----:B------:R-:W-:Y:S01]  /*1fd70*/  BSSY B0, `(.L_x_488) ;  /* 0x0000007000007945 */ /* 0x000fe20003800000 */
[----:B------:R-:W-:Y:S02]  /*1fd80*/  MOV R6, 0x1 ;  /* 0x0000000100067802 */ /* 0x000fe40000000f00 */
[----:B------:R-:W-:Y:S02]  /*1fd90*/  MOV R9, 0x1f ;  /* 0x0000001f00097802 */ /* 0x000fe40000000f00 */
[----:B------:R-:W-:-:S07]  /*1fda0*/  MOV R4, 0xffffffff ;  /* 0xffffffff00047802 */ /* 0x000fce0000000f00 */
[----:B------:R-:W-:Y:S05]  /*1fdb0*/  WARPSYNC.COLLECTIVE R4, `(.L_x_489) ;  /* 0x0000000004087348 */ /* 0x000fea0003c00000 */
[----:B------:R0:W1:Y:S02]  /*1fdc0*/  SHFL.DOWN P1, R10, R11, R6, R9 ;  /* 0x080000060b0a7389 */ /* 0x0000640000020009 */
[----:B01----:R-:W-:Y:S05]  /*1fdd0*/  ENDCOLLECTIVE ;  /* 0x000000000000791b */ /* 0x003fea0003800000 */
.L_x_489:
[----:B------:R-:W-:Y:S05]  /*1fde0*/  BSYNC B0 ;  /* 0x0000000000007941 */ /* 0x000fea0003800000 */
.L_x_488:
[----:B------:R-:W-:Y:S01]  /*1fdf0*/  FADD R4, R11, R10 ;  /* 0x0000000a0b047221 */ /* 0x000fe20000000000 */
[----:B------:R-:W-:Y:S01]  /*1fe00*/  IADD3 R12, PT, PT, R5, 0x8b80, RZ ;  /* 0x00008b80050c7810 */ /* 0x000fe20007ffe0ff */
[----:B------:R-:W-:Y:S01]  /*1fe10*/  HFMA2 R31, -RZ, RZ, 0, 0 ;  /* 0x00000000ff1f7431 */ /* 0x000fe200000001ff */
[----:B------:R-:W-:Y:S02]  /*1fe20*/  MOV R16, 0x0 ;  /* 0x0000000000107802 */ /* 0x000fe40000000f00 */
[C---:B------:R-:W-:Y:S02]  /*1fe30*/  @!P0 LEA R9, R29.reuse, R12, 0x18 ;  /* 0x0000000c1d098211 */ /* 0x040fe400078ec0ff */
[----:B------:R-:W-:Y:S02]  /*1fe40*/  @!P0 F2FP.F16.F32.PACK_AB R4, RZ, R4 ;  /* 0x00000004ff04823e */ /* 0x000fe400000000ff */
[----:B------:R-:W-:Y:S02]  /*1fe50*/  LEA R12, R29, R12, 0x18 ;  /* 0x0000000c1d0c7211 */ /* 0x000fe400078ec0ff */
[----:B------:R-:W-:-:S02]  /*1fe60*/  @!P0 LEA R28, R28, R9, 0x1 ;  /* 0x000000091c1c8211 */ /* 0x000fc400078e08ff */
[----:B------:R-:W-:Y:S02]  /*1fe70*/  PRMT R14, R4, 0x7610, R14 ;  /* 0x00007610040e7816 */ /* 0x000fe4000000000e */
[----:B------:R-:W-:Y:S02]  /*1fe80*/  MOV R4, 0xffffffff ;  /* 0xffffffff00047802 */ /* 0x000fe40000000f00 */
[----:B------:R-:W-:Y:S01]  /*1fe90*/  IADD3 R7, PT, PT, R12, R7, RZ ;  /* 0x000000070c077210 */ /* 0x000fe20007ffe0ff */
[----:B------:R0:W-:Y:S06]  /*1fea0*/  @!P0 STS.U16 [R28+0x780], R14 ;  /* 0x0007800e1c008388 */ /* 0x0001ec0000000400 */
[----:B0-----:R-:W-:Y:S05]  /*1feb0*/  WARPSYNC.COLLECTIVE.ALL `(.L_x_490) ;  /* 0x0000000000147948 */ /* 0x001fea0003c00000 */
[----:B------:R-:W-:-:S04]  /*1fec0*/  SHF.L.U32 R16, R16, 0x10, RZ ;  /* 0x0000001010107819 */ /* 0x000fc800000006ff */
[----:B------:R-:W-:-:S05]  /*1fed0*/  LOP3.LUT R16, R16, 0xf, R31, 0xf8, !PT ;  /* 0x0000000f10107812 */ /* 0x000fca00078ef81f */
[----:B------:R1:W-:Y:S02]  /*1fee0*/  BAR.SYNC.DEFER_BLOCKING R16, R16 ;  /* 0x000000100000731d */ /* 0x0003e40000010000 */
[----:B-1----:R-:W-:-:S04]  /*1fef0*/  SHF.R.U32 R16, R16, 0x10, RZ ;  /* 0x0000001010107819 */ /* 0x002fc800000016ff */
[----:B0-----:R-:W-:Y:S05]  /*1ff00*/  ENDCOLLECTIVE ;  /* 0x000000000000791b */ /* 0x001fea0003800000 */
.L_x_490:
[----:B------:R-:W0:Y:S04]  /*1ff10*/  LDS.U16 R6, [R7] ;  /* 0x0000000007067984 */ /* 0x000e280000000400 */
[----:B------:R-:W1:Y:S01]  /*1ff20*/  LDS.U16 R11, [R7+0x4] ;  /* 0x00000400070b7984 */ /* 0x000e620000000400 */
[----:B0-----:R-:W-:Y:S02]  /*1ff30*/  HADD2.F32 R6, -RZ, R6.H0_H0 ;  /* 0x20000006ff067230 */ /* 0x001fe40000004100 */
[----:B-1----:R-:W-:-:S03]  /*1ff40*/  HADD2.F32 R17, -RZ, R11.H0_H0 ;  /* 0x2000000bff117230 */ /* 0x002fc60000004100 */
[----:B------:R-:W-:-:S05]  /*1ff50*/  FMUL R9, R6, 0.088397793471813201904 ;  /* 0x3db509e706097820 */ /* 0x000fca0000400000 */
[----:B------:R-:W-:-:S05]  /*1ff60*/  F2FP.F16.F32.PACK_AB R10, RZ, R9 ;  /* 0x00000009ff0a723e */ /* 0x000fca00000000ff */
[C---:B------:R-:W-:Y:S02]  /*1ff70*/  HSETP2.GEU.AND P0, PT, |R10|.reuse.H0_H0, 8.523464202880859375e-06, 8.523464202880859375e-06, PT ;  /* 0x008f008f0a007434 */ /* 0x040fe40003f0ea00 */
[----:B------:R-:W-:-:S05]  /*1ff80*/  HSETP2.GT.AND P1, PT, |R10|.H0_H0, RZ.H0_H0, PT ;  /* 0x200000ff0a007234 */ /* 0x000fca0003f24a00 */
[----:B------:R-:W-:-:S13]  /*1ff90*/  PLOP3.LUT P0, PT, P0, P1, PT, 0xf2, 0x2f ;  /* 0x00000000002f781c */ /* 0x000fda0000703e72 */
[----:B------:R-:W-:-:S04]  /*1ffa0*/  @!P0 FFMA R8, R9, -11.3125, R6 ;  /* 0xc135000009088823 */ /* 0x000fc80000000006 */
[----:B------:R-:W-:-:S05]  /*1ffb0*/  @!P0 FFMA R8, R8, 0.088397793471813201904, R9 ;  /* 0x3db509e708088823 */ /* 0x000fca0000000009 */
[----:B------:R-:W-:-:S04]  /*1ffc0*/  @!P0 F2FP.F16.F32.PACK_AB R8, RZ, R8 ;  /* 0x00000008ff08823e */ /* 0x000fc800000000ff */
[----:B------:R-:W-:Y:S02]  /*1ffd0*/  @!P0 PRMT R10, R8, 0x7610, R10 ;  /* 0x00007610080a8816 */ /* 0x000fe4000000000a */
[----:B------:R-:W0:Y:S03]  /*1ffe0*/  LDS.U16 R8, [R7+0x2] ;  /* 0x0000020007087984 */ /* 0x000e260000000400 */
[----:B------:R-:W-:Y:S01]  /*1fff0*/  HADD2.F32 R4, -RZ, R10.H0_H0 ;  /* 0x2000000aff047230 */ /* 0x000fe20000004100 */
[----:B------:R-:W-:-:S04]  /*20000*/  HSETP2.EQ.AND P0, P2, R10.H0_H0, 0.0226898193359375, 0.007297515869140625, PT ;  /* 0x25cf1f790a007434 */ /* 0x000fc80003a02800 */
[----:B------:R-:W-:Y:S01]  /*20010*/  FFMA R4, R4, 1.4426950216293334961, -RZ ;  /* 0x3fb8aa3b04047823 */ /* 0x000fe200000008ff */
[----:B------:R-:W-:Y:S02]  /*20020*/  SEL R9, RZ, 0x3c00, !P0 ;  /* 0x00003c00ff097807 */ /* 0x000fe40004000000 */
[----:B------:R-:W-:-:S03]  /*20030*/  HSETP2.EQ.AND P1, P0, R10.H0_H0, -2.966796875, -2.615234375, PT ;  /* 0xc1efc13b0a007434 */ /* 0x000fc60003822800 */
[----:B------:R-:W1:Y:S02]  /*20040*/  MUFU.EX2 R4, R4 ;  /* 0x0000000400047308 */ /* 0x000e640000000800 */
[----:B-1----:R-:W-:-:S05]  /*20050*/  F2FP.F16.F32.PACK_AB R6, RZ, R4 ;  /* 0x00000004ff06723e */ /* 0x002fca00000000ff */
[----:B------:R-:W-:Y:S01]  /*20060*/  HFMA2 R6, R9.H0_H0, -0.0009765625, -0.0009765625, R6.H0_H0 ;  /* 0x9400940009067831 */ /* 0x000fe20000040806 */
[----:B------:R-:W-:Y:S01]  /*20070*/  SEL R9, RZ, 0x3c00, !P2 ;  /* 0x00003c00ff097807 */ /* 0x000fe20005000000 */
[----:B0-----:R-:W-:-:S04]  /*20080*/  HADD2.F32 R8, -RZ, R8.H0_H0 ;  /* 0x20000008ff087230 */ /* 0x001fc80000004100 */
[----:B------:R-:W-:Y:S01]  /*20090*/  HFMA2 R6, R9.H0_H0, -0.0009765625, -0.0009765625, R6.H0_H0 ;  /* 0x9400940009067831 */ /* 0x000fe20000040806 */
[----:B------:R-:W-:Y:S01]  /*200a0*/  SEL R9, RZ, 0x3c00, !P1 ;  /* 0x00003c00ff097807 */ /* 0x000fe20004800000 */
[----:B------:R-:W-:-:S04]  /*200b0*/  FMUL R4, R8, 0.088397793471813201904 ;  /* 0x3db509e708047820 */ /* 0x000fc80000400000 */
[----:B------:R-:W-:Y:S01]  /*200c0*/  HFMA2 R6, R9.H0_H0, 6.103515625e-05, 6.103515625e-05, R6.H0_H0 ;  /* 0x0400040009067831 */ /* 0x000fe20000040806 */
[----:B------:R-:W-:Y:S02]  /*200d0*/  SEL R9, RZ, 0x3c00, !P0 ;  /* 0x00003c00ff097807 */ /* 0x000fe40004000000 */
[----:B------:R-:W-:-:S03]  /*200e0*/  F2FP.F16.F32.PACK_AB R10, RZ, R4 ;  /* 0x00000004ff0a723e */ /* 0x000fc600000000ff */
[----:B------:R-:W-:Y:S02]  /*200f0*/  HFMA2 R6, R9.H0_H0, 3.0517578125e-05, 3.0517578125e-05, R6.H0_H0 ;  /* 0x0200020009067831 */ /* 0x000fe40000040806 */
[C---:B------:R-:W-:Y:S02]  /*20100*/  HSETP2.GEU.AND P0, PT, |R10|.reuse.H0_H0, 8.523464202880859375e-06, 8.523464202880859375e-06, PT ;  /* 0x008f008f0a007434 */ /* 0x040fe40003f0ea00 */
[----:B------:R-:W-:-:S05]  /*20110*/  HSETP2.GT.AND P1, PT, |R10|.H0_H0, RZ.H0_H0, PT ;  /* 0x200000ff0a007234 */ /* 0x000fca0003f24a00 */
[----:B------:R-:W-:-:S13]  /*20120*/  PLOP3.LUT P0, PT, P0, P1, PT, 0xf2, 0x2f ;  /* 0x00000000002f781c */ /* 0x000fda0000703e72 */
[----:B------:R-:W-:-:S04]  /*20130*/  @!P0 FFMA R9, R4, -11.3125, R8 ;  /* 0xc135000004098823 */ /* 0x000fc80000000008 */
[----:B------:R-:W-:-:S05]  /*20140*/  @!P0 FFMA R4, R9, 0.088397793471813201904, R4 ;  /* 0x3db509e709048823 */ /* 0x000fca0000000004 */
[----:B------:R-:W-:-:S04]  /*20150*/  @!P0 F2FP.F16.F32.PACK_AB R4, RZ, R4 ;  /* 0x00000004ff04823e */ /* 0x000fc800000000ff */
[----:B------:R-:W-:-:S05]  /*20160*/  @!P0 PRMT R10, R4, 0x7610, R10 ;  /* 0x00007610040a8816 */ /* 0x000fca000000000a */
[----:B------:R-:W-:Y:S01]  /*20170*/  HADD2.F32 R4, -RZ, R10.H0_H0 ;  /* 0x2000000aff047230 */ /* 0x000fe20000004100 */
[----:B------:R-:W-:-:S04]  /*20180*/  HSETP2.EQ.AND P0, P2, R10.H0_H0, 0.0226898193359375, 0.007297515869140625, PT ;  /* 0x25cf1f790a007434 */ /* 0x000fc80003a02800 */
[----:B------:R-:W-:Y:S01]  /*20190*/  FFMA R4, R4, 1.4426950216293334961, -RZ ;  /* 0x3fb8aa3b04047823 */ /* 0x000fe200000008ff */
[----:B------:R-:W-:Y:S02]  /*201a0*/  SEL R9, RZ, 0x3c00, !P0 ;  /* 0x00003c00ff097807 */ /* 0x000fe40004000000 */
[----:B------:R-:W-:-:S03]  /*201b0*/  HSETP2.EQ.AND P1, P0, R10.H0_H0, -2.966796875, -2.615234375, PT ;  /* 0xc1efc13b0a007434 */ /* 0x000fc60003822800 */
[----:B------:R-:W0:Y:S02]  /*201c0*/  MUFU.EX2 R4, R4 ;  /* 0x0000000400047308 */ /* 0x000e240000000800 */
[----:B0-----:R-:W-:Y:S01]  /*201d0*/  F2FP.F16.F32.PACK_AB R8, RZ, R4 ;  /* 0x00000004ff08723e */ /* 0x001fe200000000ff */
[----:B------:R-:W-:-:S04]  /*201e0*/  HADD2.F32 R4, -RZ, R6.H0_H0 ;  /* 0x20000006ff047230 */ /* 0x000fc80000004100 */
[----:B------:R-:W-:Y:S01]  /*201f0*/  HFMA2 R8, R9.H0_H0, -0.0009765625, -0.0009765625, R8.H0_H0 ;  /* 0x9400940009087831 */ /* 0x000fe20000040808 */
[----:B------:R-:W-:Y:S01]  /*20200*/  SEL R9, RZ, 0x3c00, !P2 ;  /* 0x00003c00ff097807 */ /* 0x000fe20005000000 */
[----:B------:R-:W-:Y:S01]  /*20210*/  FADD R4, RZ, R4 ;  /* 0x00000004ff047221 */ /* 0x000fe20000000000 */
[----:B------:R-:W-:-:S03]  /*20220*/  ISETP.NE.AND P2, PT, R25, RZ, PT ;  /* 0x000000ff1900720c */ /* 0x000fc60003f45270 */
[----:B------:R-:W-:Y:S01]  /*20230*/  HFMA2 R8, R9.H0_H0, -0.0009765625, -0.0009765625, R8.H0_H0 ;  /* 0x9400940009087831 */ /* 0x000fe20000040808 */
[----:B------:R-:W-:-:S05]  /*20240*/  SEL R9, RZ, 0x3c00, !P1 ;  /* 0x00003c00ff097807 */ /* 0x000fca0004800000 */
[----:B------:R-:W-:Y:S01]  /*20250*/  HFMA2 R8, R9.H0_H0, 6.103515625e-05, 6.103515625e-05, R8.H0_H0 ;  /* 0x0400040009087831 */ /* 0x000fe20000040808 */
[----:B------:R-:W-:-:S05]  /*20260*/  SEL R9, RZ, 0x3c00, !P0 ;  /* 0x00003c00ff097807 */ /* 0x000fca0004000000 */
[----:B------:R-:W-:Y:S02]  /*20270*/  HFMA2 R10, R9.H0_H0, 3.0517578125e-05, 3.0517578125e-05, R8.H0_H0 ;  /* 0x02000200090a7831 */ /* 0x000fe40000040808 */
[----:B------:R-:W-:-:S03]  /*20280*/  FMUL R8, R17, 0.088397793471813201904 ;  /* 0x3db509e711087820 */ /* 0x000fc60000400000 */
[----:B------:R-:W-:-:S05]  /*20290*/  HADD2.F32 R11, -RZ, R10.H0_H0 ;  /* 0x2000000aff0b7230 */ /* 0x000fca0000004100 */
[----:B------:R-:W-:Y:S01]  /*202a0*/  FADD R11, R11, R4 ;  /* 0x000000040b0b7221 */ /* 0x000fe20000000000 */
[----:B------:R-:W-:-:S04]  /*202b0*/  F2FP.F16.F32.PACK_AB R4, RZ, R8 ;  /* 0x00000008ff04723e */ /* 0x000fc800000000ff */
[----:B------:R-:W-:Y:S02]  /*202c0*/  PRMT R6, R6, 0x5410, R4 ;  /* 0x0000541006067816 */ /* 0x000fe40000000004 */
[C---:B------:R-:W-:Y:S02]  /*202d0*/  HSETP2.GEU.AND P0, PT, |R4|.reuse.H0_H0, 8.523464202880859375e-06, 8.523464202880859375e-06, PT ;  /* 0x008f008f04007434 */ /* 0x040fe40003f0ea00 */
[----:B------:R-:W-:-:S05]  /*202e0*/  HSETP2.GT.AND P1, PT, |R4|.H0_H0, RZ.H0_H0, PT ;  /* 0x200000ff04007234 */ /* 0x000fca0003f24a00 */
[----:B------:R-:W-:-:S13]  /*202f0*/  PLOP3.LUT P0, PT, P0, P1, PT, 0xf2, 0x2f ;  /* 0x00000000002f781c */ /* 0x000fda0000703e72 */
[----:B------:R-:W-:-:S04]  /*20300*/  @!P0 FFMA R17, R8, -11.3125, R17 ;  /* 0xc135000008118823 */ /* 0x000fc80000000011 */
[----:B------:R-:W-:-:S05]  /*20310*/  @!P0 FFMA R8, R17, 0.088397793471813201904, R8 ;  /* 0x3db509e711088823 */ /* 0x000fca0000000008 */
[----:B------:R-:W-:-:S04]  /*20320*/  @!P0 F2FP.F16.F32.PACK_AB R9, RZ, R8 ;  /* 0x00000008ff09823e */ /* 0x000fc800000000ff */
[----:B------:R-:W-:-:S04]  /*20330*/  @!P0 PRMT R6, R6, 0x5410, R9 ;  /* 0x0000541006068816 */ /* 0x000fc80000000009 */
[----:B------:R-:W-:Y:S01]  /*20340*/  PRMT R15, R6, 0x7610, R15 ;  /* 0x00007610060f7816 */ /* 0x000fe2000000000f */
[----:B------:R-:W-:Y:S01]  /*20350*/  HADD2.F32 R4, -RZ, R6.H1_H1 ;  /* 0x30000006ff047230 */ /* 0x000fe20000004100 */
[----:B------:R-:W-:-:S03]  /*20360*/  HSETP2.EQ.AND P0, P3, R6.H1_H1, 0.0226898193359375, 0.007297515869140625, PT ;  /* 0x25cf1f7906007434 */ /* 0x000fc60003b02c00 */
[----:B------:R-:W-:Y:S01]  /*20370*/  STS.U16 [R7], R15 ;  /* 0x0000000f07007388 */ /* 0x000fe20000000400 */
[----:B------:R-:W-:Y:S01]  /*20380*/  FFMA R8, R4, 1.4426950216293334961, -RZ ;  /* 0x3fb8aa3b04087823 */ /* 0x000fe200000008ff */
[----:B------:R-:W-:Y:S02]  /*20390*/  SEL R14, RZ, 0x3c00, !P0 ;  /* 0x00003c00ff0e7807 */ /* 0x000fe40004000000 */
[----:B------:R-:W0:Y:S01]  /*203a0*/  LDS.U16 R4, [R7+0x6] ;  /* 0x0000060007047984 */ /* 0x000e220000000400 */
[----:B------:R-:W-:Y:S02]  /*203b0*/  HSETP2.EQ.AND P1, P0, R6.H1_H1, -2.966796875, -2.615234375, PT ;  /* 0xc1efc13b06007434 */ /* 0x000fe40003822c00 */
[----:B------:R-:W1:Y:S03]  /*203c0*/  MUFU.EX2 R8, R8 ;  /* 0x0000000800087308 */ /* 0x000e660000000800 */
[----:B------:R-:W-:-:S02]  /*203d0*/  SEL R6, RZ, 0x3c00, !P1 ;  /* 0x00003c00ff067807 */ /* 0x000fc40004800000 */
[----:B-1----:R-:W-:-:S05]  /*203e0*/  F2FP.F16.F32.PACK_AB R9, RZ, R8 ;  /* 0x00000008ff09723e */ /* 0x002fca00000000ff */
[----:B------:R-:W-:Y:S01]  /*203f0*/  HFMA2 R9, R14.H0_H0, -0.0009765625, -0.0009765625, R9.H0_H0 ;  /* 0x940094000e097831 */ /* 0x000fe20000040809 */
[----:B------:R-:W-:-:S05]  /*20400*/  SEL R14, RZ, 0x3c00, !P3 ;  /* 0x00003c00ff0e7807 */ /* 0x000fca0005800000 */
[----:B------:R-:W-:-:S04]  /*20410*/  HFMA2 R9, R14.H0_H0, -0.0009765625, -0.0009765625, R9.H0_H0 ;  /* 0x940094000e097831 */ /* 0x000fc80000040809 */
[----:B------:R-:W-:Y:S01]  /*20420*/  HFMA2 R6, R6.H0_H0, 6.103515625e-05, 6.103515625e-05, R9.H0_H0 ;  /* 0x0400040006067831 */ /* 0x000fe20000040809 */
[----:B------:R-:W-:Y:S01]  /*20430*/  SEL R9, RZ, 0x3c00, !P0 ;  /* 0x00003c00ff097807 */ /* 0x000fe20004000000 */
[----:B0-----:R-:W-:-:S04]  /*20440*/  HADD2.F32 R13, -RZ, R4.H0_H0 ;  /* 0x20000004ff0d7230 */ /* 0x001fc80000004100 */
        /* <DEDUP_REMOVED lines=12> */
[----:B------:R-:W-:-:S05]  /*20510*/  @!P0 PRMT R6, R6, 0x5410, R14 ;  /* 0x0000541006068816 */ /* 0x000fca000000000e */
[----:B------:R-:W-:Y:S01]  /*20520*/  HADD2.F32 R4, -RZ, R6.H1_H1 ;  /* 0x30000006ff047230 */ /* 0x000fe20000004100 */
[----:B------:R-:W-:-:S04]  /*20530*/  HSETP2.EQ.AND P0, P3, R6.H1_H1, 0.0226898193359375, 0.007297515869140625, PT ;  /* 0x25cf1f7906007434 */ /* 0x000fc80003b02c00 */
[----:B------:R-:W-:Y:S01]  /*20540*/  FFMA R8, R4, 1.4426950216293334961, -RZ ;  /* 0x3fb8aa3b04087823 */ /* 0x000fe200000008ff */
[----:B------:R-:W-:Y:S01]  /*20550*/  SEL R14, RZ, 0x3c00, !P0 ;  /* 0x00003c00ff0e7807 */ /* 0x000fe20004000000 */
[----:B------:R-:W0:Y:S01]  /*20560*/  LDS.U16 R4, [R7+0x8] ;  /* 0x0000080007047984 */ /* 0x000e220000000400 */
[----:B------:R-:W-:-:S03]  /*20570*/  HSETP2.EQ.AND P1, P0, R6.H1_H1, -2.966796875, -2.615234375, PT ;  /* 0xc1efc13b06007434 */ /* 0x000fc60003822c00 */
[----:B------:R-:W1:Y:S02]  /*20580*/  MUFU.EX2 R8, R8 ;  /* 0x0000000800087308 */ /* 0x000e640000000800 */
[----:B-1----:R-:W-:-:S05]  /*20590*/  F2FP.F16.F32.PACK_AB R9, RZ, R8 ;  /* 0x00000008ff09723e */ /* 0x002fca00000000ff */
[----:B------:R-:W-:Y:S01]  /*205a0*/  HFMA2 R9, R14.H0_H0, -0.0009765625, -0.0009765625, R9.H0_H0 ;  /* 0x940094000e097831 */ /* 0x000fe20000040809 */
[----:B------:R-:W-:-:S05]  /*205b0*/  SEL R14, RZ, 0x3c00, !P3 ;  /* 0x00003c00ff0e7807 */ /* 0x000fca0005800000 */
[----:B------:R-:W-:Y:S01]  /*205c0*/  HFMA2 R9, R14.H0_H0, -0.0009765625, -0.0009765625, R9.H0_H0 ;  /* 0x940094000e097831 */ /* 0x000fe20000040809 */
[----:B------:R-:W-:Y:S02]  /*205d0*/  PRMT R14, R10, 0x7610, R14 ;  /* 0x000076100a0e7816 */ /* 0x000fe4000000000e */
[----:B------:R-:W-:-:S03]  /*205e0*/  SEL R10, RZ, 0x3c00, !P1 ;  /* 0x00003c00ff0a7807 */ /* 0x000fc60004800000 */
[----:B------:R1:W-:Y:S02]  /*205f0*/  STS.U16 [R7+0x2], R14 ;  /* 0x0000020e07007388 */ /* 0x0003e40000000400 */
[----:B------:R-:W-:Y:S01]  /*20600*/  HFMA2 R8, R10.H0_H0, 6.103515625e-05, 6.103515625e-05, R9.H0_H0 ;  /* 0x040004000a087831 */ /* 0x000fe20000040809 */
[----:B------:R-:W-:Y:S01]  /*20610*/  SEL R9, RZ, 0x3c00, !P0 ;  /* 0x00003c00ff097807 */ /* 0x000fe20004000000 */
[----:B0-----:R-:W-:-:S04]  /*20620*/  HADD2.F32 R4, -RZ, R4.H0_H0 ;  /* 0x20000004ff047230 */ /* 0x001fc80000004100 */
[----:B------:R-:W-:Y:S02]  /*20630*/  HFMA2 R8, R9.H0_H0, 3.0517578125e-05, 3.0517578125e-05, R8.H0_H0 ;  /* 0x0200020009087831 */ /* 0x000fe40000040808 */
[----:B------:R-:W-:-:S03]  /*20640*/  FMUL R9, R4, 0.088397793471813201904 ;  /* 0x3db509e704097820 */ /* 0x000fc60000400000 */
[----:B------:R-:W-:Y:S02]  /*20650*/  HADD2.F32 R10, -RZ, R8.H0_H0 ;  /* 0x20000008ff0a7230 */ /* 0x000fe40000004100 */
[----:B------:R-:W-:-:S03]  /*20660*/  F2FP.F16.F32.PACK_AB R13, RZ, R9 ;  /* 0x00000009ff0d723e */ /* 0x000fc600000000ff */
[----:B------:R-:W-:Y:S02]  /*20670*/  FADD R10, R11, R10 ;  /* 0x0000000a0b0a7221 */ /* 0x000fe40000000000 */
        /* <DEDUP_REMOVED lines=10> */
[----:B-1----:R-:W-:Y:S01]  /*20720*/  SEL R14, RZ, 0x3c00, !P0 ;  /* 0x00003c00ff0e7807 */ /* 0x002fe20004000000 */
[----:B------:R-:W0:Y:S01]  /*20730*/  LDS.U16 R4, [R7+0xa] ;  /* 0x00000a0007047984 */ /* 0x000e220000000400 */
[----:B------:R-:W-:Y:S02]  /*20740*/  HSETP2.EQ.AND P1, P0, R13.H0_H0, -2.966796875, -2.615234375, PT ;  /* 0xc1efc13b0d007434 */ /* 0x000fe40003822800 */
[----:B------:R-:W-:Y:S01]  /*20750*/  PRMT R13, R6, 0x7610, R13 ;  /* 0x00007610060d7816 */ /* 0x000fe2000000000d */
[----:B------:R-:W1:Y:S02]  /*20760*/  MUFU.EX2 R9, R9 ;  /* 0x0000000900097308 */ /* 0x000e640000000800 */
[----:B------:R-:W-:Y:S02]  /*20770*/  SEL R6, RZ, 0x3c00, !P1 ;  /* 0x00003c00ff067807 */ /* 0x000fe40004800000 */
[----:B------:R2:W-:Y:S01]  /*20780*/  STS.U16 [R7+0x4], R13 ;  /* 0x0000040d07007388 */ /* 0x0005e20000000400 */
[----:B-1----:R-:W-:-:S02]  /*20790*/  F2FP.F16.F32.PACK_AB R11, RZ, R9 ;  /* 0x00000009ff0b723e */ /* 0x002fc400000000ff */
[----:B------:R-:W-:-:S03]  /*207a0*/  SEL R9, RZ, 0x3c00, !P0 ;  /* 0x00003c00ff097807 */ /* 0x000fc60004000000 */
[----:B------:R-:W-:Y:S01]  /*207b0*/  HFMA2 R11, R14.H0_H0, -0.0009765625, -0.0009765625, R11.H0_H0 ;  /* 0x940094000e0b7831 */ /* 0x000fe2000004080b */
[----:B------:R-:W-:-:S05]  /*207c0*/  SEL R14, RZ, 0x3c00, !P3 ;  /* 0x00003c00ff0e7807 */ /* 0x000fca0005800000 */
[----:B------:R-:W-:-:S04]  /*207d0*/  HFMA2 R11, R14.H0_H0, -0.0009765625, -0.0009765625, R11.H0_H0 ;  /* 0x940094000e0b7831 */ /* 0x000fc8000004080b */
[----:B------:R-:W-:-:S04]  /*207e0*/  HFMA2 R6, R6.H0_H0, 6.103515625e-05, 6.103515625e-05, R11.H0_H0 ;  /* 0x0400040006067831 */ /* 0x000fc8000004080b */
[----:B------:R-:W-:Y:S02]  /*207f0*/  HFMA2 R9, R9.H0_H0, 3.0517578125e-05, 3.0517578125e-05, R6.H0_H0 ;  /* 0x0200020009097831 */ /* 0x000fe40000040806 */
[----:B0-----:R-:W-:-:S03]  /*20800*/  HADD2.F32 R4, -RZ, R4.H0_H0 ;  /* 0x20000004ff047230 */ /* 0x001fc60000004100 */
[----:B------:R-:W-:Y:S02]  /*20810*/  HADD2.F32 R11, -RZ, R9.H0_H0 ;  /* 0x20000009ff0b7230 */ /* 0x000fe40000004100 */
[----:B------:R-:W-:-:S03]  /*20820*/  FMUL R6, R4, 0.088397793471813201904 ;  /* 0x3db509e704067820 */ /* 0x000fc60000400000 */
[----:B------:R-:W-:Y:S02]  /*20830*/  FADD R10, R10, R11 ;  /* 0x0000000b0a0a7221 */ /* 0x000fe40000000000 */
[----:B------:R-:W-:-:S05]  /*20840*/  F2FP.F16.F32.PACK_AB R11, RZ, R6 ;  /* 0x00000006ff0b723e */ /* 0x000fca00000000ff */
        /* <DEDUP_REMOVED lines=10> */
[----:B------:R-:W-:Y:S01]  /*208f0*/  SEL R14, RZ, 0x3c00, !P0 ;  /* 0x00003c00ff0e7807 */ /* 0x000fe20004000000 */
[----:B------:R-:W0:Y:S01]  /*20900*/  LDS.U16 R4, [R7+0xc] ;  /* 0x00000c0007047984 */ /* 0x000e220000000400 */
[----:B------:R-:W-:-:S03]  /*20910*/  HSETP2.EQ.AND P1, P0, R11.H0_H0, -2.966796875, -2.615234375, PT ;  /* 0xc1efc13b0b007434 */ /* 0x000fc60003822800 */
[----:B------:R-:W2:Y:S02]  /*20920*/  MUFU.EX2 R6, R6 ;  /* 0x0000000600067308 */ /* 0x000ea40000000800 */
[----:B------:R-:W-:Y:S02]  /*20930*/  SEL R11, RZ, 0x3c00, !P0 ;  /* 0x00003c00ff0b7807 */ /* 0x000fe40004000000 */
[----:B--2---:R-:W-:-:S05]  /*20940*/  F2FP.F16.F32.PACK_AB R13, RZ, R6 ;  /* 0x00000006ff0d723e */ /* 0x004fca00000000ff */
[----:B------:R-:W-:Y:S01]  /*20950*/  HFMA2 R13, R14.H0_H0, -0.0009765625, -0.0009765625, R13.H0_H0 ;  /* 0x940094000e0d7831 */ /* 0x000fe2000004080d */
[----:B------:R-:W-:-:S05]  /*20960*/  SEL R14, RZ, 0x3c00, !P3 ;  /* 0x00003c00ff0e7807 */ /* 0x000fca0005800000 */
[----:B------:R-:W-:Y:S01]  /*20970*/  HFMA2 R13, R14.H0_H0, -0.0009765625, -0.0009765625, R13.H0_H0 ;  /* 0x940094000e0d7831 */ /* 0x000fe2000004080d */
[----:B------:R-:W-:Y:S02]  /*20980*/  PRMT R14, R8, 0x7610, R14 ;  /* 0x00007610080e7816 */ /* 0x000fe4000000000e */
[----:B------:R-:W-:-:S03]  /*20990*/  SEL R8, RZ, 0x3c00, !P1 ;  /* 0x00003c00ff087807 */ /* 0x000fc60004800000 */
[----:B------:R1:W-:Y:S02]  /*209a0*/  STS.U16 [R7+0x6], R14 ;  /* 0x0000060e07007388 */ /* 0x0003e40000000400 */
[----:B------:R-:W-:Y:S02]  /*209b0*/  HFMA2 R8, R8.H0_H0, 6.103515625e-05, 6.103515625e-05, R13.H0_H0 ;  /* 0x0400040008087831 */ /* 0x000fe4000004080d */
[----:B0-----:R-:W-:Y:S02]  /*209c0*/  HADD2.F32 R4, -RZ, R4.H0_H0 ;  /* 0x20000004ff047230 */ /* 0x001fe40000004100 */
[----:B------:R-:W-:-:S03]  /*209d0*/  HFMA2 R8, R11.H0_H0, 3.0517578125e-05, 3.0517578125e-05, R8.H0_H0 ;  /* 0x020002000b087831 */ /* 0x000fc60000040808 */
[----:B------:R-:W-:Y:S02]  /*209e0*/  FMUL R6, R4, 0.088397793471813201904 ;  /* 0x3db509e704067820 */ /* 0x000fe40000400000 */
[----:B------:R-:W-:-:S05]  /*209f0*/  HADD2.F32 R11, -RZ, R8.H0_H0 ;  /* 0x20000008ff0b7230 */ /* 0x000fca0000004100 */
[----:B------:R-:W-:Y:S01]  /*20a00*/  FADD R10, R10, R11 ;  /* 0x0000000b0a0a7221 */ /* 0x000fe20000000000 */
[----:B------:R-:W-:-:S05]  /*20a10*/  F2FP.F16.F32.PACK_AB R11, RZ, R6 ;  /* 0x00000006ff0b723e */ /* 0x000fca00000000ff */
[C---:B------:R-:W-:Y:S02]  /*20a20*/  HSETP2.GEU.AND P0, PT, |R11|.reuse.H0_H0, 8.523464202880859375e-06, 8.523464202880859375e-06, PT ;  /* 0x008f008f0b007434 */ /* 0x040fe40003f0ea00 */
[----:B------:R-:W-:-:S05]  /*20a30*/  HSETP2.GT.AND P1, PT, |R11|.H0_H0, RZ.H0_H0, PT ;  /* 0x200000ff0b007234 */ /* 0x000fca0003f24a00 */
[----:B------:R-:W-:-:S13]  /*20a40*/  PLOP3.LUT P0, PT, P0, P1, PT, 0xf2, 0x2f ;  /* 0x00000000002f781c */ /* 0x000fda0000703e72 */
[----:B------:R-:W-:-:S04]  /*20a50*/  @!P0 FFMA R31, R6, -11.3125, R4 ;  /* 0xc1350000061f8823 */ /* 0x000fc80000000004 */
[----:B------:R-:W-:-:S05]  /*20a60*/  @!P0 FFMA R31, R31, 0.088397793471813201904, R6 ;  /* 0x3db509e71f1f8823 */ /* 0x000fca0000000006 */
[----:B------:R-:W-:-:S04]  /*20a70*/  @!P0 F2FP.F16.F32.PACK_AB R31, RZ, R31 ;  /* 0x0000001fff1f823e */ /* 0x000fc800000000ff */
[----:B------:R-:W-:Y:S01]  /*20a80*/  @!P0 PRMT R11, R31, 0x7610, R11 ;  /* 0x000076101f0b8816 */ /* 0x000fe2000000000b */
[----:B------:R-:W-:-:S04]  /*20a90*/  HFMA2 R31, -RZ, RZ, 0, 0 ;  /* 0x00000000ff1f7431 */ /* 0x000fc800000001ff */
[----:B------:R-:W-:Y:S01]  /*20aa0*/  HADD2.F32 R4, -RZ, R11.H0_H0 ;  /* 0x2000000bff047230 */ /* 0x000fe20000004100 */
[----:B------:R-:W-:-:S04]  /*20ab0*/  HSETP2.EQ.AND P0, P3, R11.H0_H0, 0.0226898193359375, 0.007297515869140625, PT ;  /* 0x25cf1f790b007434 */ /* 0x000fc80003b02800 */
[----:B------:R-:W-:Y:S01]  /*20ac0*/  FFMA R6, R4, 1.4426950216293334961, -RZ ;  /* 0x3fb8aa3b04067823 */ /* 0x000fe200000008ff */
[----:B-1----:R-:W-:Y:S01]  /*20ad0*/  SEL R14, RZ, 0x3c00, !P0 ;  /* 0x00003c00ff0e7807 */ /* 0x002fe20004000000 */
[----:B------:R-:W0:Y:S01]  /*20ae0*/  LDS.U16 R4, [R7+0xe] ;  /* 0x00000e0007047984 */ /* 0x000e220000000400 */
[----:B------:R-:W-:Y:S02]  /*20af0*/  HSETP2.EQ.AND P1, P0, R11.H0_H0, -2.966796875, -2.615234375, PT ;  /* 0xc1efc13b0b007434 */ /* 0x000fe40003822800 */
[----:B------:R-:W-:Y:S01]  /*20b00*/  PRMT R11, R9, 0x7610, R11 ;  /* 0x00007610090b7816 */ /* 0x000fe2000000000b */
[----:B------:R-:W1:Y:S04]  /*20b10*/  MUFU.EX2 R6, R6 ;  /* 0x0000000600067308 */ /* 0x000e680000000800 */
[----:B------:R2:W-:Y:S01]  /*20b20*/  STS.U16 [R7+0x8], R11 ;  /* 0x0000080b07007388 */ /* 0x0005e20000000400 */
[----:B-1----:R-:W-:-:S02]  /*20b30*/  F2FP.F16.F32.PACK_AB R13, RZ, R6 ;  /* 0x00000006ff0d723e */ /* 0x002fc400000000ff */
[----:B------:R-:W-:-:S03]  /*20b40*/  SEL R6, RZ, 0x3c00, !P0 ;  /* 0x00003c00ff067807 */ /* 0x000fc60004000000 */
[----:B------:R-:W-:Y:S01]  /*20b50*/  HFMA2 R13, R14.H0_H0, -0.0009765625, -0.0009765625, R13.H0_H0 ;  /* 0x940094000e0d7831 */ /* 0x000fe2000004080d */
[----:B------:R-:W-:-:S05]  /*20b60*/  SEL R14, RZ, 0x3c00, !P3 ;  /* 0x00003c00ff0e7807 */ /* 0x000fca0005800000 */
[----:B------:R-:W-:Y:S01]  /*20b70*/  HFMA2 R13, R14.H0_H0, -0.0009765625, -0.0009765625, R13.H0_H0 ;  /* 0x940094000e0d7831 */ /* 0x000fe2000004080d */
[----:B------:R-:W-:-:S05]  /*20b80*/  SEL R14, RZ, 0x3c00, !P1 ;  /* 0x00003c00ff0e7807 */ /* 0x000fca0004800000 */
[----:B------:R-:W-:Y:S02]  /*20b90*/  HFMA2 R13, R14.H0_H0, 6.103515625e-05, 6.103515625e-05, R13.H0_H0 ;  /* 0x040004000e0d7831 */ /* 0x000fe4000004080d */
[----:B0-----:R-:W-:Y:S02]  /*20ba0*/  HADD2.F32 R4, -RZ, R4.H0_H0 ;  /* 0x20000004ff047230 */ /* 0x001fe40000004100 */
[----:B------:R-:W-:-:S03]  /*20bb0*/  HFMA2 R13, R6.H0_H0, 3.0517578125e-05, 3.0517578125e-05, R13.H0_H0 ;  /* 0x02000200060d7831 */ /* 0x000fc6000004080d */
[----:B------:R-:W-:Y:S02]  /*20bc0*/  FMUL R6, R4, 0.088397793471813201904 ;  /* 0x3db509e704067820 */ /* 0x000fe40000400000 */
[----:B------:R-:W-:Y:S01]  /*20bd0*/  HADD2.F32 R9, -RZ, R13.H0_H0 ;  /* 0x2000000dff097230 */ /* 0x000fe20000004100 */
[----:B------:R0:W-:Y:S04]  /*20be0*/  STS.U16 [R7+0xc], R13 ;  /* 0x00000c0d07007388 */ /* 0x0001e80000000400 */
[----:B------:R-:W-:Y:S01]  /*20bf0*/  FADD R10, R10, R9 ;  /* 0x000000090a0a7221 */ /* 0x000fe20000000000 */
[----:B------:R-:W-:-:S05]  /*20c00*/  F2FP.F16.F32.PACK_AB R9, RZ, R6 ;  /* 0x00000006ff09723e */ /* 0x000fca00000000ff */
[C---:B------:R-:W-:Y:S02]  /*20c10*/  HSETP2.GEU.AND P0, PT, |R9|.reuse.H0_H0, 8.523464202880859375e-06, 8.523464202880859375e-06, PT ;  /* 0x008f008f09007434 */ /* 0x040fe40003f0ea00 */
[----:B------:R-:W-:-:S05]  /*20c20*/  HSETP2.GT.AND P1, PT, |R9|.H0_H0, RZ.H0_H0, PT ;  /* 0x200000ff09007234 */ /* 0x000fca0003f24a00 */
[----:B------:R-:W-:-:S13]  /*20c30*/  PLOP3.LUT P0, PT, P0, P1, PT, 0xf2, 0x2f ;  /* 0x00000000002f781c */ /* 0x000fda0000703e72 */
[----:B--2---:R-:W-:-:S04]  /*20c40*/  @!P0 FFMA R11, R6, -11.3125, R4 ;  /* 0xc1350000060b8823 */ /* 0x004fc80000000004 */
[----:B------:R-:W-:-:S05]  /*20c50*/  @!P0 FFMA R11, R11, 0.088397793471813201904, R6 ;  /* 0x3db509e70b0b8823 */ /* 0x000fca0000000006 */
[----:B------:R-:W-:-:S04]  /*20c60*/  @!P0 F2FP.F16.F32.PACK_AB R11, RZ, R11 ;  /* 0x0000000bff0b823e */ /* 0x000fc800000000ff */
[----:B------:R-:W-:-:S05]  /*20c70*/  @!P0 PRMT R9, R11, 0x7610, R9 ;  /* 0x000076100b098816 */ /* 0x000fca0000000009 */
[----:B------:R-:W-:Y:S01]  /*20c80*/  HADD2.F32 R4, -RZ, R9.H0_H0 ;  /* 0x20000009ff047230 */ /* 0x000fe20000004100 */
[----:B------:R-:W-:-:S04]  /*20c90*/  HSETP2.EQ.AND P0, P3, R9.H0_H0, 0.0226898193359375, 0.007297515869140625, PT ;  /* 0x25cf1f7909007434 */ /* 0x000fc80003b02800 */
[----:B------:R-:W-:Y:S01]  /*20ca0*/  FFMA R4, R4, 1.4426950216293334961, -RZ ;  /* 0x3fb8aa3b04047823 */ /* 0x000fe200000008ff */
[----:B------:R-:W-:Y:S02]  /*20cb0*/  SEL R11, RZ, 0x3c00, !P0 ;  /* 0x00003c00ff0b7807 */ /* 0x000fe40004000000 */
[----:B------:R-:W-:Y:S02]  /*20cc0*/  HSETP2.EQ.AND P1, P0, R9.H0_H0, -2.966796875, -2.615234375, PT ;  /* 0xc1efc13b09007434 */ /* 0x000fe40003822800 */
[----:B------:R-:W-:Y:S01]  /*20cd0*/  SEL R9, RZ, 0x3c00, !P3 ;  /* 0x00003c00ff097807 */ /* 0x000fe20005800000 */
[----:B------:R-:W1:Y:S02]  /*20ce0*/  MUFU.EX2 R4, R4 ;  /* 0x0000000400047308 */ /* 0x000e640000000800 */
[----:B------:R-:W-:Y:S02]  /*20cf0*/  SEL R17, RZ, 0x3c00, !P0 ;  /* 0x00003c00ff117807 */ /* 0x000fe40004000000 */
[----:B------:R-:W-:-:S02]  /*20d00*/  ISETP.GT.U32.AND P0, PT, R21, 0x3, PT ;  /* 0x000000031500780c */ /* 0x000fc40003f04070 */
[----:B-1----:R-:W-:Y:S02]  /*20d10*/  F2FP.F16.F32.PACK_AB R6, RZ, R4 ;  /* 0x00000004ff06723e */ /* 0x002fe400000000ff */
[----:B------:R-:W-:-:S03]  /*20d20*/  MOV R4, 0xffffffff ;  /* 0xffffffff00047802 */ /* 0x000fc60000000f00 */
[----:B------:R-:W-:-:S04]  /*20d30*/  HFMA2 R6, R11.H0_H0, -0.0009765625, -0.0009765625, R6.H0_H0 ;  /* 0x940094000b067831 */ /* 0x000fc80000040806 */
[----:B------:R-:W-:Y:S01]  /*20d40*/  HFMA2 R6, R9.H0_H0, -0.0009765625, -0.0009765625, R6.H0_H0 ;  /* 0x9400940009067831 */ /* 0x000fe20000040806 */
[----:B------:R-:W-:-:S05]  /*20d50*/  SEL R9, RZ, 0x3c00, !P1 ;  /* 0x00003c00ff097807 */ /* 0x000fca0004800000 */
[----:B------:R-:W-:Y:S01]  /*20d60*/  HFMA2 R6, R9.H0_H0, 6.103515625e-05, 6.103515625e-05, R6.H0_H0 ;  /* 0x0400040009067831 */ /* 0x000fe20000040806 */
[----:B------:R-:W-:-:S03]  /*20d70*/  MOV R9, 0x1f ;  /* 0x0000001f00097802 */ /* 0x000fc60000000f00 */
[----:B------:R-:W-:Y:S02]  /*20d80*/  HFMA2 R17, R17.H0_H0, 3.0517578125e-05, 3.0517578125e-05, R6.H0_H0 ;  /* 0x0200020011117831 */ /* 0x000fe40000040806 */
[----:B------:R-:W-:-:S03]  /*20d90*/  HFMA2 R6, -RZ, RZ, 0, 9.5367431640625e-07 ;  /* 0x00000010ff067431 */ /* 0x000fc600000001ff */
[----:B------:R-:W-:Y:S01]  /*20da0*/  HADD2.F32 R11, -RZ, R17.H0_H0 ;  /* 0x20000011ff0b7230 */ /* 0x000fe20000004100 */
[----:B------:R0:W-:Y:S04]  /*20db0*/  STS.U16 [R7+0xe], R17 ;  /* 0x00000e1107007388 */ /* 0x0001e80000000400 */
[----:B------:R-:W-:-:S07]  /*20dc0*/  FADD R11, R10, R11 ;  /* 0x0000000b0a0b7221 */ /* 0x000fce0000000000 */
[----:B0-----:R-:W-:Y:S05]  /*20dd0*/  WARPSYNC.COLLECTIVE R4, `(.L_x_491) ;  /* 0x0000000004087348 */ /* 0x001fea0003c00000 */
[----:B------:R1:W2:Y:S02]  /*20de0*/  SHFL.DOWN P1, R10, R11, R6, R9 ;  /* 0x080000060b0a7389 */ /* 0x0002a40000020009 */
[----:B012---:R-:W-:Y:S05]  /*20df0*/  ENDCOLLECTIVE ;  /* 0x000000000000791b */ /* 0x007fea0003800000 */
.L_x_491:
[----:B------:R-:W-:Y:S01]  /*20e00*/  HFMA2 R6, -RZ, RZ, 0, 4.76837158203125e-07 ;  /* 0x00000008ff067431 */ /* 0x000fe200000001ff */
[----:B------:R-:W-:-:S05]  /*20e10*/  MOV R18, R10 ;  /* 0x0000000a00127202 */ /* 0x000fca0000000f00 */
[----:B------:R-:W-:-:S05]  /*20e20*/  FADD R18, R11, R18 ;  /* 0x000000120b127221 */ /* 0x000fca0000000000 */
[----:B------:R-:W-:-:S07]  /*20e30*/  MOV R11, R18 ;  /* 0x00000012000b7202 */ /* 0x000fce0000000f00 */
[----:B------:R-:W-:Y:S05]  /*20e40*/  WARPSYNC.COLLECTIVE R4, `(.L_x_492) ;  /* 0x0000000004087348 */ /* 0x000fea0003c00000 */
[----:B------:R0:W1:Y:S02]  /*20e50*/  SHFL.DOWN P1, R10, R11, R6, R9 ;  /* 0x080000060b0a7389 */ /* 0x0000640000020009 */
[----:B01----:R-:W-:Y:S05]  /*20e60*/  ENDCOLLECTIVE ;  /* 0x000000000000791b */ /* 0x003fea0003800000 */
.L_x_492:
[----:B------:R-:W-:Y:S01]  /*20e70*/  HFMA2 R6, -RZ, RZ, 0, 2.384185791015625e-07 ;  /* 0x00000004ff067431 */ /* 0x000fe200000001ff */
[----:B------:R-:W-:-:S05]  /*20e80*/  MOV R15, R10 ;  /* 0x0000000a000f7202 */ /* 0x000fca0000000f00 */
[----:B------:R-:W-:-:S05]  /*20e90*/  FADD R16, R18, R15 ;  /* 0x0000000f12107221 */ /* 0x000fca0000000000 */
[----:B------:R-:W-:-:S07]  /*20ea0*/  MOV R11, R16 ;  /* 0x00000010000b7202 */ /* 0x000fce0000000f00 */
[----:B------:R-:W-:Y:S05]  /*20eb0*/  WARPSYNC.COLLECTIVE R4, `(.L_x_493) ;  /* 0x0000000004087348 */ /* 0x000fea0003c00000 */
[----:B------:R0:W1:Y:S02]  /*20ec0*/  SHFL.DOWN P1, R10, R11, R6, R9 ;  /* 0x080000060b0a7389 */ /* 0x0000640000020009 */
[----:B01----:R-:W-:Y:S05]  /*20ed0*/  ENDCOLLECTIVE ;  /* 0x000000000000791b */ /* 0x003fea0003800000 */
.L_x_493:
[----:B------:R-:W-:Y:S01]  /*20ee0*/  HFMA2 R6, -RZ, RZ, 0, 1.1920928955078125e-07 ;  /* 0x00000002ff067431 */ /* 0x000fe200000001ff */
[----:B------:R-:W-:-:S05]  /*20ef0*/  MOV R15, R10 ;  /* 0x0000000a000f7202 */ /* 0x000fca0000000f00 */
[----:B------:R-:W-:Y:S01]  /*20f00*/  FADD R15, R16, R15 ;  /* 0x0000000f100f7221 */ /* 0x000fe20000000000 */
[----:B------:R-:W-:-:S04]  /*20f10*/  MOV R16, 0x0 ;  /* 0x0000000000107802 */ /* 0x000fc80000000f00 */
[----:B------:R-:W-:-:S07]  /*20f20*/  MOV R11, R15 ;  /* 0x0000000f000b7202 */ /* 0x000fce0000000f00 */
[----:B------:R-:W-:Y:S05]  /*20f30*/  WARPSYNC.COLLECTIVE R4, `(.L_x_494) ;  /* 0x0000000004087348 */ /* 0x000fea0003c00000 */
[----:B------:R0:W1:Y:S02]  /*20f40*/  SHFL.DOWN P1, R10, R11, R6, R9 ;  /* 0x080000060b0a7389 */ /* 0x0000640000020009 */
[----:B01----:R-:W-:Y:S05]  /*20f50*/  ENDCOLLECTIVE ;  /* 0x000000000000791b */ /* 0x003fea0003800000 */
.L_x_494:
[----:B------:R-:W-:Y:S01]  /*20f60*/  HFMA2 R6, -RZ, RZ, 0, 5.9604644775390625e-08 ;  /* 0x00000001ff067431 */ /* 0x000fe200000001ff */
[----:B------:R-:W-:-:S05]  /*20f70*/  MOV R14, R10 ;  /* 0x0000000a000e7202 */ /* 0x000fca0000000f00 */
[----:B------:R-:W-:Y:S01]  /*20f80*/  FADD R14, R15, R14 ;  /* 0x0000000e0f0e7221 */ /* 0x000fe20000000000 */
[----:B------:R-:W-:-:S04]  /*20f90*/  PRMT R15, R8, 0x7610, R15 ;  /* 0x00007610080f7816 */ /* 0x000fc8000000000f */
[----:B------:R-:W-:Y:S01]  /*20fa0*/  MOV R11, R14 ;  /* 0x0000000e000b7202 */ /* 0x000fe20000000f00 */
[----:B------:R0:W-:Y:S06]  /*20fb0*/  STS.U16 [R7+0xa], R15 ;  /* 0x00000a0f07007388 */ /* 0x0001ec0000000400 */
[----:B0-----:R-:W-:Y:S05]  /*20fc0*/  WARPSYNC.COLLECTIVE R4, `(.L_x_495) ;  /* 0x0000000004087348 */ /* 0x001fea0003c00000 */
[----:B------:R1:W2:Y:S02]  /*20fd0*/  SHFL.DOWN P1, R10, R11, R6, R9 ;  /* 0x080000060b0a7389 */ /* 0x0002a40000020009 */
[----:B012---:R-:W-:Y:S05]  /*20fe0*/  ENDCOLLECTIVE ;  /* 0x000000000000791b */ /* 0x007fea0003800000 */
.L_x_495:
[----:B------:R-:W-:Y:S02]  /*20ff0*/  MOV R19, R10 ;  /* 0x0000000a00137202 */ /* 0x000fe40000000f00 */
[----:B------:R-:W-:-:S03]  /*21000*/  @!P0 IADD3 R10, PT, PT, R5, 0x800, RZ ;  /* 0x00000800050a8810 */ /* 0x000fc60007ffe0ff */
[----:B------:R-:W-:Y:S01]  /*21010*/  FADD R19, R14, R19 ;  /* 0x000000130e137221 */ /* 0x000fe20000000000 */
[----:B------:R-:W-:-:S04]  /*21020*/  @!P0 LEA R10, R29, R10, 0x18 ;  /* 0x0000000a1d0a8211 */ /* 0x000fc800078ec0ff */
[----:B------:R-:W-:Y:S01]  /*21030*/  @!P0 LEA R8, R21, R10, 0x2 ;  /* 0x0000000a15088211 */ /* 0x000fe200078e10ff */
[----:B------:R0:W-:Y:S06]  /*21040*/  @!P2 STS [R22], R19 ;  /* 0x000000131600a388 */ /* 0x0001ec0000000800 */
[----:B0-----:R-:W-:Y:S05]  /*21050*/  WARPSYNC.COLLECTIVE.ALL `(.L_x_496) ;  /* 0x0000000000147948 */ /* 0x001fea0003c00000 */
[----:B------:R-:W-:-:S04]  /*21060*/  SHF.L.U32 R16, R16, 0x10, RZ ;  /* 0x0000001010107819 */ /* 0x000fc800000006ff */
[----:B------:R-:W-:-:S05]  /*21070*/  LOP3.LUT R16, R16, 0xf, R31, 0xf8, !PT ;  /* 0x0000000f10107812 */ /* 0x000fca00078ef81f */
[----:B------:R1:W-:Y:S02]  /*21080*/  BAR.SYNC.DEFER_BLOCKING R16, R16 ;  /* 0x000000100000731d */ /* 0x0003e40000010000 */
[----:B-1----:R-:W-:-:S04]  /*21090*/  SHF.R.U32 R16, R16, 0x10, RZ ;  /* 0x0000001010107819 */ /* 0x002fc800000016ff */
[----:B0-----:R-:W-:Y:S05]  /*210a0*/  ENDCOLLECTIVE ;  /* 0x000000000000791b */ /* 0x001fea0003800000 */
.L_x_496:
[----:B------:R-:W0:Y:S02]  /*210b0*/  @!P0 LDS R6, [R8] ;  /* 0x0000000008068984 */ /* 0x000e240000000800 */
[----:B0-----:R-:W-:Y:S01]  /*210c0*/  @!P0 MOV R19, R6 ;  /* 0x0000000600138202 */ /* 0x001fe20000000f00 */
[----:B------:R-:W-:Y:S01]  /*210d0*/  HFMA2 R6, -RZ, RZ, 0, 1.1920928955078125e-07 ;  /* 0x00000002ff067431 */ /* 0x000fe200000001ff */
[----:B------:R-:W-:Y:S02]  /*210e0*/  ISETP.GT.U32.AND P0, PT, R24, -0x3, PT ;  /* 0xfffffffd1800780c */ /* 0x000fe40003f04070 */
[----:B------:R-:W-:-:S11]  /*210f0*/  MOV R11, R19 ;  /* 0x00000013000b7202 */ /* 0x000fd60000000f00 */
[----:B------:R-:W-:Y:S05]  /*21100*/  WARPSYNC.COLLECTIVE R4, `(.L_x_497) ;  /* 0x0000000004087348 */ /* 0x000fea0003c00000 */
[----:B------:R0:W1:Y:S02]  /*21110*/  SHFL.DOWN P1, R10, R11, R6, R9 ;  /* 0x080000060b0a7389 */ /* 0x0000640000020009 */
[----:B01----:R-:W-:Y:S05]  /*21120*/  ENDCOLLECTIVE ;  /* 0x000000000000791b */ /* 0x003fea0003800000 */
.L_x_497:
[----:B------:R-:W-:Y:S02]  /*21130*/  HFMA2 R6, -RZ, RZ, 0, 5.9604644775390625e-08 ;  /* 0x00000001ff067431 */ /* 0x000fe400000001ff */
[----:B------:R-:W-:-:S05]  /*21140*/  FADD R7, R10, R19 ;  /* 0x000000130a077221 */ /* 0x000fca0000000000 */
[----:B------:R-:W-:-:S07]  /*21150*/  MOV R11, R7 ;  /* 0x00000007000b7202 */ /* 0x000fce0000000f00 */
[----:B------:R-:W-:Y:S05]  /*21160*/  WARPSYNC.COLLECTIVE R4, `(.L_x_498) ;  /* 0x0000000004087348 */ /* 0x000fea0003c00000 */
[----:B------:R0:W1:Y:S02]  /*21170*/  SHFL.DOWN P1, R10, R11, R6, R9 ;  /* 0x080000060b0a7389 */ /* 0x0000640000020009 */
[----:B01----:R-:W-:Y:S05]  /*21180*/  ENDCOLLECTIVE ;  /* 0x000000000000791b */ /* 0x003fea0003800000 */
.L_x_498:
[----:B------:R-:W-:Y:S01]  /*21190*/  ISETP.NE.AND P1, PT, R21, RZ, PT ;  /* 0x000000ff1500720c */ /* 0x000fe20003f25270 */
[----:B------:R-:W-:-:S12]  /*211a0*/  FADD R10, R7, R10 ;  /* 0x0000000a070a7221 */ /* 0x000fd80000000000 */
[----:B------:R-:W-:-:S05]  /*211b0*/  @!P1 LEA R5, R29, R5, 0x18 ;  /* 0x000000051d059211 */ /* 0x000fca00078ec0ff */
[----:B------:R0:W-:Y:S02]  /*211c0*/  @!P1 STS [R5+0x810], R10 ;  /* 0x0008100a05009388 */ /* 0x0001e40000000800 */
[----:B0-----:R-:W-:Y:S05]  /*211d0*/  WARPSYNC.COLLECTIVE.ALL `(.L_x_499) ;  /* 0x0000000000187948 */ /* 0x001fea0003c00000 */
[----:B------:R-:W-:-:S00]  /*211e0*/  MEMBAR.ALL.CTA ;  /* 0x0000000000007992 */ /* 0x000fc00000008000 */
[----:B------:R-:W-:Y:S06]  /*211f0*/  MEMBAR.ALL.GPU ;  /* 0x0000000000007992 */ /* 0x000fec000000a000 */
[----:B------:R-:W-:-:S00]  /*21200*/  ERRBAR ;  /* 0x00000000000079ab */ /* 0x000fc00000000000 */
[----:B------:R-:W-:Y:S08]  /*21210*/  CGAERRBAR ;  /* 0x00000000000075ab */ /* 0x000ff00000000000 */
[----:B------:R-:W-:Y:S01]  /*21220*/  UCGABAR_ARV ;  /* 0x00000000000079c7 */ /* 0x000fe20008000000 */
[----:B0-----:R-:W-:Y:S05]  /*21230*/  ENDCOLLECTIVE ;  /* 0x000000000000791b */ /* 0x001fea0003800000 */
.L_x_499:
[----:B------:R-:W-:Y:S05]  /*21240*/  WARPSYNC.COLLECTIVE.ALL `(.L_x_500) ;  /* 0x00000000000c7948 */ /* 0x000fea0003c00000 */
[----:B------:R-:W-:Y:S01]  /*21250*/  UCGABAR_WAIT ;  /* 0x0000000000007dc7 */ /* 0x000fe20008000000 */
[----:B------:R-:W-:Y:S01]  /*21260*/  CCTL.IVALL ;  /* 0x00000000ff00798f */ /* 0x000fe20002000000 */
[----:B------:R-:W-:Y:S05]  /*21270*/  ENDCOLLECTIVE ;  /* 0x000000000000791b */ /* 0x000fea0003800000 */
.L_x_500:
[----:B------:R-:W-:Y:S05]  /*21280*/  BRA `(.L_x_501) ;  /* 0xffffff0400dc7947 */ /* 0x000fea000383ffff */
.L_x_228:
        /* <DEDUP_REMOVED lines=9> */
.L_x_503:
[----:B------:R-:W-:Y:S05]  /*21320*/  BSYNC B1 ;  /* 0x0000000000017941 */ /* 0x000fea0003800000 */
.L_x_502:
[----:B------:R-:W-:-:S07]  /*21330*/  MOV R4, 0xffffffff ;  /* 0xffffffff00047802 */ /* 0x000fce0000000f00 */
[----:B------:R-:W-:Y:S05]  /*21340*/  WARPSYNC.COLLECTIVE.ALL `(.L_x_504) ;  /* 0x00000000000c7948 */ /* 0x000fea0003c00000 */
[----:B------:R-:W-:Y:S01]  /*21350*/  UCGABAR_WAIT ;  /* 0x0000000000007dc7 */ /* 0x000fe20008000000 */
[----:B------:R-:W-:Y:S01]  /*21360*/  CCTL.IVALL ;  /* 0x00000000ff00798f */ /* 0x000fe20002000000 */
[----:B------:R-:W-:Y:S05]  /*21370*/  ENDCOLLECTIVE ;  /* 0x000000000000791b */ /* 0x000fea0003800000 */
.L_x_504:
[----:B------:R-:W-:Y:S05]  /*21380*/  BRA `(.L_x_505) ;  /* 0xffffff0800d47947 */ /* 0x000fea000383ffff */
.L_x_235:
        /* <DEDUP_REMOVED lines=9> */
.L_x_507:
[----:B------:R-:W-:Y:S05]  /*21420*/  BSYNC B1 ;  /* 0x0000000000017941 */ /* 0x000fea0003800000 */
.L_x_506:
[----:B------:R-:W-:-:S07]  /*21430*/  MOV R4, 0xffffffff ;  /* 0xffffffff00047802 */ /* 0x000fce0000000f00 */
[----:B------:R-:W-:Y:S05]  /*21440*/  WARPSYNC.COLLECTIVE.ALL `(.L_x_508) ;  /* 0x00000000000c7948 */ /* 0x000fea0003c00000 */
[----:B------:R-:W-:Y:S01]  /*21450*/  UCGABAR_WAIT ;  /* 0x0000000000007dc7 */ /* 0x000fe20008000000 */
[----:B------:R-:W-:Y:S01]  /*21460*/  CCTL.IVALL ;  /* 0x00000000ff00798f */ /* 0x000fe20002000000 */
[----:B------:R-:W-:Y:S05]  /*21470*/  ENDCOLLECTIVE ;  /* 0x000000000000791b */ /* 0x000fea0003800000 */
.L_x_508:
[----:B------:R-:W-:Y:S05]  /*21480*/  BRA `(.L_x_509) ;  /* 0xffffff0c008c7947 */ /* 0x000fea000383ffff */
.L_x_242:
[----:B------:R-:W-:Y:S01]  /*21490*/  BSSY B1, `(.L_x_510) ;  /* 0x0000009000017945 */ /* 0x000fe20003800000 */
[----:B------:R-:W-:-:S07]  /*214a0*/  MOV R4, 0xffffffff ;  /* 0xffffffff00047802 */ /* 0x000fce0000000f00 */
[----:B012---:R-:W-:Y:S05]  /*214b0*/  WARPSYNC.COLLECTIVE.ALL `(.L_x_511) ;  /* 0x0000000000187948 */ /* 0x007fea0003c00000 */
[----:B------:R-:W-:-:S00]  /*214c0*/  MEMBAR.ALL.CTA ;  /* 0x0000000000007992 */ /* 0x000fc00000008000 */
[----:B------:R-:W-:Y:S06]  /*214d0*/  MEMBAR.ALL.GPU ;  /* 0x0000000000007992 */ /* 0x000fec000000a000 */
[----:B------:R-:W-:-:S00]  /*214e0*/  ERRBAR ;  /* 0x00000000000079ab */ /* 0x000fc00000000000 */
[----:B------:R-:W-:Y:S08]  /*214f0*/  CGAERRBAR ;  /* 0x00000000000075ab */ /* 0x000ff00000000000 */
[----:B------:R-:W-:Y:S01]  /*21500*/  UCGABAR_ARV ;  /* 0x00000000000079c7 */ /* 0x000fe20008000000 */
[----:B012---:R-:W-:Y:S05]  /*21510*/  ENDCOLLECTIVE ;  /* 0x000000000000791b */ /* 0x007fea0003800000 */
.L_x_511:
[----:B------:R-:W-:Y:S05]  /*21520*/  BSYNC B1 ;  /* 0x0000000000017941 */ /* 0x000fea0003800000 */
.L_x_510:
[----:B------:R-:W-:-:S07]  /*21530*/  MOV R4, 0xffffffff ;  /* 0xffffffff00047802 */ /* 0x000fce0000000f00 */
[----:B------:R-:W-:Y:S05]  /*21540*/  WARPSYNC.COLLECTIVE.ALL `(.L_x_512) ;  /* 0x00000000000c7948 */ /* 0x000fea0003c00000 */
[----:B------:R-:W-:Y:S01]  /*21550*/  UCGABAR_WAIT ;  /* 0x0000000000007dc7 */ /* 0x000fe20008000000 */
[----:B------:R-:W-:Y:S01]  /*21560*/  CCTL.IVALL ;  /* 0x00000000ff00798f */ /* 0x000fe20002000000 */
[----:B------:R-:W-:Y:S05]  /*21570*/  ENDCOLLECTIVE ;  /* 0x000000000000791b */ /* 0x000fea0003800000 */
.L_x_512:
[----:B------:R-:W-:Y:S05]  /*21580*/  BRA `(.L_x_513) ;  /* 0xffffff1000487947 */ /* 0x000fea000383ffff */
.L_x_249:
[----:B------:R-:W-:Y:S01]  /*21590*/  BSSY B1, `(.L_x_514) ;  /* 0x0000009000017945 */ /* 0x000fe20003800000 */
[----:B------:R-:W-:-:S07]  /*215a0*/  MOV R4, 0xffffffff ;  /* 0xffffffff00047802 */ /* 0x000fce0000000f00 */
[----:B0123--:R-:W-:Y:S05]  /*215b0*/  WARPSYNC.COLLECTIVE.ALL `(.L_x_515) ;  /* 0x0000000000187948 */ /* 0x00ffea0003c00000 */
[----:B------:R-:W-:-:S00]  /*215c0*/  MEMBAR.ALL.CTA ;  /* 0x0000000000007992 */ /* 0x000fc00000008000 */
[----:B------:R-:W-:Y:S06]  /*215d0*/  MEMBAR.ALL.GPU ;  /* 0x0000000000007992 */ /* 0x000fec000000a000 */
[----:B------:R-:W-:-:S00]  /*215e0*/  ERRBAR ;  /* 0x00000000000079ab */ /* 0x000fc00000000000 */
[----:B------:R-:W-:Y:S08]  /*215f0*/  CGAERRBAR ;  /* 0x00000000000075ab */ /* 0x000ff00000000000 */
[----:B------:R-:W-:Y:S01]  /*21600*/  UCGABAR_ARV ;  /* 0x00000000000079c7 */ /* 0x000fe20008000000 */
[----:B0123--:R-:W-:Y:S05]  /*21610*/  ENDCOLLECTIVE ;  /* 0x000000000000791b */ /* 0x00ffea0003800000 */
.L_x_515:
[----:B------:R-:W-:Y:S05]  /*21620*/  BSYNC B1 ;  /* 0x0000000000017941 */ /* 0x000fea0003800000 */
.L_x_514:
[----:B------:R-:W-:-:S07]  /*21630*/  MOV R4, 0xffffffff ;  /* 0xffffffff00047802 */ /* 0x000fce0000000f00 */
[----:B------:R-:W-:Y:S05]  /*21640*/  WARPSYNC.COLLECTIVE.ALL `(.L_x_516) ;  /* 0x00000000000c7948 */ /* 0x000fea0003c00000 */
[----:B------:R-:W-:Y:S01]  /*21650*/  UCGABAR_WAIT ;  /* 0x0000000000007dc7 */ /* 0x000fe20008000000 */
[----:B------:R-:W-:Y:S01]  /*21660*/  CCTL.IVALL ;  /* 0x00000000ff00798f */ /* 0x000fe20002000000 */
[----:B------:R-:W-:Y:S05]  /*21670*/  ENDCOLLECTIVE ;  /* 0x000000000000791b */ /* 0x000fea0003800000 */
.L_x_516:
[----:B------:R-:W-:Y:S05]  /*21680*/  BRA `(.L_x_517) ;  /* 0xffffff1400047947 */ /* 0x000fea000383ffff */
.L_x_258:
[----:B------:R-:W-:Y:S01]  /*21690*/  BSSY B1, `(.L_x_518) ;  /* 0x0000009000017945 */ /* 0x000fe20003800000 */
[----:B----4-:R-:W-:-:S07]  /*216a0*/  MOV R4, 0xffffffff ;  /* 0xffffffff00047802 */ /* 0x010fce0000000f00 */
[----:B0123--:R-:W-:Y:S05]  /*216b0*/  WARPSYNC.COLLECTIVE.ALL `(.L_x_519) ;  /* 0x0000000000187948 */ /* 0x00ffea0003c00000 */
[----:B------:R-:W-:-:S00]  /*216c0*/  MEMBAR.ALL.CTA ;  /* 0x0000000000007992 */ /* 0x000fc00000008000 */
[----:B------:R-:W-:Y:S06]  /*216d0*/  MEMBAR.ALL.GPU ;  /* 0x0000000000007992 */ /* 0x000fec000000a000 */
[----:B------:R-:W-:-:S00]  /*216e0*/  ERRBAR ;  /* 0x00000000000079ab */ /* 0x000fc00000000000 */
[----:B------:R-:W-:Y:S08]  /*216f0*/  CGAERRBAR ;  /* 0x00000000000075ab */ /* 0x000ff00000000000 */
[----:B------:R-:W-:Y:S01]  /*21700*/  UCGABAR_ARV ;  /* 0x00000000000079c7 */ /* 0x000fe20008000000 */
[----:B0123--:R-:W-:Y:S05]  /*21710*/  ENDCOLLECTIVE ;  /* 0x000000000000791b */ /* 0x00ffea0003800000 */
.L_x_519:
[----:B------:R-:W-:Y:S05]  /*21720*/  BSYNC B1 ;  /* 0x0000000000017941 */ /* 0x000fea0003800000 */
.L_x_518:
[----:B------:R-:W-:-:S07]  /*21730*/  MOV R4, 0xffffffff ;  /* 0xffffffff00047802 */ /* 0x000fce0000000f00 */
[----:B------:R-:W-:Y:S05]  /*21740*/  WARPSYNC.COLLECTIVE.ALL `(.L_x_520) ;  /* 0x00000000000c7948 */ /* 0x000fea0003c00000 */
[----:B------:R-:W-:Y:S01]  /*21750*/  UCGABAR_WAIT ;  /* 0x0000000000007dc7 */ /* 0x000fe20008000000 */
[----:B------:R-:W-:Y:S01]  /*21760*/  CCTL.IVALL ;  /* 0x00000000ff00798f */ /* 0x000fe20002000000 */
[----:B------:R-:W-:Y:S05]  /*21770*/  ENDCOLLECTIVE ;  /* 0x000000000000791b */ /* 0x000fea0003800000 */
.L_x_520:
[----:B------:R-:W-:Y:S05]  /*21780*/  BRA `(.L_x_521) ;  /* 0xffffff1400ec7947 */ /* 0x000fea000383ffff */
.L_x_265:
[----:B------:R-:W-:Y:S01]  /*21790*/  HFMA2 R31, -RZ, RZ, 0, 0 ;  /* 0x00000000ff1f7431 */ /* 0x000fe200000001ff */
[----:B------:R-:W-:Y:S01]  /*217a0*/  BSSY B0, `(.L_x_522) ;  /* 0x0000009000007945 */ /* 0x000fe20003800000 */
[----:B------:R-:W-:Y:S02]  /*217b0*/  MOV R16, 0x0 ;  /* 0x0000000000107802 */ /* 0x000fe40000000f00 */
[----:B----4-:R-:W-:-:S07]  /*217c0*/  MOV R4, 0xffffffff ;  /* 0xffffffff00047802 */ /* 0x010fce0000000f00 */
[----:B0123--:R-:W-:Y:S05]  /*217d0*/  WARPSYNC.COLLECTIVE.ALL `(.L_x_523) ;  /* 0x0000000000147948 */ /* 0x00ffea0003c00000 */
[----:B------:R-:W-:-:S04]  /*217e0*/  SHF.L.U32 R16, R16, 0x10, RZ ;  /* 0x0000001010107819 */ /* 0x000fc800000006ff */
[----:B------:R-:W-:-:S05]  /*217f0*/  LOP3.LUT R16, R16, 0xf, R31, 0xf8, !PT ;  /* 0x0000000f10107812 */ /* 0x000fca00078ef81f */
[----:B------:R4:W-:Y:S02]  /*21800*/  BAR.SYNC.DEFER_BLOCKING R16, R16 ;  /* 0x000000100000731d */ /* 0x0009e40000010000 */
[----:B----4-:R-:W-:-:S04]  /*21810*/  SHF.R.U32 R16, R16, 0x10, RZ ;  /* 0x0000001010107819 */ /* 0x010fc800000016ff */
[----:B0123--:R-:W-:Y:S05]  /*21820*/  ENDCOLLECTIVE ;  /* 0x000000000000791b */ /* 0x00ffea0003800000 */
.L_x_523:
[----:B------:R-:W-:Y:S05]  /*21830*/  BSYNC B0 ;  /* 0x0000000000007941 */ /* 0x000fea0003800000 */
.L_x_522:
[----:B------:R-:W-:Y:S05]  /*21840*/  BRA `(.L_x_524) ;  /* 0xffffff1800587947 */ /* 0x000fea000383ffff */
.L_x_301:
        /* <DEDUP_REMOVED lines=9> */
.L_x_526:
[----:B------:R-:W-:Y:S05]  /*218e0*/  BSYNC B1 ;  /* 0x0000000000017941 */ /* 0x000fea0003800000 */
.L_x_525:
[----:B------:R-:W-:-:S07]  /*218f0*/  MOV R4, 0xffffffff ;  /* 0xffffffff00047802 */ /* 0x000fce0000000f00 */
[----:B------:R-:W-:Y:S05]  /*21900*/  WARPSYNC.COLLECTIVE.ALL `(.L_x_527) ;  /* 0x00000000000c7948 */ /* 0x000fea0003c00000 */
[----:B------:R-:W-:Y:S01]  /*21910*/  UCGABAR_WAIT ;  /* 0x0000000000007dc7 */ /* 0x000fe20008000000 */
[----:B------:R-:W-:Y:S01]  /*21920*/  CCTL.IVALL ;  /* 0x00000000ff00798f */ /* 0x000fe20002000000 */
[----:B------:R-:W-:Y:S05]  /*21930*/  ENDCOLLECTIVE ;  /* 0x000000000000791b */ /* 0x000fea0003800000 */
.L_x_527:
[----:B------:R-:W-:Y:S05]  /*21940*/  BRA `(.L_x_528) ;  /* 0xffffff5800907947 */ /* 0x000fea000383ffff */
.L_x_305:
[----:B------:R-:W-:Y:S05]  /*21950*/  YIELD ;  /* 0x0000000000007946 */ /* 0x000fea0003800000 */
[----:B------:R-:W0:Y:S02]  /*21960*/  SYNCS.PHASECHK.TRANS64.TRYWAIT P0, [R25+URZ], R18 ;  /* 0x00000012190075a7 */ /* 0x000e2400080011ff */
[----:B0-----:R-:W-:Y:S05]  /*21970*/  @!P0 BRA `(.L_x_305) ;  /* 0xfffffffc00f48947 */ /* 0x001fea000383ffff */
[----:B------:R-:W-:Y:S05]  /*21980*/  BRA `(.L_x_529) ;  /* 0xffffff5c00387947 */ /* 0x000fea000383ffff */
.L_x_306:
        /* <DEDUP_REMOVED lines=9> */
.L_x_531:
[----:B------:R-:W-:Y:S05]  /*21a20*/  BSYNC B1 ;  /* 0x0000000000017941 */ /* 0x000fea0003800000 */
.L_x_530:
[----:B------:R-:W-:-:S07]  /*21a30*/  MOV R4, 0xffffffff ;  /* 0xffffffff00047802 */ /* 0x000fce0000000f00 */
[----:B------:R-:W-:Y:S05]  /*21a40*/  WARPSYNC.COLLECTIVE.ALL `(.L_x_532) ;  /* 0x00000000000c7948 */ /* 0x000fea0003c00000 */
[----:B------:R-:W-:Y:S01]  /*21a50*/  UCGABAR_WAIT ;  /* 0x0000000000007dc7 */ /* 0x000fe20008000000 */
[----:B------:R-:W-:Y:S01]  /*21a60*/  CCTL.IVALL ;  /* 0x00000000ff00798f */ /* 0x000fe20002000000 */
[----:B------:R-:W-:Y:S05]  /*21a70*/  ENDCOLLECTIVE ;  /* 0x000000000000791b */ /* 0x000fea0003800000 */
.L_x_532:
        /* <DEDUP_REMOVED lines=19> */
.L_x_533:
[----:B------:R-:W-:Y:S05]  /*21bb0*/  WARPSYNC.COLLECTIVE.ALL `(.L_x_534) ;  /* 0x00000000000c7948 */ /* 0x000fea0003c00000 */
[----:B------:R-:W-:Y:S01]  /*21bc0*/  UCGABAR_WAIT ;  /* 0x0000000000007dc7 */ /* 0x000fe20008000000 */
[----:B------:R-:W-:Y:S01]  /*21bd0*/  CCTL.IVALL ;  /* 0x00000000ff00798f */ /* 0x000fe20002000000 */
[----:B------:R-:W-:Y:S05]  /*21be0*/  ENDCOLLECTIVE ;  /* 0x000000000000791b */ /* 0x000fea0003800000 */
.L_x_534:
[----:B------:R-:W-:Y:S05]  /*21bf0*/  BRA `(.L_x_535) ;  /* 0xffffff5c00187947 */ /* 0x000fea000383ffff */
.L_x_310:
[----:B------:R-:W-:Y:S05]  /*21c00*/  YIELD ;  /* 0x0000000000007946 */ /* 0x000fea0003800000 */
[----:B------:R-:W0:Y:S02]  /*21c10*/  SYNCS.PHASECHK.TRANS64.TRYWAIT P0, [R25+URZ], R18 ;  /* 0x00000012190075a7 */ /* 0x000e2400080011ff */
[----:B0-----:R-:W-:Y:S05]  /*21c20*/  @!P0 BRA `(.L_x_310) ;  /* 0xfffffffc00f48947 */ /* 0x001fea000383ffff */
[----:B------:R-:W-:Y:S05]  /*21c30*/  BRA `(.L_x_536) ;  /* 0xffffff5c00907947 */ /* 0x000fea000383ffff */
.L_x_311:
        /* <DEDUP_REMOVED lines=9> */
.L_x_538:
[----:B------:R-:W-:Y:S05]  /*21cd0*/  BSYNC B1 ;  /* 0x0000000000017941 */ /* 0x000fea0003800000 */
.L_x_537:
[----:B------:R-:W-:-:S07]  /*21ce0*/  MOV R4, 0xffffffff ;  /* 0xffffffff00047802 */ /* 0x000fce0000000f00 */
[----:B------:R-:W-:Y:S05]  /*21cf0*/  WARPSYNC.COLLECTIVE.ALL `(.L_x_539) ;  /* 0x00000000000c7948 */ /* 0x000fea0003c00000 */
[----:B------:R-:W-:Y:S01]  /*21d00*/  UCGABAR_WAIT ;  /* 0x0000000000007dc7 */ /* 0x000fe20008000000 */
[----:B------:R-:W-:Y:S01]  /*21d10*/  CCTL.IVALL ;  /* 0x00000000ff00798f */ /* 0x000fe20002000000 */
[----:B------:R-:W-:Y:S05]  /*21d20*/  ENDCOLLECTIVE ;  /* 0x000000000000791b */ /* 0x000fea0003800000 */
.L_x_539:
        /* <DEDUP_REMOVED lines=19> */
.L_x_540:
[----:B------:R-:W-:Y:S05]  /*21e60*/  WARPSYNC.COLLECTIVE.ALL `(.L_x_541) ;  /* 0x00000000000c7948 */ /* 0x000fea0003c00000 */
[----:B------:R-:W-:Y:S01]  /*21e70*/  UCGABAR_WAIT ;  /* 0x0000000000007dc7 */ /* 0x000fe20008000000 */
[----:B------:R-:W-:Y:S01]  /*21e80*/  CCTL.IVALL ;  /* 0x00000000ff00798f */ /* 0x000fe20002000000 */
[----:B------:R-:W-:Y:S05]  /*21e90*/  ENDCOLLECTIVE ;  /* 0x000000000000791b */ /* 0x000fea0003800000 */
.L_x_541:
[----:B------:R-:W-:Y:S05]  /*21ea0*/  BRA `(.L_x_542) ;  /* 0xffffff5c00707947 */ /* 0x000fea000383ffff */
.L_x_315:
[----:B------:R-:W-:Y:S05]  /*21eb0*/  YIELD ;  /* 0x0000000000007946 */ /* 0x000fea0003800000 */
[----:B------:R-:W0:Y:S02]  /*21ec0*/  SYNCS.PHASECHK.TRANS64.TRYWAIT P0, [R25+URZ], R18 ;  /* 0x00000012190075a7 */ /* 0x000e2400080011ff */
[----:B0-----:R-:W-:Y:S05]  /*21ed0*/  @!P0 BRA `(.L_x_315) ;  /* 0xfffffffc00f48947 */ /* 0x001fea000383ffff */
[----:B------:R-:W-:Y:S05]  /*21ee0*/  BRA `(.L_x_543) ;  /* 0xffffff5c00ec7947 */ /* 0x000fea000383ffff */
.L_x_316:
        /* <DEDUP_REMOVED lines=9> */
.L_x_545:
[----:B------:R-:W-:Y:S05]  /*21f80*/  BSYNC B1 ;  /* 0x0000000000017941 */ /* 0x000fea0003800000 */
.L_x_544:
[----:B------:R-:W-:-:S07]  /*21f90*/  MOV R4, 0xffffffff ;  /* 0xffffffff00047802 */ /* 0x000fce0000000f00 */
[----:B------:R-:W-:Y:S05]  /*21fa0*/  WARPSYNC.COLLECTIVE.ALL `(.L_x_546) ;  /* 0x00000000000c7948 */ /* 0x000fea0003c00000 */
[----:B------:R-:W-:Y:S01]  /*21fb0*/  UCGABAR_WAIT ;  /* 0x0000000000007dc7 */ /* 0x000fe20008000000 */
[----:B------:R-:W-:Y:S01]  /*21fc0*/  CCTL.IVALL ;  /* 0x00000000ff00798f */ /* 0x000fe20002000000 */
[----:B------:R-:W-:Y:S05]  /*21fd0*/  ENDCOLLECTIVE ;  /* 0x000000000000791b */ /* 0x000fea0003800000 */
.L_x_546:
        /* <DEDUP_REMOVED lines=19> */
.L_x_547:
[----:B------:R-:W-:Y:S05]  /*22110*/  WARPSYNC.COLLECTIVE.ALL `(.L_x_548) ;  /* 0x00000000000c7948 */ /* 0x000fea0003c00000 */
[----:B------:R-:W-:Y:S01]  /*22120*/  UCGABAR_WAIT ;  /* 0x0000000000007dc7 */ /* 0x000fe20008000000 */
[----:B------:R-:W-:Y:S01]  /*22130*/  CCTL.IVALL ;  /* 0x00000000ff00798f */ /* 0x000fe20002000000 */
[----:B------:R-:W-:Y:S05]  /*22140*/  ENDCOLLECTIVE ;  /* 0x000000000000791b */ /* 0x000fea0003800000 */
.L_x_548:
[----:B------:R-:W-:Y:S05]  /*22150*/  BRA `(.L_x_549) ;  /* 0xffffff5c00cc7947 */ /* 0x000fea000383ffff */
.L_x_320:
[----:B------:R-:W-:Y:S05]  /*22160*/  YIELD ;  /* 0x0000000000007946 */ /* 0x000fea0003800000 */
[----:B------:R-:W0:Y:S02]  /*22170*/  SYNCS.PHASECHK.TRANS64.TRYWAIT P0, [R25+URZ], R18 ;  /* 0x00000012190075a7 */ /* 0x000e2400080011ff */
[----:B0-----:R-:W-:Y:S05]  /*22180*/  @!P0 BRA `(.L_x_320) ;  /* 0xfffffffc00f48947 */ /* 0x001fea000383ffff */
[----:B------:R-:W-:Y:S05]  /*22190*/  BRA `(.L_x_550) ;  /* 0xffffff6000487947 */ /* 0x000fea000383ffff */
.L_x_321:
        /* <DEDUP_REMOVED lines=9> */
.L_x_552:
[----:B------:R-:W-:Y:S05]  /*22230*/  BSYNC B1 ;  /* 0x0000000000017941 */ /* 0x000fea0003800000 */
.L_x_551:
[----:B------:R-:W-:-:S07]  /*22240*/  MOV R4, 0xffffffff ;  /* 0xffffffff00047802 */ /* 0x000fce0000000f00 */
[----:B------:R-:W-:Y:S05]  /*22250*/  WARPSYNC.COLLECTIVE.ALL `(.L_x_553) ;  /* 0x00000000000c7948 */ /* 0x000fea0003c00000 */
[----:B------:R-:W-:Y:S01]  /*22260*/  UCGABAR_WAIT ;  /* 0x0000000000007dc7 */ /* 0x000fe20008000000 */
[----:B------:R-:W-:Y:S01]  /*22270*/  CCTL.IVALL ;  /* 0x00000000ff00798f */ /* 0x000fe20002000000 */
[----:B------:R-:W-:Y:S05]  /*22280*/  ENDCOLLECTIVE ;  /* 0x000000000000791b */ /* 0x000fea0003800000 */
.L_x_553:
[----:B------:R-:W-:Y:S05]  /*22290*/  BRA `(.L_x_554) ;  /* 0xffffff60003c7947 */ /* 0x000fea000383ffff */
.L_x_324:
        /* <DEDUP_REMOVED lines=9> */
.L_x_556:
[----:B------:R-:W-:Y:S05]  /*22330*/  BSYNC B1 ;  /* 0x0000000000017941 */ /* 0x000fea0003800000 */
.L_x_555:
[----:B------:R-:W-:-:S07]  /*22340*/  MOV R4, 0xffffffff ;  /* 0xffffffff00047802 */ /* 0x000fce0000000f00 */
[----:B------:R-:W-:Y:S05]  /*22350*/  WARPSYNC.COLLECTIVE.ALL `(.L_x_557) ;  /* 0x00000000000c7948 */ /* 0x000fea0003c00000 */
[----:B------:R-:W-:Y:S01]  /*22360*/  UCGABAR_WAIT ;  /* 0x0000000000007dc7 */ /* 0x000fe20008000000 */
[----:B------:R-:W-:Y:S01]  /*22370*/  CCTL.IVALL ;  /* 0x00000000ff00798f */ /* 0x000fe20002000000 */
[----:B------:R-:W-:Y:S05]  /*22380*/  ENDCOLLECTIVE ;  /* 0x000000000000791b */ /* 0x000fea0003800000 */
.L_x_557:
[----:B------:R-:W-:Y:S05]  /*22390*/  BRA `(.L_x_558) ;  /* 0xffffff60009c7947 */ /* 0x000fea000383ffff */
.L_x_328:
[----:B------:R-:W-:Y:S05]  /*223a0*/  YIELD ;  /* 0x0000000000007946 */ /* 0x000fea0003800000 */
[----:B------:R-:W1:Y:S02]  /*223b0*/  SYNCS.PHASECHK.TRANS64.TRYWAIT P0, [R4+URZ], R9 ;  /* 0x00000009040075a7 */ /* 0x000e6400080011ff */
[----:B-1----:R-:W-:Y:S05]  /*223c0*/  @!P0 BRA `(.L_x_328) ;  /* 0xfffffffc00f48947 */ /* 0x002fea000383ffff */
[----:B------:R-:W-:Y:S05]  /*223d0*/  BRA `(.L_x_559) ;  /* 0xffffff6400407947 */ /* 0x000fea000383ffff */
.L_x_329:
        /* <DEDUP_REMOVED lines=9> */
.L_x_561:
[----:B------:R-:W-:Y:S05]  /*22470*/  BSYNC B1 ;  /* 0x0000000000017941 */ /* 0x000fea0003800000 */
.L_x_560:
[----:B------:R-:W-:-:S07]  /*22480*/  MOV R4, 0xffffffff ;  /* 0xffffffff00047802 */ /* 0x000fce0000000f00 */
[----:B------:R-:W-:Y:S05]  /*22490*/  WARPSYNC.COLLECTIVE.ALL `(.L_x_562) ;  /* 0x00000000000c7948 */ /* 0x000fea0003c00000 */
[----:B------:R-:W-:Y:S01]  /*224a0*/  UCGABAR_WAIT ;  /* 0x0000000000007dc7 */ /* 0x000fe20008000000 */
[----:B------:R-:W-:Y:S01]  /*224b0*/  CCTL.IVALL ;  /* 0x00000000ff00798f */ /* 0x000fe20002000000 */
[----:B------:R-:W-:Y:S05]  /*224c0*/  ENDCOLLECTIVE ;  /* 0x000000000000791b */ /* 0x000fea0003800000 */
.L_x_562:
[----:B------:R-:W-:Y:S05]  /*224d0*/  BRA `(.L_x_563) ;  /* 0xffffff6400347947 */ /* 0x000fea000383ffff */
.L_x_360:
[----:B------:R-:W-:Y:S01]  /*224e0*/  BSSY B0, `(.L_x_564) ;  /* 0x000000a000007945 */ /* 0x000fe20003800000 */
[----:B------:R-:W-:Y:S02]  /*224f0*/  MOV R31, 0x0 ;  /* 0x00000000001f7802 */ /* 0x000fe40000000f00 */
[----:B0-----:R-:W-:Y:S02]  /*22500*/  MOV R16, 0x0 ;  /* 0x0000000000107802 */ /* 0x001fe40000000f00 */
[----:B------:R-:W-:-:S07]  /*22510*/  MOV R4, 0xffffffff ;  /* 0xffffffff00047802 */ /* 0x000fce0000000f00 */
[----:B------:R-:W-:Y:S05]  /*22520*/  WARPSYNC.COLLECTIVE.ALL `(.L_x_565) ;  /* 0x0000000000147948 */ /* 0x000fea0003c00000 */
[----:B------:R-:W-:-:S04]  /*22530*/  SHF.L.U32 R16, R16, 0x10, RZ ;  /* 0x0000001010107819 */ /* 0x000fc800000006ff */
[----:B------:R-:W-:-:S05]  /*22540*/  LOP3.LUT R16, R16, 0xf, R31, 0xf8, !PT ;  /* 0x0000000f10107812 */ /* 0x000fca00078ef81f */
[----:B------:R0:W-:Y:S02]  /*22550*/  BAR.SYNC.DEFER_BLOCKING R16, R16 ;  /* 0x000000100000731d */ /* 0x0001e40000010000 */
[----:B0-----:R-:W-:-:S04]  /*22560*/  SHF.R.U32 R16, R16, 0x10, RZ ;  /* 0x0000001010107819 */ /* 0x001fc800000016ff */
[----:B------:R-:W-:Y:S05]  /*22570*/  ENDCOLLECTIVE ;  /* 0x000000000000791b */ /* 0x000fea0003800000 */
.L_x_565:
[----:B------:R-:W-:Y:S05]  /*22580*/  BSYNC B0 ;  /* 0x0000000000007941 */ /* 0x000fea0003800000 */
.L_x_564:
[----:B------:R-:W-:Y:S05]  /*22590*/  BRA `(.L_x_566) ;  /* 0xffffffa0007c7947 */ /* 0x000fea000383ffff */
.L_x_364:
        /* <DEDUP_REMOVED lines=9> */
.L_x_568:
[----:B------:R-:W-:Y:S05]  /*22630*/  BSYNC B1 ;  /* 0x0000000000017941 */ /* 0x000fea0003800000 */
.L_x_567:
[----:B------:R-:W-:-:S07]  /*22640*/  MOV R4, 0xffffffff ;  /* 0xffffffff00047802 */ /* 0x000fce0000000f00 */
[----:B------:R-:W-:Y:S05]  /*22650*/  WARPSYNC.COLLECTIVE.ALL `(.L_x_569) ;  /* 0x00000000000c7948 */ /* 0x000fea0003c00000 */
[----:B------:R-:W-:Y:S01]  /*22660*/  UCGABAR_WAIT ;  /* 0x0000000000007dc7 */ /* 0x000fe20008000000 */
[----:B------:R-:W-:Y:S01]  /*22670*/  CCTL.IVALL ;  /* 0x00000000ff00798f */ /* 0x000fe20002000000 */
[----:B------:R-:W-:Y:S05]  /*22680*/  ENDCOLLECTIVE ;  /* 0x000000000000791b */ /* 0x000fea0003800000 */
.L_x_569:
[----:B------:R-:W-:Y:S05]  /*22690*/  BRA `(.L_x_570) ;  /* 0xffffffa000ec7947 */ /* 0x000fea000383ffff */
.L_x_368:
[----:B------:R-:W-:Y:S05]  /*226a0*/  YIELD ;  /* 0x0000000000007946 */ /* 0x000fea0003800000 */
[----:B------:R-:W0:Y:S02]  /*226b0*/  SYNCS.PHASECHK.TRANS64.TRYWAIT P0, [R13+URZ], R12 ;  /* 0x0000000c0d0075a7 */ /* 0x000e2400080011ff */
[----:B0-----:R-:W-:Y:S05]  /*226c0*/  @!P0 BRA `(.L_x_368) ;  /* 0xfffffffc00f48947 */ /* 0x001fea000383ffff */
[----:B------:R-:W-:Y:S05]  /*226d0*/  BRA `(.L_x_571) ;  /* 0xffffffa400947947 */ /* 0x000fea000383ffff */
.L_x_369:
        /* <DEDUP_REMOVED lines=9> */
.L_x_573:
[----:B------:R-:W-:Y:S05]  /*22770*/  BSYNC B1 ;  /* 0x0000000000017941 */ /* 0x000fea0003800000 */
.L_x_572:
[----:B------:R-:W-:-:S07]  /*22780*/  MOV R4, 0xffffffff ;  /* 0xffffffff00047802 */ /* 0x000fce0000000f00 */
[----:B------:R-:W-:Y:S05]  /*22790*/  WARPSYNC.COLLECTIVE.ALL `(.L_x_574) ;  /* 0x00000000000c7948 */ /* 0x000fea0003c00000 */
[----:B------:R-:W-:Y:S01]  /*227a0*/  UCGABAR_WAIT ;  /* 0x0000000000007dc7 */ /* 0x000fe20008000000 */
[----:B------:R-:W-:Y:S01]  /*227b0*/  CCTL.IVALL ;  /* 0x00000000ff00798f */ /* 0x000fe20002000000 */
[----:B------:R-:W-:Y:S05]  /*227c0*/  ENDCOLLECTIVE ;  /* 0x000000000000791b */ /* 0x000fea0003800000 */
.L_x_574:
        /* <DEDUP_REMOVED lines=19> */
.L_x_575:
[----:B------:R-:W-:Y:S05]  /*22900*/  WARPSYNC.COLLECTIVE.ALL `(.L_x_576) ;  /* 0x00000000000c7948 */ /* 0x000fea0003c00000 */
[----:B------:R-:W-:Y:S01]  /*22910*/  UCGABAR_WAIT ;  /* 0x0000000000007dc7 */ /* 0x000fe20008000000 */
[----:B------:R-:W-:Y:S01]  /*22920*/  CCTL.IVALL ;  /* 0x00000000ff00798f */ /* 0x000fe20002000000 */
[----:B------:R-:W-:Y:S05]  /*22930*/  ENDCOLLECTIVE ;  /* 0x000000000000791b */ /* 0x000fea0003800000 */
.L_x_576:
[----:B------:R-:W-:Y:S05]  /*22940*/  BRA `(.L_x_577) ;  /* 0xffffffa400747947 */ /* 0x000fea000383ffff */
.L_x_373:
[----:B------:R-:W-:Y:S05]  /*22950*/  YIELD ;  /* 0x0000000000007946 */ /* 0x000fea0003800000 */
[----:B------:R-:W0:Y:S02]  /*22960*/  SYNCS.PHASECHK.TRANS64.TRYWAIT P0, [R13+URZ], R12 ;  /* 0x0000000c0d0075a7 */ /* 0x000e2400080011ff */
[----:B0-----:R-:W-:Y:S05]  /*22970*/  @!P0 BRA `(.L_x_373) ;  /* 0xfffffffc00f48947 */ /* 0x001fea000383ffff */
[----:B------:R-:W-:Y:S05]  /*22980*/  BRA `(.L_x_578) ;  /* 0xffffffa400ec7947 */ /* 0x000fea000383ffff */
.L_x_374:
        /* <DEDUP_REMOVED lines=9> */
.L_x_580:
[----:B------:R-:W-:Y:S05]  /*22a20*/  BSYNC B1 ;  /* 0x0000000000017941 */ /* 0x000fea0003800000 */
.L_x_579:
[----:B------:R-:W-:-:S07]  /*22a30*/  MOV R4, 0xffffffff ;  /* 0xffffffff00047802 */ /* 0x000fce0000000f00 */
[----:B------:R-:W-:Y:S05]  /*22a40*/  WARPSYNC.COLLECTIVE.ALL `(.L_x_581) ;  /* 0x00000000000c7948 */ /* 0x000fea0003c00000 */
[----:B------:R-:W-:Y:S01]  /*22a50*/  UCGABAR_WAIT ;  /* 0x0000000000007dc7 */ /* 0x000fe20008000000 */
[----:B------:R-:W-:Y:S01]  /*22a60*/  CCTL.IVALL ;  /* 0x00000000ff00798f */ /* 0x000fe20002000000 */
[----:B------:R-:W-:Y:S05]  /*22a70*/  ENDCOLLECTIVE ;  /* 0x000000000000791b */ /* 0x000fea0003800000 */
.L_x_581:
        /* <DEDUP_REMOVED lines=19> */
.L_x_582:
[----:B------:R-:W-:Y:S05]  /*22bb0*/  WARPSYNC.COLLECTIVE.ALL `(.L_x_583) ;  /* 0x00000000000c7948 */ /* 0x000fea0003c00000 */
[----:B------:R-:W-:Y:S01]  /*22bc0*/  UCGABAR_WAIT ;  /* 0x0000000000007dc7 */ /* 0x000fe20008000000 */
[----:B------:R-:W-:Y:S01]  /*22bd0*/  CCTL.IVALL ;  /* 0x00000000ff00798f */ /* 0x000fe20002000000 */
[----:B------:R-:W-:Y:S05]  /*22be0*/  ENDCOLLECTIVE ;  /* 0x000000000000791b */ /* 0x000fea0003800000 */
.L_x_583:
[----:B------:R-:W-:Y:S05]  /*22bf0*/  BRA `(.L_x_584) ;  /* 0xffffffa400cc7947 */ /* 0x000fea000383ffff */
.L_x_378:
[----:B------:R-:W-:Y:S05]  /*22c00*/  YIELD ;  /* 0x0000000000007946 */ /* 0x000fea0003800000 */
[----:B------:R-:W0:Y:S02]  /*22c10*/  SYNCS.PHASECHK.TRANS64.TRYWAIT P0, [R13+URZ], R12 ;  /* 0x0000000c0d0075a7 */ /* 0x000e2400080011ff */
[----:B0-----:R-:W-:Y:S05]  /*22c20*/  @!P0 BRA `(.L_x_378) ;  /* 0xfffffffc00f48947 */ /* 0x001fea000383ffff */
[----:B------:R-:W-:Y:S05]  /*22c30*/  BRA `(.L_x_585) ;  /* 0xffffffa800487947 */ /* 0x000fea000383ffff */
.L_x_379:
        /* <DEDUP_REMOVED lines=9> */
.L_x_587:
[----:B------:R-:W-:Y:S05]  /*22cd0*/  BSYNC B1 ;  /* 0x0000000000017941 */ /* 0x000fea0003800000 */
.L_x_586:
[----:B------:R-:W-:-:S07]  /*22ce0*/  MOV R4, 0xffffffff ;  /* 0xffffffff00047802 */ /* 0x000fce0000000f00 */
[----:B------:R-:W-:Y:S05]  /*22cf0*/  WARPSYNC.COLLECTIVE.ALL `(.L_x_588) ;  /* 0x00000000000c7948 */ /* 0x000fea0003c00000 */
[----:B------:R-:W-:Y:S01]  /*22d00*/  UCGABAR_WAIT ;  /* 0x0000000000007dc7 */ /* 0x000fe20008000000 */
[----:B------:R-:W-:Y:S01]  /*22d10*/  CCTL.IVALL ;  /* 0x00000000ff00798f */ /* 0x000fe20002000000 */
[----:B------:R-:W-:Y:S05]  /*22d20*/  ENDCOLLECTIVE ;  /* 0x000000000000791b */ /* 0x000fea0003800000 */
.L_x_588:
        /* <DEDUP_REMOVED lines=19> */
.L_x_589:
[----:B------:R-:W-:Y:S05]  /*22e60*/  WARPSYNC.COLLECTIVE.ALL `(.L_x_590) ;  /* 0x00000000000c7948 */ /* 0x000fea0003c00000 */
[----:B------:R-:W-:Y:S01]  /*22e70*/  UCGABAR_WAIT ;  /* 0x0000000000007dc7 */ /* 0x000fe20008000000 */
[----:B------:R-:W-:Y:S01]  /*22e80*/  CCTL.IVALL ;  /* 0x00000000ff00798f */ /* 0x000fe20002000000 */
[----:B------:R-:W-:Y:S05]  /*22e90*/  ENDCOLLECTIVE ;  /* 0x000000000000791b */ /* 0x000fea0003800000 */
.L_x_590:
[----:B------:R-:W-:Y:S05]  /*22ea0*/  BRA `(.L_x_591) ;  /* 0xffffffa800287947 */ /* 0x000fea000383ffff */
.L_x_383:
[----:B------:R-:W-:Y:S05]  /*22eb0*/  YIELD ;  /* 0x0000000000007946 */ /* 0x000fea0003800000 */
[----:B------:R-:W0:Y:S02]  /*22ec0*/  SYNCS.PHASECHK.TRANS64.TRYWAIT P0, [R13+URZ], R12 ;  /* 0x0000000c0d0075a7 */ /* 0x000e2400080011ff */
[----:B0-----:R-:W-:Y:S05]  /*22ed0*/  @!P0 BRA `(.L_x_383) ;  /* 0xfffffffc00f48947 */ /* 0x001fea000383ffff */
[----:B------:R-:W-:Y:S05]  /*22ee0*/  BRA `(.L_x_592) ;  /* 0xffffffa800a47947 */ /* 0x000fea000383ffff */
.L_x_384:
        /* <DEDUP_REMOVED lines=9> */
.L_x_594:
[----:B------:R-:W-:Y:S05]  /*22f80*/  BSYNC B1 ;  /* 0x0000000000017941 */ /* 0x000fea0003800000 */
.L_x_593:
[----:B------:R-:W-:-:S07]  /*22f90*/  MOV R4, 0xffffffff ;  /* 0xffffffff00047802 */ /* 0x000fce0000000f00 */
[----:B------:R-:W-:Y:S05]  /*22fa0*/  WARPSYNC.COLLECTIVE.ALL `(.L_x_595) ;  /* 0x00000000000c7948 */ /* 0x000fea0003c00000 */
[----:B------:R-:W-:Y:S01]  /*22fb0*/  UCGABAR_WAIT ;  /* 0x0000000000007dc7 */ /* 0x000fe20008000000 */
[----:B------:R-:W-:Y:S01]  /*22fc0*/  CCTL.IVALL ;  /* 0x00000000ff00798f */ /* 0x000fe20002000000 */
[----:B------:R-:W-:Y:S05]  /*22fd0*/  ENDCOLLECTIVE ;  /* 0x000000000000791b */ /* 0x000fea0003800000 */
.L_x_595:
[----:B------:R-:W-:Y:S05]  /*22fe0*/  BRA `(.L_x_596) ;  /* 0xffffffa800987947 */ /* 0x000fea000383ffff */
.L_x_387:
        /* <DEDUP_REMOVED lines=9> */
.L_x_598:
[----:B------:R-:W-:Y:S05]  /*23080*/  BSYNC B1 ;  /* 0x0000000000017941 */ /* 0x000fea0003800000 */
.L_x_597:
[----:B------:R-:W-:-:S07]  /*23090*/  MOV R4, 0xffffffff ;  /* 0xffffffff00047802 */ /* 0x000fce0000000f00 */
[----:B------:R-:W-:Y:S05]  /*230a0*/  WARPSYNC.COLLECTIVE.ALL `(.L_x_599) ;  /* 0x00000000000c7948 */ /* 0x000fea0003c00000 */
[----:B------:R-:W-:Y:S01]  /*230b0*/  UCGABAR_WAIT ;  /* 0x0000000000007dc7 */ /* 0x000fe20008000000 */
[----:B------:R-:W-:Y:S01]  /*230c0*/  CCTL.IVALL ;  /* 0x00000000ff00798f */ /* 0x000fe20002000000 */
[----:B------:R-:W-:Y:S05]  /*230d0*/  ENDCOLLECTIVE ;  /* 0x000000000000791b */ /* 0x000fea0003800000 */
.L_x_599:
[----:B------:R-:W-:Y:S05]  /*230e0*/  BRA `(.L_x_600) ;  /* 0xffffffa800f07947 */ /* 0x000fea000383ffff */
.L_x_391:
[----:B------:R-:W-:Y:S05]  /*230f0*/  YIELD ;  /* 0x0000000000007946 */ /* 0x000fea0003800000 */
[----:B------:R-:W1:Y:S02]  /*23100*/  SYNCS.PHASECHK.TRANS64.TRYWAIT P0, [R15+URZ], R4 ;  /* 0x000000040f0075a7 */ /* 0x000e6400080011ff */
[----:B-1----:R-:W-:Y:S05]  /*23110*/  @!P0 BRA `(.L_x_391) ;  /* 0xfffffffc00f48947 */ /* 0x002fea000383ffff */
[----:B------:R-:W-:Y:S05]  /*23120*/  BRA `(.L_x_601) ;  /* 0xffffffac00907947 */ /* 0x000fea000383ffff */
.L_x_392:
        /* <DEDUP_REMOVED lines=9> */
.L_x_603:
[----:B------:R-:W-:Y:S05]  /*231c0*/  BSYNC B1 ;  /* 0x0000000000017941 */ /* 0x000fea0003800000 */
.L_x_602:
[----:B------:R-:W-:-:S07]  /*231d0*/  MOV R4, 0xffffffff ;  /* 0xffffffff00047802 */ /* 0x000fce0000000f00 */
[----:B------:R-:W-:Y:S05]  /*231e0*/  WARPSYNC.COLLECTIVE.ALL `(.L_x_604) ;  /* 0x00000000000c7948 */ /* 0x000fea0003c00000 */
[----:B------:R-:W-:Y:S01]  /*231f0*/  UCGABAR_WAIT ;  /* 0x0000000000007dc7 */ /* 0x000fe20008000000 */
[----:B------:R-:W-:Y:S01]  /*23200*/  CCTL.IVALL ;  /* 0x00000000ff00798f */ /* 0x000fe20002000000 */
[----:B------:R-:W-:Y:S05]  /*23210*/  ENDCOLLECTIVE ;  /* 0x000000000000791b */ /* 0x000fea0003800000 */
.L_x_604:
[----:B------:R-:W-:Y:S05]  /*23220*/  BRA `(.L_x_605) ;  /* 0xffffffac00847947 */ /* 0x000fea000383ffff */
.L_x_394:
[----:B------:R-:W-:Y:S01]  /*23230*/  BSSY B0, `(.L_x_606) ;  /* 0x0000009000007945 */ /* 0x000fe20003800000 */
[----:B01----:R-:W-:-:S07]  /*23240*/  MOV R4, 0xffffffff ;  /* 0xffffffff00047802 */ /* 0x003fce0000000f00 */
[----:B------:R-:W-:Y:S05]  /*23250*/  WARPSYNC.COLLECTIVE.ALL `(.L_x_607) ;  /* 0x0000000000187948 */ /* 0x000fea0003c00000 */
[----:B------:R-:W-:-:S00]  /*23260*/  MEMBAR.ALL.CTA ;  /* 0x0000000000007992 */ /* 0x000fc00000008000 */
[----:B------:R-:W-:Y:S06]  /*23270*/  MEMBAR.ALL.GPU ;  /* 0x0000000000007992 */ /* 0x000fec000000a000 */
[----:B------:R-:W-:-:S00]  /*23280*/  ERRBAR ;  /* 0x00000000000079ab */ /* 0x000fc00000000000 */
[----:B------:R-:W-:Y:S08]  /*23290*/  CGAERRBAR ;  /* 0x00000000000075ab */ /* 0x000ff00000000000 */
[----:B------:R-:W-:Y:S01]  /*232a0*/  UCGABAR_ARV ;  /* 0x00000000000079c7 */ /* 0x000fe20008000000 */
[----:B------:R-:W-:Y:S05]  /*232b0*/  ENDCOLLECTIVE ;  /* 0x000000000000791b */ /* 0x000fea0003800000 */
.L_x_607:
[----:B------:R-:W-:Y:S05]  /*232c0*/  BSYNC B0 ;  /* 0x0000000000007941 */ /* 0x000fea0003800000 */
.L_x_606:
[----:B------:R-:W-:Y:S05]  /*232d0*/  BRA `(.L_x_608) ;  /* 0xffffffac00807947 */ /* 0x000fea000383ffff */
        .weak           $__internal_0_$__cuda_sm20_rcp_rn_f32_slowpath
        .type           $__internal_0_$__cuda_sm20_rcp_rn_f32_slowpath,@function
        .size           $__internal_0_$__cuda_sm20_rcp_rn_f32_slowpath,($__internal_1_$__cuda_sm20_sqrt_rn_f32_slowpath - $__internal_0_$__cuda_sm20_rcp_rn_f32_slowpath)
$__internal_0_$__cuda_sm20_rcp_rn_f32_slowpath:
[----:B------:R-:W-:Y:S02]  /*232e0*/  SHF.L.U32 R11, R13, 0x1, RZ ;  /* 0x000000010d0b7819 */ /* 0x000fe400000006ff */
[----:B------:R-:W-:Y:S02]  /*232f0*/  MOV R2, R13 ;  /* 0x0000000d00027202 */ /* 0x000fe40000000f00 */
[----:B------:R-:W-:-:S04]  /*23300*/  SHF.R.U32.HI R11, RZ, 0x18, R11 ;  /* 0x00000018ff0b7819 */ /* 0x000fc8000001160b */
[----:B------:R-:W-:-:S13]  /*23310*/  ISETP.NE.U32.AND P0, PT, R11, RZ, PT ;  /* 0x000000ff0b00720c */ /* 0x000fda0003f05070 */
[----:B------:R-:W-:Y:S05]  /*23320*/  @P0 BRA `(.L_x_609) ;  /* 0x00000000002c0947 */ /* 0x000fea0003800000 */
[----:B------:R-:W-:-:S04]  /*23330*/  SHF.L.U32 R11, R2, 0x1, RZ ;  /* 0x00000001020b7819 */ /* 0x000fc800000006ff */
[----:B------:R-:W-:-:S13]  /*23340*/  ISETP.NE.AND P0, PT, R11, RZ, PT ;  /* 0x000000ff0b00720c */ /* 0x000fda0003f05270 */
[----:B------:R0:W1:Y:S01]  /*23350*/  @!P0 MUFU.RCP R11, R2 ;  /* 0x00000002000b8308 */ /* 0x0000620000001000 */
[----:B------:R-:W-:Y:S05]  /*23360*/  @!P0 BRA `(.L_x_610) ;  /* 0x0000000000a48947 */ /* 0x000fea0003800000 */
[----:B------:R-:W-:-:S04]  /*23370*/  FFMA R12, R2, 1.84467440737095516160e+19, RZ ;  /* 0x5f800000020c7823 */ /* 0x000fc800000000ff */
[----:B-1----:R-:W0:Y:S02]  /*23380*/  MUFU.RCP R11, R12 ;  /* 0x0000000c000b7308 */ /* 0x002e240000001000 */
[----:B0-----:R-:W-:-:S04]  /*23390*/  FFMA R2, R12, R11, -1 ;  /* 0xbf8000000c027423 */ /* 0x001fc8000000000b */
[----:B------:R-:W-:-:S04]  /*233a0*/  FADD.FTZ R2, -R2, -RZ ;  /* 0x800000ff02027221 */ /* 0x000fc80000010100 */
[----:B------:R-:W-:-:S04]  /*233b0*/  FFMA R2, R11, R2, R11 ;  /* 0x000000020b027223 */ /* 0x000fc8000000000b */
[----:B------:R-:W-:Y:S01]  /*233c0*/  FFMA R11, R2, 1.84467440737095516160e+19, RZ ;  /* 0x5f800000020b7823 */ /* 0x000fe200000000ff */
[----:B------:R-:W-:Y:S06]  /*233d0*/  BRA `(.L_x_610) ;  /* 0x0000000000887947 */ /* 0x000fec0003800000 */
.L_x_609:
[----:B------:R-:W-:-:S04]  /*233e0*/  IADD3 R12, PT, PT, R11, -0xfd, RZ ;  /* 0xffffff030b0c7810 */ /* 0x000fc80007ffe0ff */
[----:B------:R-:W-:-:S13]  /*233f0*/  ISETP.GT.U32.AND P0, PT, R12, 0x1, PT ;  /* 0x000000010c00780c */ /* 0x000fda0003f04070 */
[----:B------:R-:W-:Y:S05]  /*23400*/  @P0 BRA `(.L_x_611) ;  /* 0x0000000000780947 */ /* 0x000fea0003800000 */
[----:B------:R-:W-:Y:S01]  /*23410*/  LOP3.LUT R13, R2, 0x7fffff, RZ, 0xc0, !PT ;  /* 0x007fffff020d7812 */ /* 0x000fe200078ec0ff */
[----:B------:R-:W-:-:S03]  /*23420*/  HFMA2 R17, -RZ, RZ, 0, 1.78813934326171875e-07 ;  /* 0x00000003ff117431 */ /* 0x000fc600000001ff */
[----:B------:R-:W-:-:S04]  /*23430*/  LOP3.LUT R13, R13, 0x3f800000, RZ, 0xfc, !PT ;  /* 0x3f8000000d0d7812 */ /* 0x000fc800078efcff */
[----:B------:R-:W0:Y:S01]  /*23440*/  MUFU.RCP R14, R13 ;  /* 0x0000000d000e7308 */ /* 0x000e220000001000 */
[----:B------:R-:W-:Y:S01]  /*23450*/  SHF.L.U32 R18, R17, R12, RZ ;  /* 0x0000000c11127219 */ /* 0x000fe200000006ff */
[----:B0-----:R-:W-:-:S04]  /*23460*/  FFMA R15, R13, R14, -1 ;  /* 0xbf8000000d0f7423 */ /* 0x001fc8000000000e */
[----:B------:R-:W-:-:S04]  /*23470*/  FADD.FTZ R15, -R15, -RZ ;  /* 0x800000ff0f0f7221 */ /* 0x000fc80000010100 */
[CCC-:B------:R-:W-:Y:S01]  /*23480*/  FFMA.RM R16, R14.reuse, R15.reuse, R14.reuse ;  /* 0x0000000f0e107223 */ /* 0x1c0fe2000000400e */
[----:B------:R-:W-:-:S04]  /*23490*/  FFMA.RP R15, R14, R15, R14 ;  /* 0x0000000f0e0f7223 */ /* 0x000fc8000000800e */
[C---:B------:R-:W-:Y:S02]  /*234a0*/  LOP3.LUT R14, R16.reuse, 0x7fffff, RZ, 0xc0, !PT ;  /* 0x007fffff100e7812 */ /* 0x040fe400078ec0ff */
[----:B------:R-:W-:Y:S02]  /*234b0*/  FSETP.NEU.FTZ.AND P0, PT, R16, R15, PT ;  /* 0x0000000f1000720b */ /* 0x000fe40003f1d000 */
[----:B------:R-:W-:Y:S02]  /*234c0*/  LOP3.LUT R15, R14, 0x800000, RZ, 0xfc, !PT ;  /* 0x008000000e0f7812 */ /* 0x000fe400078efcff */
[----:B------:R-:W-:Y:S02]  /*234d0*/  SEL R14, RZ, 0xffffffff, !P0 ;  /* 0xffffffffff0e7807 */ /* 0x000fe40004000000 */
[----:B------:R-:W-:Y:S02]  /*234e0*/  LOP3.LUT R13, R18, R15, RZ, 0xc0, !PT ;  /* 0x0000000f120d7212 */ /* 0x000fe400078ec0ff */
[----:B------:R-:W-:-:S02]  /*234f0*/  IADD3 R14, PT, PT, -R14, RZ, RZ ;  /* 0x000000ff0e0e7210 */ /* 0x000fc40007ffe1ff */
[-C--:B------:R-:W-:Y:S02]  /*23500*/  SHF.R.U32.HI R13, RZ, R12.reuse, R13 ;  /* 0x0000000cff0d7219 */ /* 0x080fe4000001160d */
[----:B------:R-:W-:Y:S02]  /*23510*/  LOP3.LUT P1, RZ, R14, R12, R15, 0xf8, !PT ;  /* 0x0000000c0eff7212 */ /* 0x000fe4000782f80f */
[C---:B------:R-:W-:Y:S02]  /*23520*/  LOP3.LUT P0, RZ, R13.reuse, 0x1, RZ, 0xc0, !PT ;  /* 0x000000010dff7812 */ /* 0x040fe4000780c0ff */
[----:B------:R-:W-:-:S04]  /*23530*/  LOP3.LUT P2, RZ, R13, 0x2, RZ, 0xc0, !PT ;  /* 0x000000020dff7812 */ /* 0x000fc8000784c0ff */
[----:B------:R-:W-:Y:S02]  /*23540*/  PLOP3.LUT P0, PT, P0, P1, P2, 0xe0, 0x0 ;  /* 0x000000000000781c */ /* 0x000fe40000703c20 */
[----:B------:R-:W-:Y:S02]  /*23550*/  LOP3.LUT P1, RZ, R2, 0x7fffff, RZ, 0xc0, !PT ;  /* 0x007fffff02ff7812 */ /* 0x000fe4000782c0ff */
[----:B------:R-:W-:-:S04]  /*23560*/  SEL R12, RZ, 0x1, !P0 ;  /* 0x00000001ff0c7807 */ /* 0x000fc80004000000 */
[----:B------:R-:W-:-:S04]  /*23570*/  IADD3 R12, PT, PT, -R12, RZ, RZ ;  /* 0x000000ff0c0c7210 */ /* 0x000fc80007ffe1ff */
[----:B------:R-:W-:Y:S02]  /*23580*/  ISETP.GE.AND P0, PT, R12, RZ, PT ;  /* 0x000000ff0c00720c */ /* 0x000fe40003f06270 */
[----:B------:R-:W-:-:S04]  /*23590*/  IADD3 R12, PT, PT, R11, -0xfc, RZ ;  /* 0xffffff040b0c7810 */ /* 0x000fc80007ffe0ff */
[----:B------:R-:W-:-:S07]  /*235a0*/  SHF.R.U32.HI R11, RZ, R12, R15 ;  /* 0x0000000cff0b7219 */ /* 0x000fce000001160f */
[----:B------:R-:W-:-:S04]  /*235b0*/  @!P0 IADD3 R11, PT, PT, R11, 0x1, RZ ;  /* 0x000000010b0b8810 */ /* 0x000fc80007ffe0ff */
[----:B------:R-:W-:-:S04]  /*235c0*/  @!P1 SHF.L.U32 R11, R11, 0x1, RZ ;  /* 0x000000010b0b9819 */ /* 0x000fc800000006ff */
[----:B------:R-:W-:Y:S01]  /*235d0*/  LOP3.LUT R11, R11, 0x80000000, R2, 0xf8, !PT ;  /* 0x800000000b0b7812 */ /* 0x000fe200078ef802 */
[----:B------:R-:W-:Y:S06]  /*235e0*/  BRA `(.L_x_610) ;  /* 0x0000000000047947 */ /* 0x000fec0003800000 */
.L_x_611:
[----:B------:R2:W3:Y:S02]  /*235f0*/  MUFU.RCP R11, R2 ;  /* 0x00000002000b7308 */ /* 0x0004e40000001000 */
.L_x_610:
[----:B0123--:R-:W-:Y:S02]  /*23600*/  MOV R2, R11 ;  /* 0x0000000b00027202 */ /* 0x00ffe40000000f00 */
[----:B------:R-:W-:-:S04]  /*23610*/  MOV R11, 0x0 ;  /* 0x00000000000b7802 */ /* 0x000fc80000000f00 */
[----:B------:R-:W-:Y:S05]  /*23620*/  RET.REL.NODEC R10 `(_Z13single_decodeP6__halfS0_S0_S0_S0_S0_S0_S0_S0_S0_PfS1_14CUtensorMap_stS2_S2_) ;  /* 0xfffffdc80a747950 */ /* 0x000fea0003c3ffff */
        .weak           $__internal_1_$__cuda_sm20_sqrt_rn_f32_slowpath
        .type           $__internal_1_$__cuda_sm20_sqrt_rn_f32_slowpath,@function
        .size           $__internal_1_$__cuda_sm20_sqrt_rn_f32_slowpath,($__internal_2_$__cuda_sm3x_div_rn_noftz_f32_slowpath - $__internal_1_$__cuda_sm20_sqrt_rn_f32_slowpath)
$__internal_1_$__cuda_sm20_sqrt_rn_f32_slowpath:
[----:B------:R-:W-:-:S13]  /*23630*/  LOP3.LUT P0, RZ, R2, 0x7fffffff, RZ, 0xc0, !PT ;  /* 0x7fffffff02ff7812 */ /* 0x000fda000780c0ff */
[----:B------:R-:W-:Y:S01]  /*23640*/  @!P0 MOV R10, R2 ;  /* 0x00000002000a8202 */ /* 0x000fe20000000f00 */
[----:B------:R-:W-:Y:S06]  /*23650*/  @!P0 BRA `(.L_x_612) ;  /* 0x0000000000448947 */ /* 0x000fec0003800000 */
[----:B------:R-:W-:-:S13]  /*23660*/  FSETP.GEU.FTZ.AND P0, PT, R2, RZ, PT ;  /* 0x000000ff0200720b */ /* 0x000fda0003f1e000 */
[----:B------:R-:W-:Y:S01]  /*23670*/  @!P0 MOV R10, 0x7fffffff ;  /* 0x7fffffff000a8802 */ /* 0x000fe20000000f00 */
[----:B------:R-:W-:Y:S06]  /*23680*/  @!P0 BRA `(.L_x_612) ;  /* 0x0000000000388947 */ /* 0x000fec0003800000 */
[----:B------:R-:W-:-:S13]  /*23690*/  FSETP.GTU.FTZ.AND P0, PT, |R2|, +INF , PT ;  /* 0x7f8000000200780b */ /* 0x000fda0003f1c200 */
[----:B------:R-:W-:Y:S01]  /*236a0*/  @P0 FADD.FTZ R10, R2, 1 ;  /* 0x3f800000020a0421 */ /* 0x000fe20000010000 */
[----:B------:R-:W-:Y:S06]  /*236b0*/  @P0 BRA `(.L_x_612) ;  /* 0x00000000002c0947 */ /* 0x000fec0003800000 */
[----:B------:R-:W-:-:S13]  /*236c0*/  FSETP.NEU.FTZ.AND P0, PT, |R2|, +INF , PT ;  /* 0x7f8000000200780b */ /* 0x000fda0003f1d200 */
[----:B------:R-:W-:Y:S01]  /*236d0*/  @!P0 MOV R10, R2 ;  /* 0x00000002000a8202 */ /* 0x000fe20000000f00 */
[----:B------:R-:W-:Y:S06]  /*236e0*/  @!P0 BRA `(.L_x_612) ;  /* 0x0000000000208947 */ /* 0x000fec0003800000 */
[----:B------:R-:W-:-:S04]  /*236f0*/  FFMA R2, R2, 1.84467440737095516160e+19, RZ ;  /* 0x5f80000002027823 */ /* 0x000fc800000000ff */
[----:B------:R-:W0:Y:S02]  /*23700*/  MUFU.RSQ R11, R2 ;  /* 0x00000002000b7308 */ /* 0x000e240000001400 */
[----:B0-----:R-:W-:Y:S01]  /*23710*/  FMUL.FTZ R13, R2, R11 ;  /* 0x0000000b020d7220 */ /* 0x001fe20000410000 */
[----:B------:R-:W-:-:S03]  /*23720*/  FMUL.FTZ R11, R11, 0.5 ;  /* 0x3f0000000b0b7820 */ /* 0x000fc60000410000 */
[----:B------:R-:W-:-:S04]  /*23730*/  FADD.FTZ R10, -R13, -RZ ;  /* 0x800000ff0d0a7221 */ /* 0x000fc80000010100 */
[----:B------:R-:W-:-:S04]  /*23740*/  FFMA R10, R13, R10, R2 ;  /* 0x0000000a0d0a7223 */ /* 0x000fc80000000002 */
[----:B------:R-:W-:-:S04]  /*23750*/  FFMA R10, R10, R11, R13 ;  /* 0x0000000b0a0a7223 */ /* 0x000fc8000000000d */
[----:B------:R-:W-:-:S07]  /*23760*/  FMUL.FTZ R10, R10, 2.3283064365386962891e-10 ;  /* 0x2f8000000a0a7820 */ /* 0x000fce0000410000 */
.L_x_612:
[----:B------:R-:W-:Y:S01]  /*23770*/  HFMA2 R11, -RZ, RZ, 0, 0 ;  /* 0x00000000ff0b7431 */ /* 0x000fe200000001ff */
[----:B------:R-:W-:Y:S02]  /*23780*/  MOV R2, R10 ;  /* 0x0000000a00027202 */ /* 0x000fe40000000f00 */
[----:B------:R-:W-:-:S04]  /*23790*/  MOV R10, R12 ;  /* 0x0000000c000a7202 */ /* 0x000fc80000000f00 */
[----:B------:R-:W-:Y:S05]  /*237a0*/  RET.REL.NODEC R10 `(_Z13single_decodeP6__halfS0_S0_S0_S0_S0_S0_S0_S0_S0_PfS1_14CUtensorMap_stS2_S2_) ;  /* 0xfffffdc80a147950 */ /* 0x000fea0003c3ffff */
        .weak           $__internal_2_$__cuda_sm3x_div_rn_noftz_f32_slowpath
        .type           $__internal_2_$__cuda_sm3x_div_rn_noftz_f32_slowpath,@function
        .size           $__internal_2_$__cuda_sm3x_div_rn_noftz_f32_slowpath,(.L_x_627 - $__internal_2_$__cuda_sm3x_div_rn_noftz_f32_slowpath)
$__internal_2_$__cuda_sm3x_div_rn_noftz_f32_slowpath:
[----:B------:R-:W-:Y:S01]  /*237b0*/  SHF.R.U32.HI R9, RZ, 0x17, R5 ;  /* 0x00000017ff097819 */ /* 0x000fe20000011605 */
[----:B------:R-:W-:Y:S01]  /*237c0*/  BSSY.RECONVERGENT B2, `(.L_x_613) ;  /* 0x0000064000027945 */ /* 0x000fe20003800200 */
[----:B------:R-:W-:Y:S02]  /*237d0*/  SHF.R.U32.HI R10, RZ, 0x17, R4 ;  /* 0x00000017ff0a7819 */ /* 0x000fe40000011604 */
[----:B------:R-:W-:Y:S02]  /*237e0*/  LOP3.LUT R9, R9, 0xff, RZ, 0xc0, !PT ;  /* 0x000000ff09097812 */ /* 0x000fe400078ec0ff */
[----:B------:R-:W-:Y:S02]  /*237f0*/  LOP3.LUT R16, R10, 0xff, RZ, 0xc0, !PT ;  /* 0x000000ff0a107812 */ /* 0x000fe400078ec0ff */
[----:B------:R-:W-:Y:S02]  /*23800*/  IADD3 R13, PT, PT, R9, -0x1, RZ ;  /* 0xffffffff090d7810 */ /* 0x000fe40007ffe0ff */
[----:B------:R-:W-:-:S02]  /*23810*/  IADD3 R15, PT, PT, R16, -0x1, RZ ;  /* 0xffffffff100f7810 */ /* 0x000fc40007ffe0ff */
[----:B------:R-:W-:Y:S02]  /*23820*/  ISETP.GT.U32.AND P0, PT, R13, 0xfd, PT ;  /* 0x000000fd0d00780c */ /* 0x000fe40003f04070 */
[----:B------:R-:W-:Y:S02]  /*23830*/  MOV R11, R4 ;  /* 0x00000004000b7202 */ /* 0x000fe40000000f00 */
[----:B------:R-:W-:Y:S02]  /*23840*/  ISETP.GT.U32.OR P0, PT, R15, 0xfd, P0 ;  /* 0x000000fd0f00780c */ /* 0x000fe40000704470 */
[----:B------:R-:W-:-:S11]  /*23850*/  MOV R14, R5 ;  /* 0x00000005000e7202 */ /* 0x000fd60000000f00 */
[----:B------:R-:W-:Y:S01]  /*23860*/  @!P0 MOV R10, RZ ;  /* 0x000000ff000a8202 */ /* 0x000fe20000000f00 */
[----:B------:R-:W-:Y:S06]  /*23870*/  @!P0 BRA `(.L_x_614) ;  /* 0x00000000005c8947 */ /* 0x000fec0003800000 */
[----:B------:R-:W-:Y:S02]  /*23880*/  FSETP.GTU.FTZ.AND P1, PT, |R5|, +INF , PT ;  /* 0x7f8000000500780b */ /* 0x000fe40003f3c200 */
[----:B------:R-:W-:-:S04]  /*23890*/  FSETP.GTU.FTZ.AND P0, PT, |R4|, +INF , PT ;  /* 0x7f8000000400780b */ /* 0x000fc80003f1c200 */
[----:B------:R-:W-:-:S13]  /*238a0*/  PLOP3.LUT P0, PT, P0, P1, PT, 0xf8, 0x8f ;  /* 0x00000000008f781c */ /* 0x000fda0000703f70 */
[----:B------:R-:W-:Y:S05]  /*238b0*/  @P0 BRA `(.L_x_615) ;  /* 0x00000004004c0947 */ /* 0x000fea0003800000 */
[----:B------:R-:W-:-:S13]  /*238c0*/  LOP3.LUT P0, RZ, R14, 0x7fffffff, R11, 0xc8, !PT ;  /* 0x7fffffff0eff7812 */ /* 0x000fda000780c80b */
[----:B------:R-:W-:Y:S05]  /*238d0*/  @!P0 BRA `(.L_x_616) ;  /* 0x00000004003c8947 */ /* 0x000fea0003800000 */
[C---:B------:R-:W-:Y:S02]  /*238e0*/  FSETP.NEU.FTZ.AND P1, PT, |R4|.reuse, +INF , PT ;  /* 0x7f8000000400780b */ /* 0x040fe40003f3d200 */
[----:B------:R-:W-:Y:S02]  /*238f0*/  FSETP.NEU.FTZ.AND P0, PT, |R5|, +INF , PT ;  /* 0x7f8000000500780b */ /* 0x000fe40003f1d200 */
[----:B------:R-:W-:-:S11]  /*23900*/  FSETP.NEU.FTZ.AND P3, PT, |R4|, +INF , PT ;  /* 0x7f8000000400780b */ /* 0x000fd60003f7d200 */
[----:B------:R-:W-:Y:S05]  /*23910*/  @!P0 BRA !P1, `(.L_x_616) ;  /* 0x00000004002c8947 */ /* 0x000fea0004800000 */
[----:B------:R-:W-:-:S04]  /*23920*/  LOP3.LUT P1, RZ, R11, 0x7fffffff, RZ, 0xc0, !PT ;  /* 0x7fffffff0bff7812 */ /* 0x000fc8000782c0ff */
[----:B------:R-:W-:-:S13]  /*23930*/  PLOP3.LUT P0, PT, P0, P1, PT, 0x2f, 0xf2 ;  /* 0x0000000000f2781c */ /* 0x000fda0000702577 */
[----:B------:R-:W-:Y:S05]  /*23940*/  @P0 BRA `(.L_x_617) ;  /* 0x0000000400180947 */ /* 0x000fea0003800000 */
[----:B------:R-:W-:-:S04]  /*23950*/  LOP3.LUT P0, RZ, R14, 0x7fffffff, RZ, 0xc0, !PT ;  /* 0x7fffffff0eff7812 */ /* 0x000fc8000780c0ff */
[----:B------:R-:W-:-:S13]  /*23960*/  PLOP3.LUT P0, PT, P3, P0, PT, 0x2f, 0xf2 ;  /* 0x0000000000f2781c */ /* 0x000fda0001f00577 */
[----:B------:R-:W-:Y:S05]  /*23970*/  @P0 BRA `(.L_x_618) ;  /* 0x0000000400000947 */ /* 0x000fea0003800000 */
[----:B------:R-:W-:Y:S02]  /*23980*/  ISETP.GE.AND P0, PT, R15, RZ, PT ;  /* 0x000000ff0f00720c */ /* 0x000fe40003f06270 */
[----:B------:R-:W-:-:S11]  /*23990*/  ISETP.GE.AND P1, PT, R13, RZ, PT ;  /* 0x000000ff0d00720c */ /* 0x000fd60003f26270 */
[----:B------:R-:W-:Y:S01]  /*239a0*/  @P0 MOV R10, RZ ;  /* 0x000000ff000a0202 */ /* 0x000fe20000000f00 */
[----:B------:R-:W-:Y:S01]  /*239b0*/  @!P0 FFMA R11, R4, 1.84467440737095516160e+19, RZ ;  /* 0x5f800000040b8823 */ /* 0x000fe200000000ff */
[----:B------:R-:W-:Y:S01]  /*239c0*/  @!P0 MOV R10, 0xffffffc0 ;  /* 0xffffffc0000a8802 */ /* 0x000fe20000000f00 */
[----:B------:R-:W-:-:S03]  /*239d0*/  @!P1 FFMA R14, R5, 1.84467440737095516160e+19, RZ ;  /* 0x5f800000050e9823 */ /* 0x000fc600000000ff */
[----:B------:R-:W-:-:S07]  /*239e0*/  @!P1 IADD3 R10, PT, PT, R10, 0x40, RZ ;  /* 0x000000400a0a9810 */ /* 0x000fce0007ffe0ff */
.L_x_614:
[----:B------:R-:W-:Y:S01]  /*239f0*/  LEA R13, R9, 0xc0800000, 0x17 ;  /* 0xc0800000090d7811 */ /* 0x000fe200078eb8ff */
[----:B------:R-:W-:Y:S01]  /*23a00*/  BSSY.RECONVERGENT B3, `(.L_x_619) ;  /* 0x0000036000037945 */ /* 0x000fe20003800200 */
[----:B------:R-:W-:Y:S02]  /*23a10*/  IADD3 R16, PT, PT, R16, -0x7f, RZ ;  /* 0xffffff8110107810 */ /* 0x000fe40007ffe0ff */
[----:B------:R-:W-:-:S03]  /*23a20*/  IADD3 R15, PT, PT, -R13, R14, RZ ;  /* 0x0000000e0d0f7210 */ /* 0x000fc60007ffe1ff */
[C---:B------:R-:W-:Y:S01]  /*23a30*/  IMAD R4, R16.reuse, -0x800000, R11 ;  /* 0xff80000010047824 */ /* 0x040fe200078e020b */
[----:B------:R0:W1:Y:S01]  /*23a40*/  MUFU.RCP R13, R15 ;  /* 0x0000000f000d7308 */ /* 0x0000620000001000 */
[----:B------:R-:W-:Y:S01]  /*23a50*/  FADD.FTZ R17, -R15, -RZ ;  /* 0x800000ff0f117221 */ /* 0x000fe20000010100 */
[----:B0-----:R-:W-:-:S04]  /*23a60*/  IADD3 R15, PT, PT, R16, 0x7f, -R9 ;  /* 0x0000007f100f7810 */ /* 0x001fc80007ffe809 */
[----:B------:R-:W-:Y:S01]  /*23a70*/  IADD3 R15, PT, PT, R15, R10, RZ ;  /* 0x0000000a0f0f7210 */ /* 0x000fe20007ffe0ff */
[----:B-1----:R-:W-:-:S04]  /*23a80*/  FFMA R14, R13, R17, 1 ;  /* 0x3f8000000d0e7423 */ /* 0x002fc80000000011 */
[----:B------:R-:W-:-:S04]  /*23a90*/  FFMA R11, R13, R14, R13 ;  /* 0x0000000e0d0b7223 */ /* 0x000fc8000000000d */
[----:B------:R-:W-:-:S04]  /*23aa0*/  FFMA R14, R4, R11, RZ ;  /* 0x0000000b040e7223 */ /* 0x000fc800000000ff */
[----:B------:R-:W-:-:S04]  /*23ab0*/  FFMA R13, R17, R14, R4 ;  /* 0x0000000e110d7223 */ /* 0x000fc80000000004 */
[----:B------:R-:W-:-:S04]  /*23ac0*/  FFMA R14, R11, R13, R14 ;  /* 0x0000000d0b0e7223 */ /* 0x000fc8000000000e */
[----:B------:R-:W-:-:S04]  /*23ad0*/  FFMA R13, R17, R14, R4 ;  /* 0x0000000e110d7223 */ /* 0x000fc80000000004 */
[----:B------:R-:W-:-:S05]  /*23ae0*/  FFMA R4, R11, R13, R14 ;  /* 0x0000000d0b047223 */ /* 0x000fca000000000e */
[----:B------:R-:W-:-:S04]  /*23af0*/  SHF.R.U32.HI R9, RZ, 0x17, R4 ;  /* 0x00000017ff097819 */ /* 0x000fc80000011604 */
[----:B------:R-:W-:-:S04]  /*23b00*/  LOP3.LUT R9, R9, 0xff, RZ, 0xc0, !PT ;  /* 0x000000ff09097812 */ /* 0x000fc800078ec0ff */
[----:B------:R-:W-:-:S04]  /*23b10*/  IADD3 R16, PT, PT, R9, R15, RZ ;  /* 0x0000000f09107210 */ /* 0x000fc80007ffe0ff */
[----:B------:R-:W-:-:S04]  /*23b20*/  IADD3 R9, PT, PT, R16, -0x1, RZ ;  /* 0xffffffff10097810 */ /* 0x000fc80007ffe0ff */
[----:B------:R-:W-:-:S13]  /*23b30*/  ISETP.GE.U32.AND P0, PT, R9, 0xfe, PT ;  /* 0x000000fe0900780c */ /* 0x000fda0003f06070 */
[----:B------:R-:W-:Y:S05]  /*23b40*/  @!P0 BRA `(.L_x_620) ;  /* 0x0000000000808947 */ /* 0x000fea0003800000 */
[----:B------:R-:W-:-:S13]  /*23b50*/  ISETP.GT.AND P0, PT, R16, 0xfe, PT ;  /* 0x000000fe1000780c */ /* 0x000fda0003f04270 */
[----:B------:R-:W-:Y:S05]  /*23b60*/  @P0 BRA `(.L_x_621) ;  /* 0x00000000006c0947 */ /* 0x000fea0003800000 */
[----:B------:R-:W-:-:S13]  /*23b70*/  ISETP.GE.AND P0, PT, R16, 0x1, PT ;  /* 0x000000011000780c */ /* 0x000fda0003f06270 */
[----:B------:R-:W-:Y:S05]  /*23b80*/  @P0 BRA `(.L_x_622) ;  /* 0x0000000000740947 */ /* 0x000fea0003800000 */
[----:B------:R-:W-:Y:S02]  /*23b90*/  ISETP.GE.AND P0, PT, R16, -0x18, PT ;  /* 0xffffffe81000780c */ /* 0x000fe40003f06270 */
[----:B------:R-:W-:-:S11]  /*23ba0*/  LOP3.LUT R4, R4, 0x80000000, RZ, 0xc0, !PT ;  /* 0x8000000004047812 */ /* 0x000fd600078ec0ff */
[----:B------:R-:W-:Y:S05]  /*23bb0*/  @!P0 BRA `(.L_x_622) ;  /* 0x0000000000688947 */ /* 0x000fea0003800000 */
[-CC-:B------:R-:W-:Y:S01]  /*23bc0*/  FFMA.RZ R9, R11, R13.reuse, R14.reuse ;  /* 0x0000000d0b097223 */ /* 0x180fe2000000c00e */
[C---:B------:R-:W-:Y:S02]  /*23bd0*/  ISETP.NE.AND P3, PT, R16.reuse, RZ, PT ;  /* 0x000000ff1000720c */ /* 0x040fe40003f65270 */
[C---:B------:R-:W-:Y:S02]  /*23be0*/  ISETP.NE.AND P1, PT, R16.reuse, RZ, PT ;  /* 0x000000ff1000720c */ /* 0x040fe40003f25270 */
[----:B------:R-:W-:Y:S01]  /*23bf0*/  LOP3.LUT R10, R9, 0x7fffff, RZ, 0xc0, !PT ;  /* 0x007fffff090a7812 */ /* 0x000fe200078ec0ff */
[CCC-:B------:R-:W-:Y:S01]  /*23c00*/  FFMA.RP R9, R11.reuse, R13.reuse, R14.reuse ;  /* 0x0000000d0b097223 */ /* 0x1c0fe2000000800e */
[----:B------:R-:W-:Y:S01]  /*23c10*/  FFMA.RM R14, R11, R13, R14 ;  /* 0x0000000d0b0e7223 */ /* 0x000fe2000000400e */
[----:B------:R-:W-:Y:S02]  /*23c20*/  IADD3 R11, PT, PT, R16, 0x20, RZ ;  /* 0x00000020100b7810 */ /* 0x000fe40007ffe0ff */
[----:B------:R-:W-:-:S02]  /*23c30*/  LOP3.LUT R10, R10, 0x800000, RZ, 0xfc, !PT ;  /* 0x008000000a0a7812 */ /* 0x000fc400078efcff */
[----:B------:R-:W-:Y:S02]  /*23c40*/  IADD3 R13, PT, PT, -R16, RZ, RZ ;  /* 0x000000ff100d7210 */ /* 0x000fe40007ffe1ff */
[----:B------:R-:W-:Y:S02]  /*23c50*/  SHF.L.U32 R11, R10, R11, RZ ;  /* 0x0000000b0a0b7219 */ /* 0x000fe400000006ff */
[----:B------:R-:W-:Y:S02]  /*23c60*/  FSETP.NEU.FTZ.AND P0, PT, R9, R14, PT ;  /* 0x0000000e0900720b */ /* 0x000fe40003f1d000 */
[----:B------:R-:W-:Y:S02]  /*23c70*/  SEL R9, R13, RZ, P3 ;  /* 0x000000ff0d097207 */ /* 0x000fe40001800000 */
[----:B------:R-:W-:Y:S02]  /*23c80*/  ISETP.NE.AND P1, PT, R11, RZ, P1 ;  /* 0x000000ff0b00720c */ /* 0x000fe40000f25270 */
[----:B------:R-:W-:-:S02]  /*23c90*/  SHF.R.U32.HI R9, RZ, R9, R10 ;  /* 0x00000009ff097219 */ /* 0x000fc4000001160a */
[----:B------:R-:W-:Y:S02]  /*23ca0*/  PLOP3.LUT P0, PT, P0, P1, PT, 0xf8, 0x8f ;  /* 0x00000000008f781c */ /* 0x000fe40000703f70 */
[----:B------:R-:W-:Y:S02]  /*23cb0*/  SHF.R.U32.HI R11, RZ, 0x1, R9 ;  /* 0x00000001ff0b7819 */ /* 0x000fe40000011609 */
[----:B------:R-:W-:-:S04]  /*23cc0*/  SEL R10, RZ, 0x1, !P0 ;  /* 0x00000001ff0a7807 */ /* 0x000fc80004000000 */
[----:B------:R-:W-:-:S04]  /*23cd0*/  LOP3.LUT R10, R10, 0x1, R11, 0xf8, !PT ;  /* 0x000000010a0a7812 */ /* 0x000fc800078ef80b */
[----:B------:R-:W-:-:S04]  /*23ce0*/  LOP3.LUT R10, R10, R9, RZ, 0xc0, !PT ;  /* 0x000000090a0a7212 */ /* 0x000fc800078ec0ff */
[----:B------:R-:W-:-:S04]  /*23cf0*/  IADD3 R11, PT, PT, R11, R10, RZ ;  /* 0x0000000a0b0b7210 */ /* 0x000fc80007ffe0ff */
[----:B------:R-:W-:Y:S01]  /*23d00*/  LOP3.LUT R4, R11, R4, RZ, 0xfc, !PT ;  /* 0x000000040b047212 */ /* 0x000fe200078efcff */
[----:B------:R-:W-:Y:S06]  /*23d10*/  BRA `(.L_x_622) ;  /* 0x0000000000107947 */ /* 0x000fec0003800000 */
.L_x_621:
[----:B------:R-:W-:-:S04]  /*23d20*/  LOP3.LUT R4, R4, 0x80000000, RZ, 0xc0, !PT ;  /* 0x8000000004047812 */ /* 0x000fc800078ec0ff */
[----:B------:R-:W-:Y:S01]  /*23d30*/  LOP3.LUT R4, R4, 0x7f800000, RZ, 0xfc, !PT ;  /* 0x7f80000004047812 */ /* 0x000fe200078efcff */
[----:B------:R-:W-:Y:S06]  /*23d40*/  BRA `(.L_x_622) ;  /* 0x0000000000047947 */ /* 0x000fec0003800000 */
.L_x_620:
[----:B------:R-:W-:-:S07]  /*23d50*/  LEA R4, R15, R4, 0x17 ;  /* 0x000000040f047211 */ /* 0x000fce00078eb8ff */
.L_x_622:
[----:B------:R-:W-:Y:S05]  /*23d60*/  BSYNC.RECONVERGENT B3 ;  /* 0x0000000000037941 */ /* 0x000fea0003800200 */
.L_x_619:
[----:B------:R-:W-:Y:S05]  /*23d70*/  BRA `(.L_x_623) ;  /* 0x0000000000207947 */ /* 0x000fea0003800000 */
.L_x_618:
[----:B------:R-:W-:-:S04]  /*23d80*/  LOP3.LUT R4, R14, 0x80000000, R11, 0x48, !PT ;  /* 0x800000000e047812 */ /* 0x000fc800078e480b */
[----:B------:R-:W-:Y:S01]  /*23d90*/  LOP3.LUT R4, R4, 0x7f800000, RZ, 0xfc, !PT ;  /* 0x7f80000004047812 */ /* 0x000fe200078efcff */
[----:B------:R-:W-:Y:S06]  /*23da0*/  BRA `(.L_x_623) ;  /* 0x0000000000147947 */ /* 0x000fec0003800000 */
.L_x_617:
[----:B------:R-:W-:Y:S01]  /*23db0*/  LOP3.LUT R4, R14, 0x80000000, R11, 0x48, !PT ;  /* 0x800000000e047812 */ /* 0x000fe200078e480b */
[----:B------:R-:W-:Y:S06]  /*23dc0*/  BRA `(.L_x_623) ;  /* 0x00000000000c7947 */ /* 0x000fec0003800000 */
.L_x_616:
[----:B------:R-:W0:Y:S01]  /*23dd0*/  MUFU.RSQ R4, -QNAN ;  /* 0xffc0000000047908 */ /* 0x000e220000001400 */
[----:B------:R-:W-:Y:S05]  /*23de0*/  BRA `(.L_x_623) ;  /* 0x0000000000047947 */ /* 0x000fea0003800000 */
.L_x_615:
[----:B------:R-:W-:-:S07]  /*23df0*/  FADD.FTZ R4, R4, R5 ;  /* 0x0000000504047221 */ /* 0x000fce0000010000 */
.L_x_623:
[----:B------:R-:W-:Y:S05]  /*23e00*/  BSYNC.RECONVERGENT B2 ;  /* 0x0000000000027941 */ /* 0x000fea0003800200 */
.L_x_613:
[----:B------:R-:W-:-:S04]  /*23e10*/  HFMA2 R9, -RZ, RZ, 0, 0 ;  /* 0x00000000ff097431 */ /* 0x000fc800000001ff */
[----:B0-----:R-:W-:Y:S05]  /*23e20*/  RET.REL.NODEC R8 `(_Z13single_decodeP6__halfS0_S0_S0_S0_S0_S0_S0_S0_S0_PfS1_14CUtensorMap_stS2_S2_) ;  /* 0xfffffdc008747950 */ /* 0x001fea0003c3ffff */
.L_x_624:
[----:B------:R-:W-:-:S00]  /*23e30*/  BRA `(.L_x_624) ;  /* 0xfffffffc00fc7947 */ /* 0x000fc0000383ffff */
[----:B------:R-:W-:-:S00]  /*23e40*/  NOP ;  /* 0x0000000000007918 */ /* 0x000fc00000000000 */
        /* <DEDUP_REMOVED lines=11> */
.L_x_627:


//--------------------- .nv.shared._Z13single_decodeP6__halfS0_S0_S0_S0_S0_S0_S0_S0_S0_PfS1_14CUtensorMap_stS2_S2_ --------------------------
	.section	.nv.shared._Z13single_decodeP6__halfS0_S0_S0_S0_S0_S0_S0_S0_S0_PfS1_14CUtensorMap_stS2_S2_,"aw",@nobits
	.sectionflags	@""
	.align	128
.nv.shared._Z13single_decodeP6__halfS0_S0_S0_S0_S0_S0_S0_S0_S0_PfS1_14CUtensorMap_stS2_S2_:
	.zero		38808


//--------------------- .nv.shared.reserved.0     --------------------------
	.section	.nv.shared.reserved.0,"aw",@nobits
	.weak		__nv_reservedSMEM_offset_0_alias
	.size		__nv_reservedSMEM_offset_0_alias, 0, 64
	.other		__nv_reservedSMEM_offset_0_alias,@"STO_CUDA_RESERVED_SHARED STV_DEFAULT"
__nv_reservedSMEM_offset_0_alias:
	.zero		0
	.zero		64


//--------------------- .nv.constant0._Z13single_decodeP6__halfS0_S0_S0_S0_S0_S0_S0_S0_S0_PfS1_14CUtensorMap_stS2_S2_ --------------------------
	.section	.nv.constant0._Z13single_decodeP6__halfS0_S0_S0_S0_S0_S0_S0_S0_S0_PfS1_14CUtensorMap_stS2_S2_,"a",@progbits
	.sectionflags	@""
	.align	4
.nv.constant0._Z13single_decodeP6__halfS0_S0_S0_S0_S0_S0_S0_S0_S0_PfS1_14CUtensorMap_stS2_S2_:
	.zero		1408


//--------------------- SYMBOLS --------------------------

	.type		.nv.reservedSmem.offset0,@object
	.size		.nv.reservedSmem.offset0,0x4
	.type		.nv.reservedSmem.cap,@object
	.size		.nv.reservedSmem.cap,0x4
